// auto-generated by cutlass_sweep.gemm — config: {"arch": "sm_90", "cluster_m": 2, "cluster_n": 1, "dtype": "int8", "dtype_b": "int8", "layout": "nt", "stages": 0, "tile_k": 64, "tile_m": 512, "tile_n": 240}
#include "cutlass/cutlass.h"
#include "cutlass/gemm/collective/collective_builder.hpp"
#include "cutlass/gemm/device/gemm_universal_adapter.h"
#include "cutlass/gemm/kernel/gemm_universal.hpp"
#include "cutlass/epilogue/collective/collective_builder.hpp"

using ElemA = int8_t;
using ElemB = int8_t;
using ElemCD = int8_t;
using Acc  = int32_t;
using TileShape    = cute::Shape<cute::_512, cute::_240, cute::_64>;
using ClusterShape = cute::Shape<cute::_2, cute::_1, cute::_1>;

using CollectiveEpilogue = typename cutlass::epilogue::collective::CollectiveBuilder<
    cutlass::arch::Sm90, cutlass::arch::OpClassTensorOp,
    TileShape, ClusterShape,
    cutlass::epilogue::collective::EpilogueTileAuto,
    Acc, Acc,
    ElemCD, cutlass::layout::RowMajor, 128 / cutlass::sizeof_bits<ElemCD>::value,
    ElemCD, cutlass::layout::RowMajor, 128 / cutlass::sizeof_bits<ElemCD>::value,
    cutlass::epilogue::collective::EpilogueScheduleAuto
  >::CollectiveOp;

using CollectiveMainloop = typename cutlass::gemm::collective::CollectiveBuilder<
    cutlass::arch::Sm90, cutlass::arch::OpClassTensorOp,
    ElemA, cutlass::layout::RowMajor, 128 / cutlass::sizeof_bits<ElemA>::value,
    ElemB, cutlass::layout::ColumnMajor, 128 / cutlass::sizeof_bits<ElemB>::value,
    Acc,
    TileShape, ClusterShape,
    cutlass::gemm::collective::StageCountAutoCarveout<static_cast<int>(sizeof(typename CollectiveEpilogue::SharedStorage))>,
    cutlass::gemm::collective::KernelScheduleAuto
  >::CollectiveOp;

using GemmKernel = cutlass::gemm::kernel::GemmUniversal<
    cute::Shape<int,int,int,int>,
    CollectiveMainloop,
    CollectiveEpilogue
>;
using Gemm = cutlass::gemm::device::GemmUniversalAdapter<GemmKernel>;

// Force the device kernel symbol into the cubin without needing a host main.
auto* _anchor = &cutlass::device_kernel<GemmKernel>;


// ===== COMPILED SASS (sm_90a) =====

	.target	sm_90a

	.elftype	@"ET_EXEC"


//--------------------- .note.nv.tkinfo           --------------------------
	.section	.note.nv.tkinfo,"",@"SHT_NOTE"
	.sectionflags	@"SHF_NOTE_NV_TKINFO"
	.tkinfo
        /*0018*/ 	.word	0x00000002
        /*0030*/ 	.string	""
        /*0030*/ 	.string	"ptxas"
        /*0030*/ 	.string	"Cuda compilation tools, release 13.0, V13.0.88"
        /*0030*/ 	.string	"Build cuda_13.0.r13.0/compiler.36424714_0"
        /*0030*/ 	.string	"-arch sm_90a -m 64 "



//--------------------- .note.nv.cuinfo           --------------------------
	.section	.note.nv.cuinfo,"",@"SHT_NOTE"
	.sectionflags	@"SHF_NOTE_NV_CUINFO"
        /*0018*/ 	.short	0x0002
        /*001a*/ 	.short	0x005a
        /*001c*/ 	.short	0x0082
	.zero		2


//--------------------- .nv.info                  --------------------------
	.section	.nv.info,"",@"SHT_CUDA_INFO"
	.align	4


	//----- nvinfo : EIATTR_REGCOUNT
	.align		4
        /*0000*/ 	.byte	0x04, 0x2f
        /*0002*/ 	.short	(.L_15 - .L_14)
	.align		4
.L_14:
        /*0004*/ 	.word	index@(_ZN7cutlass13device_kernelINS_4gemm6kernel13GemmUniversalIN4cute5tupleIJiiiiEEENS1_10collective13CollectiveMmaINS1_34MainloopSm90TmaGmmaWarpSpecializedILi4ENS5_IJNS4_1CILi2EEENSA_ILi1EEESC_EEENS1_35KernelTmaWarpSpecializedCooperativeEEENS5_IJNSA_ILi512EEENSA_ILi240EEENSA_ILi64EEEEEEaNS5_IJlSC_lEEEaSK_NS4_8TiledMMAINS4_8MMA_AtomIJNS4_4SM904GMMA26MMA_64x16x32_S32S8S8_SS_TNEEEENS4_6LayoutISD_NS5_IJSC_NSA_ILi0EEESS_EEEEENS5_IJNS4_10UnderscoreESV_SV_EEEEENS4_13SM90_TMA_LOADENS4_14ComposedLayoutINS4_7SwizzleILi2ELi4ELi3EEENS4_18smem_ptr_flag_bitsILi8EEENSR_INS5_IJNSA_ILi8EEESI_EEENS5_IJSI_SC_EEEEEEEvNS4_8identityENS4_23SM90_TMA_LOAD_MULTICASTES18_vS19_EENS_8epilogue10collective6detail29Sm90TmaWarpSpecializedAdapterINS1D_15DefaultEpilogueIaSK_SK_NS1C_6thread17LinearCombinationIaLi1EiiLNS1H_9ScaleType4KindE0ELNS_15FloatRoundStyleE2EaEENS1_15EpilogueDefaultEEEEEvvEEEEvNT_6ParamsE)
        /*0008*/ 	.word	0x000000a8


	//----- nvinfo : EIATTR_FRAME_SIZE
	.align		4
.L_15:
        /*000c*/ 	.byte	0x04, 0x11
        /*000e*/ 	.short	(.L_17 - .L_16)
	.align		4
.L_16:
        /*0010*/ 	.word	index@(_ZN7cutlass13device_kernelINS_4gemm6kernel13GemmUniversalIN4cute5tupleIJiiiiEEENS1_10collective13CollectiveMmaINS1_34MainloopSm90TmaGmmaWarpSpecializedILi4ENS5_IJNS4_1CILi2EEENSA_ILi1EEESC_EEENS1_35KernelTmaWarpSpecializedCooperativeEEENS5_IJNSA_ILi512EEENSA_ILi240EEENSA_ILi64EEEEEEaNS5_IJlSC_lEEEaSK_NS4_8TiledMMAINS4_8MMA_AtomIJNS4_4SM904GMMA26MMA_64x16x32_S32S8S8_SS_TNEEEENS4_6LayoutISD_NS5_IJSC_NSA_ILi0EEESS_EEEEENS5_IJNS4_10UnderscoreESV_SV_EEEEENS4_13SM90_TMA_LOADENS4_14ComposedLayoutINS4_7SwizzleILi2ELi4ELi3EEENS4_18smem_ptr_flag_bitsILi8EEENSR_INS5_IJNSA_ILi8EEESI_EEENS5_IJSI_SC_EEEEEEEvNS4_8identityENS4_23SM90_TMA_LOAD_MULTICASTES18_vS19_EENS_8epilogue10collective6detail29Sm90TmaWarpSpecializedAdapterINS1D_15DefaultEpilogueIaSK_SK_NS1C_6thread17LinearCombinationIaLi1EiiLNS1H_9ScaleType4KindE0ELNS_15FloatRoundStyleE2EaEENS1_15EpilogueDefaultEEEEEvvEEEEvNT_6ParamsE)
        /*0014*/ 	.word	0x000008a0


	//----- nvinfo : EIATTR_MIN_STACK_SIZE
	.align		4
.L_17:
        /*0018*/ 	.byte	0x04, 0x12
        /*001a*/ 	.short	(.L_19 - .L_18)
	.align		4
.L_18:
        /*001c*/ 	.word	index@(_ZN7cutlass13device_kernelINS_4gemm6kernel13GemmUniversalIN4cute5tupleIJiiiiEEENS1_10collective13CollectiveMmaINS1_34MainloopSm90TmaGmmaWarpSpecializedILi4ENS5_IJNS4_1CILi2EEENSA_ILi1EEESC_EEENS1_35KernelTmaWarpSpecializedCooperativeEEENS5_IJNSA_ILi512EEENSA_ILi240EEENSA_ILi64EEEEEEaNS5_IJlSC_lEEEaSK_NS4_8TiledMMAINS4_8MMA_AtomIJNS4_4SM904GMMA26MMA_64x16x32_S32S8S8_SS_TNEEEENS4_6LayoutISD_NS5_IJSC_NSA_ILi0EEESS_EEEEENS5_IJNS4_10UnderscoreESV_SV_EEEEENS4_13SM90_TMA_LOADENS4_14ComposedLayoutINS4_7SwizzleILi2ELi4ELi3EEENS4_18smem_ptr_flag_bitsILi8EEENSR_INS5_IJNSA_ILi8EEESI_EEENS5_IJSI_SC_EEEEEEEvNS4_8identityENS4_23SM90_TMA_LOAD_MULTICASTES18_vS19_EENS_8epilogue10collective6detail29Sm90TmaWarpSpecializedAdapterINS1D_15DefaultEpilogueIaSK_SK_NS1C_6thread17LinearCombinationIaLi1EiiLNS1H_9ScaleType4KindE0ELNS_15FloatRoundStyleE2EaEENS1_15EpilogueDefaultEEEEEvvEEEEvNT_6ParamsE)
        /*0020*/ 	.word	0x000008a0
.L_19:


//--------------------- .nv.compat                --------------------------
	.section	.nv.compat,"",@"SHT_CUDA_COMPAT_INFO"
	.align	4
        /*0000*/ 	.byte	0x02, 0x09, 0x01, 0x00, 0x02, 0x02, 0x04, 0x00, 0x02, 0x05, 0x05, 0x00, 0x03, 0x07, 0x01, 0x01
        /*0010*/ 	.byte	0x02, 0x03, 0x01, 0x00, 0x02, 0x06, 0x01, 0x00, 0x04, 0x0b, 0x08, 0x00, 0x00, 0x00, 0x00, 0x00
        /*0020*/ 	.byte	0x00, 0x00, 0x00, 0x00


//--------------------- .nv.info._ZN7cutlass13device_kernelINS_4gemm6kernel13GemmUniversalIN4cute5tupleIJiiiiEEENS1_10collective13CollectiveMmaINS1_34MainloopSm90TmaGmmaWarpSpecializedILi4ENS5_IJNS4_1CILi2EEENSA_ILi1EEESC_EEENS1_35KernelTmaWarpSpecializedCooperativeEEENS5_IJNSA_ILi512EEENSA_ILi240EEENSA_ILi64EEEEEEaNS5_IJlSC_lEEEaSK_NS4_8TiledMMAINS4_8MMA_AtomIJNS4_4SM904GMMA26MMA_64x16x32_S32S8S8_SS_TNEEEENS4_6LayoutISD_NS5_IJSC_NSA_ILi0EEESS_EEEEENS5_IJNS4_10UnderscoreESV_SV_EEEEENS4_13SM90_TMA_LOADENS4_14ComposedLayoutINS4_7SwizzleILi2ELi4ELi3EEENS4_18smem_ptr_flag_bitsILi8EEENSR_INS5_IJNSA_ILi8EEESI_EEENS5_IJSI_SC_EEEEEEEvNS4_8identityENS4_23SM90_TMA_LOAD_MULTICASTES18_vS19_EENS_8epilogue10collective6detail29Sm90TmaWarpSpecializedAdapterINS1D_15DefaultEpilogueIaSK_SK_NS1C_6thread17LinearCombinationIaLi1EiiLNS1H_9ScaleType4KindE0ELNS_15FloatRoundStyleE2EaEENS1_15EpilogueDefaultEEEEEvvEEEEvNT_6ParamsE --------------------------
	.section	.nv.info._ZN7cutlass13device_kernelINS_4gemm6kernel13GemmUniversalIN4cute5tupleIJiiiiEEENS1_10collective13CollectiveMmaINS1_34MainloopSm90TmaGmmaWarpSpecializedILi4ENS5_IJNS4_1CILi2EEENSA_ILi1EEESC_EEENS1_35KernelTmaWarpSpecializedCooperativeEEENS5_IJNSA_ILi512EEENSA_ILi240EEENSA_ILi64EEEEEEaNS5_IJlSC_lEEEaSK_NS4_8TiledMMAINS4_8MMA_AtomIJNS4_4SM904GMMA26MMA_64x16x32_S32S8S8_SS_TNEEEENS4_6LayoutISD_NS5_IJSC_NSA_ILi0EEESS_EEEEENS5_IJNS4_10UnderscoreESV_SV_EEEEENS4_13SM90_TMA_LOADENS4_14ComposedLayoutINS4_7SwizzleILi2ELi4ELi3EEENS4_18smem_ptr_flag_bitsILi8EEENSR_INS5_IJNSA_ILi8EEESI_EEENS5_IJSI_SC_EEEEEEEvNS4_8identityENS4_23SM90_TMA_LOAD_MULTICASTES18_vS19_EENS_8epilogue10collective6detail29Sm90TmaWarpSpecializedAdapterINS1D_15DefaultEpilogueIaSK_SK_NS1C_6thread17LinearCombinationIaLi1EiiLNS1H_9ScaleType4KindE0ELNS_15FloatRoundStyleE2EaEENS1_15EpilogueDefaultEEEEEvvEEEEvNT_6ParamsE,"",@"SHT_CUDA_INFO"
	.sectionflags	@""
	.align	4


	//----- nvinfo : EIATTR_CUDA_API_VERSION
	.align		4
        /*0000*/ 	.byte	0x04, 0x37
        /*0002*/ 	.short	(.L_21 - .L_20)
.L_20:
        /*0004*/ 	.word	0x00000082


	//----- nvinfo : EIATTR_KPARAM_INFO
	.align		4
.L_21:
        /*0008*/ 	.byte	0x04, 0x17
        /*000a*/ 	.short	(.L_23 - .L_22)
.L_22:
        /*000c*/ 	.word	0x00000000
        /*0010*/ 	.short	0x0000
        /*0012*/ 	.short	0x0070
        /*0014*/ 	.byte	0x00, 0xf0, 0x01, 0x10


	//----- nvinfo : EIATTR_SPARSE_MMA_MASK
	.align		4
.L_23:
        /*0018*/ 	.byte	0x03, 0x50
        /*001a*/ 	.short	0x0000


	//----- nvinfo : EIATTR_MAXREG_COUNT
	.align		4
        /*001c*/ 	.byte	0x03, 0x1b
        /*001e*/ 	.short	0x00a8


	//----- nvinfo : EIATTR_NUM_BARRIERS
	.align		4
        /*0020*/ 	.byte	0x02, 0x4c
        /*0022*/ 	.byte	0x01
	.zero		1


	//----- nvinfo : EIATTR_EXTERNS
	.align		4
        /*0024*/ 	.byte	0x04, 0x0f
        /*0026*/ 	.short	(.L_25 - .L_24)


	//   ....[0]....
	.align		4
.L_24:
        /*0028*/ 	.word	index@(__assertfail)


	//----- nvinfo : EIATTR_ANNOTATIONS
	.align		4
.L_25:
        /*002c*/ 	.byte	0x04, 0x55
        /*002e*/ 	.short	(.L_27 - .L_26)


	//   ....[0]....
.L_26:
        /*0030*/ 	.word	0x00000001
        /*0034*/ 	.byte	0x50, 0x02, 0x00, 0x00, 0x01, 0x00, 0x00, 0x00, 0x60, 0x07, 0x00, 0x00, 0x01, 0x00, 0x00, 0x00
        /* <DEDUP_REMOVED lines=1141> */
        /*4794*/ 	.byte	0xf0, 0xc9, 0x02, 0x00


	//----- nvinfo : EIATTR_MERCURY_ISA_VERSION
	.align		4
.L_27:
        /*4798*/ 	.byte	0x03, 0x5f
        /*479a*/ 	.short	0x0101


	//----- nvinfo : EIATTR_INT_WARP_WIDE_INSTR_OFFSETS
	.align		4
        /*479c*/ 	.byte	0x04, 0x31
        /*479e*/ 	.short	(.L_29 - .L_28)


	//   ....[0]....
.L_28:
        /*47a0*/ 	.word	0x00000590


	//   ....[1]....
        /*47a4*/ 	.word	0x000005a0


	//   ....[2]....
        /*47a8*/ 	.word	0x00000700


	//   ....[3]....
        /*47ac*/ 	.word	0x00010530


	//----- nvinfo : EIATTR_COOP_GROUP_MASK_REGIDS
	.align		4
.L_29:
        /*47b0*/ 	.byte	0x04, 0x29
        /*47b2*/ 	.short	(.L_31 - .L_30)


	//   ....[0]....
.L_30:
        /*47b4*/ 	.word	0xffffffff


	//   ....[1]....
        /*47b8*/ 	.word	0xffffffff


	//   ....[2]....
        /*47bc*/ 	.word	0xffffffff


	//   ....[3]....
        /*47c0*/ 	.word	0xffffffff


	//   ....[4]....
        /*47c4*/ 	.word	0xffffffff


	//   ....[5]....
        /*47c8*/ 	.word	0xffffffff


	//----- nvinfo : EIATTR_COOP_GROUP_INSTR_OFFSETS
	.align		4
.L_31:
        /*47cc*/ 	.byte	0x04, 0x28
        /*47ce*/ 	.short	(.L_33 - .L_32)


	//   ....[0]....
.L_32:
        /*47d0*/ 	.word	0x00000070


	//   ....[1]....
        /*47d4*/ 	.word	0x00000080


	//   ....[2]....
        /*47d8*/ 	.word	0x000001b0


	//   ....[3]....
        /*47dc*/ 	.word	0x000003f0


	//   ....[4]....
        /*47e0*/ 	.word	0x00000880


	//   ....[5]....
        /*47e4*/ 	.word	0x00001690


	//----- nvinfo : EIATTR_REG_RECONFIG
	.align		4
.L_33:
        /*47e8*/ 	.byte	0x01, 0x54
	.zero		2


	//----- nvinfo : EIATTR_SYSCALL_OFFSETS
	.align		4
        /*47ec*/ 	.byte	0x04, 0x46
        /*47ee*/ 	.short	(.L_35 - .L_34)


	//   ....[0]....
.L_34:
        /*47f0*/ 	.word	0x00001840


	//----- nvinfo : EIATTR_MBARRIER_INSTR_OFFSETS
	.align		4
.L_35:
        /*47f4*/ 	.byte	0x04, 0x39
        /*47f6*/ 	.short	(.L_37 - .L_36)


	//   ....[0]....
.L_36:
        /*47f8*/ 	.word	0x00000340
        /*47fc*/ 	.word	0x000000ff
        /*4800*/ 	.word	0x00000000
        /*4804*/ 	.short	0x0100
        /*4806*/ 	.byte	0x08
	.zero		1


	//   ....[1]....
        /*4808*/ 	.word	0x00000350
        /*480c*/ 	.word	0x000000ff
        /*4810*/ 	.word	0x00000020
        /*4814*/ 	.short	0x0100
        /*4816*/ 	.byte	0x08
	.zero		1


	//   ....[2]....
        /*4818*/ 	.word	0x00000360
        /*481c*/ 	.word	0x000000ff
        /*4820*/ 	.word	0x00000008
        /*4824*/ 	.short	0x0100
        /*4826*/ 	.byte	0x08
	.zero		1


	//   ....[3]....
        /*4828*/ 	.word	0x00000370
        /*482c*/ 	.word	0x000000ff
        /*4830*/ 	.word	0x00000028
        /*4834*/ 	.short	0x0100
        /*4836*/ 	.byte	0x08
	.zero		1


	//   ....[4]....
        /*4838*/ 	.word	0x00000380
        /*483c*/ 	.word	0x000000ff
        /*4840*/ 	.word	0x00000010
        /*4844*/ 	.short	0x0100
        /*4846*/ 	.byte	0x08
	.zero		1


	//   ....[5]....
        /*4848*/ 	.word	0x00000390
        /*484c*/ 	.word	0x000000ff
        /*4850*/ 	.word	0x00000030
        /*4854*/ 	.short	0x0100
        /*4856*/ 	.byte	0x08
	.zero		1


	//   ....[6]....
        /*4858*/ 	.word	0x000003a0
        /*485c*/ 	.word	0x000000ff
        /*4860*/ 	.word	0x00000018
        /*4864*/ 	.short	0x0100
        /*4866*/ 	.byte	0x08
	.zero		1


	//   ....[7]....
        /*4868*/ 	.word	0x000003b0
        /*486c*/ 	.word	0x000000ff
        /*4870*/ 	.word	0x00000038
        /*4874*/ 	.short	0x0100
        /*4876*/ 	.byte	0x08
	.zero		1


	//   ....[8]....
        /*4878*/ 	.word	0x00000780
        /*487c*/ 	.word	0x000000ff
        /*4880*/ 	.word	0x00000050
        /*4884*/ 	.short	0x0100
        /*4886*/ 	.byte	0x06
	.zero		1


	//   ....[9]....
        /*4888*/ 	.word	0x000007d0
        /*488c*/ 	.word	0x000000ff
        /*4890*/ 	.word	0x00000058
        /*4894*/ 	.short	0x0100
        /*4896*/ 	.byte	0x06
	.zero		1


	//   ....[10]....
        /*4898*/ 	.word	0x00001980
        /*489c*/ 	.word	0x00000003
        /*48a0*/ 	.word	0x00000000
        /*48a4*/ 	.short	0x010a
        /*48a6*/ 	.byte	0x3f
	.zero		1


	//   ....[11]....
        /*48a8*/ 	.word	0x000019c0
        /*48ac*/ 	.word	0x00000003
        /*48b0*/ 	.word	0x00000000
        /*48b4*/ 	.short	0x010a
        /*48b6*/ 	.byte	0x3f
	.zero		1


	//   ....[12]....
        /*48b8*/ 	.word	0x00008ed0
        /*48bc*/ 	.word	0x00000006
        /*48c0*/ 	.word	0x00000000
        /*48c4*/ 	.short	0x010a
        /*48c6*/ 	.byte	0x3f
	.zero		1


	//   ....[13]....
        /*48c8*/ 	.word	0x00008f10
        /*48cc*/ 	.word	0x00000006
        /*48d0*/ 	.word	0x00000000
        /*48d4*/ 	.short	0x010a
        /*48d6*/ 	.byte	0x3f
	.zero		1


	//   ....[14]....
        /*48d8*/ 	.word	0x00010320
        /*48dc*/ 	.word	0x00000006
        /*48e0*/ 	.word	0x00000000
        /*48e4*/ 	.short	0x0101
        /*48e6*/ 	.byte	0x3f
	.zero		1


	//   ....[15]....
        /*48e8*/ 	.word	0x000105d0
        /*48ec*/ 	.word	0x00000000
        /*48f0*/ 	.word	0x00000000
        /*48f4*/ 	.short	0x0101
        /*48f6*/ 	.byte	0x3f
	.zero		1


	//   ....[16]....
        /*48f8*/ 	.word	0x0002bee0
        /*48fc*/ 	.word	0x0000000e
        /*4900*/ 	.word	0x00000020
        /*4904*/ 	.short	0x010a
        /*4906*/ 	.byte	0x3f
	.zero		1


	//   ....[17]....
        /*4908*/ 	.word	0x0002c2f0
        /*490c*/ 	.word	0x00000002
        /*4910*/ 	.word	0x00000058
        /*4914*/ 	.short	0x0101
        /*4916*/ 	.byte	0x3f
	.zero		1


	//   ....[18]....
        /*4918*/ 	.word	0x0002cac0
        /*491c*/ 	.word	0x00000005
        /*4920*/ 	.word	0x00000000
        /*4924*/ 	.short	0x010a
        /*4926*/ 	.byte	0x3f
	.zero		1


	//   ....[19]....
        /*4928*/ 	.word	0x0002cb50
        /*492c*/ 	.word	0x00000007
        /*4930*/ 	.word	0x00000000
        /*4934*/ 	.short	0x010a
        /*4936*/ 	.byte	0x3f
	.zero		1


	//   ....[20]....
        /*4938*/ 	.word	0x0002cbe0
        /*493c*/ 	.word	0x00000007
        /*4940*/ 	.word	0x00000000
        /*4944*/ 	.short	0x010a
        /*4946*/ 	.byte	0x3f
	.zero		1


	//   ....[21]....
        /*4948*/ 	.word	0x0002cc70
        /*494c*/ 	.word	0x00000003
        /*4950*/ 	.word	0x00000000
        /*4954*/ 	.short	0x010a
        /*4956*/ 	.byte	0x3f
	.zero		1


	//   ....[22]....
        /*4958*/ 	.word	0x0002ccd0
        /*495c*/ 	.word	0x00000003
        /*4960*/ 	.word	0x00000000
        /*4964*/ 	.short	0x010a
        /*4966*/ 	.byte	0x3f
	.zero		1


	//   ....[23]....
        /*4968*/ 	.word	0x0002cd20
        /*496c*/ 	.word	0x00000006
        /*4970*/ 	.word	0x00000000
        /*4974*/ 	.short	0x010a
        /*4976*/ 	.byte	0x3f
	.zero		1


	//   ....[24]....
        /*4978*/ 	.word	0x0002cdf0
        /*497c*/ 	.word	0x0000000e
        /*4980*/ 	.word	0x00000020
        /*4984*/ 	.short	0x010a
        /*4986*/ 	.byte	0x3f
	.zero		1


	//   ....[25]....
        /*4988*/ 	.word	0x0002cec0
        /*498c*/ 	.word	0x00000005
        /*4990*/ 	.word	0x00000000
        /*4994*/ 	.short	0x010a
        /*4996*/ 	.byte	0x3f
	.zero		1


	//   ....[26]....
        /*4998*/ 	.word	0x0002cf10
        /*499c*/ 	.word	0x00000007
        /*49a0*/ 	.word	0x00000000
        /*49a4*/ 	.short	0x010a
        /*49a6*/ 	.byte	0x3f
	.zero		1


	//   ....[27]....
        /*49a8*/ 	.word	0x0002cf60
        /*49ac*/ 	.word	0x00000007
        /*49b0*/ 	.word	0x00000000
        /*49b4*/ 	.short	0x010a
        /*49b6*/ 	.byte	0x3f
	.zero		1


	//----- nvinfo : EIATTR_NUM_MBARRIERS
	.align		4
.L_37:
        /*49b8*/ 	.byte	0x03, 0x38
        /*49ba*/ 	.short	0x000a


	//----- nvinfo : EIATTR_EXIT_INSTR_OFFSETS
	.align		4
        /*49bc*/ 	.byte	0x04, 0x1c
        /*49be*/ 	.short	(.L_39 - .L_38)


	//   ....[0]....
.L_38:
        /*49c0*/ 	.word	0x00000b00


	//   ....[1]....
        /*49c4*/ 	.word	0x00001420


	//   ....[2]....
        /*49c8*/ 	.word	0x0002b500


	//   ....[3]....
        /*49cc*/ 	.word	0x0002bb50


	//   ....[4]....
        /*49d0*/ 	.word	0x0002ccc0


	//----- nvinfo : EIATTR_MAX_THREADS
	.align		4
.L_39:
        /*49d4*/ 	.byte	0x04, 0x05
        /*49d6*/ 	.short	(.L_41 - .L_40)
.L_40:
        /*49d8*/ 	.word	0x00000180
        /*49dc*/ 	.word	0x00000001
        /*49e0*/ 	.word	0x00000001


	//----- nvinfo : EIATTR_CRS_STACK_SIZE
	.align		4
.L_41:
        /*49e4*/ 	.byte	0x04, 0x1e
        /*49e6*/ 	.short	(.L_43 - .L_42)
.L_42:
        /*49e8*/ 	.word	0x00000000


	//----- nvinfo : EIATTR_CBANK_PARAM_SIZE
	.align		4
.L_43:
        /*49ec*/ 	.byte	0x03, 0x19
        /*49ee*/ 	.short	0x0470


	//----- nvinfo : EIATTR_PARAM_CBANK
	.align		4
        /*49f0*/ 	.byte	0x04, 0x0a
        /*49f2*/ 	.short	(.L_45 - .L_44)
	.align		4
.L_44:
        /*49f4*/ 	.word	index@(.nv.constant0._ZN7cutlass13device_kernelINS_4gemm6kernel13GemmUniversalIN4cute5tupleIJiiiiEEENS1_10collective13CollectiveMmaINS1_34MainloopSm90TmaGmmaWarpSpecializedILi4ENS5_IJNS4_1CILi2EEENSA_ILi1EEESC_EEENS1_35KernelTmaWarpSpecializedCooperativeEEENS5_IJNSA_ILi512EEENSA_ILi240EEENSA_ILi64EEEEEEaNS5_IJlSC_lEEEaSK_NS4_8TiledMMAINS4_8MMA_AtomIJNS4_4SM904GMMA26MMA_64x16x32_S32S8S8_SS_TNEEEENS4_6LayoutISD_NS5_IJSC_NSA_ILi0EEESS_EEEEENS5_IJNS4_10UnderscoreESV_SV_EEEEENS4_13SM90_TMA_LOADENS4_14ComposedLayoutINS4_7SwizzleILi2ELi4ELi3EEENS4_18smem_ptr_flag_bitsILi8EEENSR_INS5_IJNSA_ILi8EEESI_EEENS5_IJSI_SC_EEEEEEEvNS4_8identityENS4_23SM90_TMA_LOAD_MULTICASTES18_vS19_EENS_8epilogue10collective6detail29Sm90TmaWarpSpecializedAdapterINS1D_15DefaultEpilogueIaSK_SK_NS1C_6thread17LinearCombinationIaLi1EiiLNS1H_9ScaleType4KindE0ELNS_15FloatRoundStyleE2EaEENS1_15EpilogueDefaultEEEEEvvEEEEvNT_6ParamsE)
        /*49f8*/ 	.short	0x0210
        /*49fa*/ 	.short	0x0470


	//----- nvinfo : EIATTR_SW_WAR
	.align		4
.L_45:
        /*49fc*/ 	.byte	0x04, 0x36
        /*49fe*/ 	.short	(.L_47 - .L_46)
.L_46:
        /*4a00*/ 	.word	0x00000008
.L_47:


//--------------------- .nv.callgraph             --------------------------
	.section	.nv.callgraph,"",@"SHT_CUDA_CALLGRAPH"
	.align	4
	.sectionentsize	8
	.align		4
        /*0000*/ 	.word	0x00000000
	.align		4
        /*0004*/ 	.word	0xffffffff
	.align		4
        /*0008*/ 	.word	index@(_ZN7cutlass13device_kernelINS_4gemm6kernel13GemmUniversalIN4cute5tupleIJiiiiEEENS1_10collective13CollectiveMmaINS1_34MainloopSm90TmaGmmaWarpSpecializedILi4ENS5_IJNS4_1CILi2EEENSA_ILi1EEESC_EEENS1_35KernelTmaWarpSpecializedCooperativeEEENS5_IJNSA_ILi512EEENSA_ILi240EEENSA_ILi64EEEEEEaNS5_IJlSC_lEEEaSK_NS4_8TiledMMAINS4_8MMA_AtomIJNS4_4SM904GMMA26MMA_64x16x32_S32S8S8_SS_TNEEEENS4_6LayoutISD_NS5_IJSC_NSA_ILi0EEESS_EEEEENS5_IJNS4_10UnderscoreESV_SV_EEEEENS4_13SM90_TMA_LOADENS4_14ComposedLayoutINS4_7SwizzleILi2ELi4ELi3EEENS4_18smem_ptr_flag_bitsILi8EEENSR_INS5_IJNSA_ILi8EEESI_EEENS5_IJSI_SC_EEEEEEEvNS4_8identityENS4_23SM90_TMA_LOAD_MULTICASTES18_vS19_EENS_8epilogue10collective6detail29Sm90TmaWarpSpecializedAdapterINS1D_15DefaultEpilogueIaSK_SK_NS1C_6thread17LinearCombinationIaLi1EiiLNS1H_9ScaleType4KindE0ELNS_15FloatRoundStyleE2EaEENS1_15EpilogueDefaultEEEEEvvEEEEvNT_6ParamsE)
	.align		4
        /*000c*/ 	.word	index@(__assertfail)
	.align		4
        /*0010*/ 	.word	0x00000000
	.align		4
        /*0014*/ 	.word	0xfffffffe
	.align		4
        /*0018*/ 	.word	0x00000000
	.align		4
        /*001c*/ 	.word	0xfffffffd
	.align		4
        /*0020*/ 	.word	0x00000000
	.align		4
        /*0024*/ 	.word	0xfffffffc


//--------------------- .nv.constant4             --------------------------
	.section	.nv.constant4,"a",@progbits
	.align	8
	.align		8
.nv.constant4:
        /*0000*/ 	.dword	__assertfail
	.align		8
        /*0008*/ 	.dword	__unnamed_1
	.align		8
        /*0010*/ 	.dword	_ZN39_INTERNAL_16fe75fa_4_k_cu_911963b6_42974cuda3std3__45__cpo5beginE
	.align		8
        /*0018*/ 	.dword	_ZN39_INTERNAL_16fe75fa_4_k_cu_911963b6_42974cuda3std3__45__cpo3endE
	.align		8
        /*0020*/ 	.dword	_ZN39_INTERNAL_16fe75fa_4_k_cu_911963b6_42974cuda3std3__45__cpo6cbeginE
	.align		8
        /*0028*/ 	.dword	_ZN39_INTERNAL_16fe75fa_4_k_cu_911963b6_42974cuda3std3__45__cpo4cendE
	.align		8
        /*0030*/ 	.dword	_ZN39_INTERNAL_16fe75fa_4_k_cu_911963b6_42974cuda3std3__441_GLOBAL__N__16fe75fa_4_k_cu_911963b6_42976ignoreE
	.align		8
        /*0038*/ 	.dword	_ZN39_INTERNAL_16fe75fa_4_k_cu_911963b6_42974cuda3std3__419piecewise_constructE
	.align		8
        /*0040*/ 	.dword	_ZN39_INTERNAL_16fe75fa_4_k_cu_911963b6_42974cuda3std3__48in_placeE
	.align		8
        /*0048*/ 	.dword	_ZN39_INTERNAL_16fe75fa_4_k_cu_911963b6_42974cuda3std6ranges3__45__cpo4swapE
	.align		8
        /*0050*/ 	.dword	_ZN39_INTERNAL_16fe75fa_4_k_cu_911963b6_42974cuda3std6ranges3__45__cpo9iter_moveE
	.align		8
        /*0058*/ 	.dword	_ZN39_INTERNAL_16fe75fa_4_k_cu_911963b6_42974cute7productE
	.align		8
        /*0060*/ 	.dword	_ZN39_INTERNAL_16fe75fa_4_k_cu_911963b6_42974cute1_E
	.align		8
        /*0068*/ 	.dword	$str$22
	.align		8
        /*0070*/ 	.dword	$str$23


//--------------------- .text._ZN7cutlass13device_kernelINS_4gemm6kernel13GemmUniversalIN4cute5tupleIJiiiiEEENS1_10collective13CollectiveMmaINS1_34MainloopSm90TmaGmmaWarpSpecializedILi4ENS5_IJNS4_1CILi2EEENSA_ILi1EEESC_EEENS1_35KernelTmaWarpSpecializedCooperativeEEENS5_IJNSA_ILi512EEENSA_ILi240EEENSA_ILi64EEEEEEaNS5_IJlSC_lEEEaSK_NS4_8TiledMMAINS4_8MMA_AtomIJNS4_4SM904GMMA26MMA_64x16x32_S32S8S8_SS_TNEEEENS4_6LayoutISD_NS5_IJSC_NSA_ILi0EEESS_EEEEENS5_IJNS4_10UnderscoreESV_SV_EEEEENS4_13SM90_TMA_LOADENS4_14ComposedLayoutINS4_7SwizzleILi2ELi4ELi3EEENS4_18smem_ptr_flag_bitsILi8EEENSR_INS5_IJNSA_ILi8EEESI_EEENS5_IJSI_SC_EEEEEEEvNS4_8identityENS4_23SM90_TMA_LOAD_MULTICASTES18_vS19_EENS_8epilogue10collective6detail29Sm90TmaWarpSpecializedAdapterINS1D_15DefaultEpilogueIaSK_SK_NS1C_6thread17LinearCombinationIaLi1EiiLNS1H_9ScaleType4KindE0ELNS_15FloatRoundStyleE2EaEENS1_15EpilogueDefaultEEEEEvvEEEEvNT_6ParamsE --------------------------
	.section	.text._ZN7cutlass13device_kernelINS_4gemm6kernel13GemmUniversalIN4cute5tupleIJiiiiEEENS1_10collective13CollectiveMmaINS1_34MainloopSm90TmaGmmaWarpSpecializedILi4ENS5_IJNS4_1CILi2EEENSA_ILi1EEESC_EEENS1_35KernelTmaWarpSpecializedCooperativeEEENS5_IJNSA_ILi512EEENSA_ILi240EEENSA_ILi64EEEEEEaNS5_IJlSC_lEEEaSK_NS4_8TiledMMAINS4_8MMA_AtomIJNS4_4SM904GMMA26MMA_64x16x32_S32S8S8_SS_TNEEEENS4_6LayoutISD_NS5_IJSC_NSA_ILi0EEESS_EEEEENS5_IJNS4_10UnderscoreESV_SV_EEEEENS4_13SM90_TMA_LOADENS4_14ComposedLayoutINS4_7SwizzleILi2ELi4ELi3EEENS4_18smem_ptr_flag_bitsILi8EEENSR_INS5_IJNSA_ILi8EEESI_EEENS5_IJSI_SC_EEEEEEEvNS4_8identityENS4_23SM90_TMA_LOAD_MULTICASTES18_vS19_EENS_8epilogue10collective6detail29Sm90TmaWarpSpecializedAdapterINS1D_15DefaultEpilogueIaSK_SK_NS1C_6thread17LinearCombinationIaLi1EiiLNS1H_9ScaleType4KindE0ELNS_15FloatRoundStyleE2EaEENS1_15EpilogueDefaultEEEEEvvEEEEvNT_6ParamsE,"ax",@progbits
	.align	128
.text._ZN7cutlass13device_kernelINS_4gemm6kernel13GemmUniversalIN4cute5tupleIJiiiiEEENS1_10collective13CollectiveMmaINS1_34MainloopSm90TmaGmmaWarpSpecializedILi4ENS5_IJNS4_1CILi2EEENSA_ILi1EEESC_EEENS1_35KernelTmaWarpSpecializedCooperativeEEENS5_IJNSA_ILi512EEENSA_ILi240EEENSA_ILi64EEEEEEaNS5_IJlSC_lEEEaSK_NS4_8TiledMMAINS4_8MMA_AtomIJNS4_4SM904GMMA26MMA_64x16x32_S32S8S8_SS_TNEEEENS4_6LayoutISD_NS5_IJSC_NSA_ILi0EEESS_EEEEENS5_IJNS4_10UnderscoreESV_SV_EEEEENS4_13SM90_TMA_LOADENS4_14ComposedLayoutINS4_7SwizzleILi2ELi4ELi3EEENS4_18smem_ptr_flag_bitsILi8EEENSR_INS5_IJNSA_ILi8EEESI_EEENS5_IJSI_SC_EEEEEEEvNS4_8identityENS4_23SM90_TMA_LOAD_MULTICASTES18_vS19_EENS_8epilogue10collective6detail29Sm90TmaWarpSpecializedAdapterINS1D_15DefaultEpilogueIaSK_SK_NS1C_6thread17LinearCombinationIaLi1EiiLNS1H_9ScaleType4KindE0ELNS_15FloatRoundStyleE2EaEENS1_15EpilogueDefaultEEEEEvvEEEEvNT_6ParamsE:
        .type           _ZN7cutlass13device_kernelINS_4gemm6kernel13GemmUniversalIN4cute5tupleIJiiiiEEENS1_10collective13CollectiveMmaINS1_34MainloopSm90TmaGmmaWarpSpecializedILi4ENS5_IJNS4_1CILi2EEENSA_ILi1EEESC_EEENS1_35KernelTmaWarpSpecializedCooperativeEEENS5_IJNSA_ILi512EEENSA_ILi240EEENSA_ILi64EEEEEEaNS5_IJlSC_lEEEaSK_NS4_8TiledMMAINS4_8MMA_AtomIJNS4_4SM904GMMA26MMA_64x16x32_S32S8S8_SS_TNEEEENS4_6LayoutISD_NS5_IJSC_NSA_ILi0EEESS_EEEEENS5_IJNS4_10UnderscoreESV_SV_EEEEENS4_13SM90_TMA_LOADENS4_14ComposedLayoutINS4_7SwizzleILi2ELi4ELi3EEENS4_18smem_ptr_flag_bitsILi8EEENSR_INS5_IJNSA_ILi8EEESI_EEENS5_IJSI_SC_EEEEEEEvNS4_8identityENS4_23SM90_TMA_LOAD_MULTICASTES18_vS19_EENS_8epilogue10collective6detail29Sm90TmaWarpSpecializedAdapterINS1D_15DefaultEpilogueIaSK_SK_NS1C_6thread17LinearCombinationIaLi1EiiLNS1H_9ScaleType4KindE0ELNS_15FloatRoundStyleE2EaEENS1_15EpilogueDefaultEEEEEvvEEEEvNT_6ParamsE,@function
        .size           _ZN7cutlass13device_kernelINS_4gemm6kernel13GemmUniversalIN4cute5tupleIJiiiiEEENS1_10collective13CollectiveMmaINS1_34MainloopSm90TmaGmmaWarpSpecializedILi4ENS5_IJNS4_1CILi2EEENSA_ILi1EEESC_EEENS1_35KernelTmaWarpSpecializedCooperativeEEENS5_IJNSA_ILi512EEENSA_ILi240EEENSA_ILi64EEEEEEaNS5_IJlSC_lEEEaSK_NS4_8TiledMMAINS4_8MMA_AtomIJNS4_4SM904GMMA26MMA_64x16x32_S32S8S8_SS_TNEEEENS4_6LayoutISD_NS5_IJSC_NSA_ILi0EEESS_EEEEENS5_IJNS4_10UnderscoreESV_SV_EEEEENS4_13SM90_TMA_LOADENS4_14ComposedLayoutINS4_7SwizzleILi2ELi4ELi3EEENS4_18smem_ptr_flag_bitsILi8EEENSR_INS5_IJNSA_ILi8EEESI_EEENS5_IJSI_SC_EEEEEEEvNS4_8identityENS4_23SM90_TMA_LOAD_MULTICASTES18_vS19_EENS_8epilogue10collective6detail29Sm90TmaWarpSpecializedAdapterINS1D_15DefaultEpilogueIaSK_SK_NS1C_6thread17LinearCombinationIaLi1EiiLNS1H_9ScaleType4KindE0ELNS_15FloatRoundStyleE2EaEENS1_15EpilogueDefaultEEEEEvvEEEEvNT_6ParamsE,(.L_x_153 - _ZN7cutlass13device_kernelINS_4gemm6kernel13GemmUniversalIN4cute5tupleIJiiiiEEENS1_10collective13CollectiveMmaINS1_34MainloopSm90TmaGmmaWarpSpecializedILi4ENS5_IJNS4_1CILi2EEENSA_ILi1EEESC_EEENS1_35KernelTmaWarpSpecializedCooperativeEEENS5_IJNSA_ILi512EEENSA_ILi240EEENSA_ILi64EEEEEEaNS5_IJlSC_lEEEaSK_NS4_8TiledMMAINS4_8MMA_AtomIJNS4_4SM904GMMA26MMA_64x16x32_S32S8S8_SS_TNEEEENS4_6LayoutISD_NS5_IJSC_NSA_ILi0EEESS_EEEEENS5_IJNS4_10UnderscoreESV_SV_EEEEENS4_13SM90_TMA_LOADENS4_14ComposedLayoutINS4_7SwizzleILi2ELi4ELi3EEENS4_18smem_ptr_flag_bitsILi8EEENSR_INS5_IJNSA_ILi8EEESI_EEENS5_IJSI_SC_EEEEEEEvNS4_8identityENS4_23SM90_TMA_LOAD_MULTICASTES18_vS19_EENS_8epilogue10collective6detail29Sm90TmaWarpSpecializedAdapterINS1D_15DefaultEpilogueIaSK_SK_NS1C_6thread17LinearCombinationIaLi1EiiLNS1H_9ScaleType4KindE0ELNS_15FloatRoundStyleE2EaEENS1_15EpilogueDefaultEEEEEvvEEEEvNT_6ParamsE)
        .other          _ZN7cutlass13device_kernelINS_4gemm6kernel13GemmUniversalIN4cute5tupleIJiiiiEEENS1_10collective13CollectiveMmaINS1_34MainloopSm90TmaGmmaWarpSpecializedILi4ENS5_IJNS4_1CILi2EEENSA_ILi1EEESC_EEENS1_35KernelTmaWarpSpecializedCooperativeEEENS5_IJNSA_ILi512EEENSA_ILi240EEENSA_ILi64EEEEEEaNS5_IJlSC_lEEEaSK_NS4_8TiledMMAINS4_8MMA_AtomIJNS4_4SM904GMMA26MMA_64x16x32_S32S8S8_SS_TNEEEENS4_6LayoutISD_NS5_IJSC_NSA_ILi0EEESS_EEEEENS5_IJNS4_10UnderscoreESV_SV_EEEEENS4_13SM90_TMA_LOADENS4_14ComposedLayoutINS4_7SwizzleILi2ELi4ELi3EEENS4_18smem_ptr_flag_bitsILi8EEENSR_INS5_IJNSA_ILi8EEESI_EEENS5_IJSI_SC_EEEEEEEvNS4_8identityENS4_23SM90_TMA_LOAD_MULTICASTES18_vS19_EENS_8epilogue10collective6detail29Sm90TmaWarpSpecializedAdapterINS1D_15DefaultEpilogueIaSK_SK_NS1C_6thread17LinearCombinationIaLi1EiiLNS1H_9ScaleType4KindE0ELNS_15FloatRoundStyleE2EaEENS1_15EpilogueDefaultEEEEEvvEEEEvNT_6ParamsE,@"STO_CUDA_ENTRY STV_DEFAULT"
_ZN7cutlass13device_kernelINS_4gemm6kernel13GemmUniversalIN4cute5tupleIJiiiiEEENS1_10collective13CollectiveMmaINS1_34MainloopSm90TmaGmmaWarpSpecializedILi4ENS5_IJNS4_1CILi2EEENSA_ILi1EEESC_EEENS1_35KernelTmaWarpSpecializedCooperativeEEENS5_IJNSA_ILi512EEENSA_ILi240EEENSA_ILi64EEEEEEaNS5_IJlSC_lEEEaSK_NS4_8TiledMMAINS4_8MMA_AtomIJNS4_4SM904GMMA26MMA_64x16x32_S32S8S8_SS_TNEEEENS4_6LayoutISD_NS5_IJSC_NSA_ILi0EEESS_EEEEENS5_IJNS4_10UnderscoreESV_SV_EEEEENS4_13SM90_TMA_LOADENS4_14ComposedLayoutINS4_7SwizzleILi2ELi4ELi3EEENS4_18smem_ptr_flag_bitsILi8EEENSR_INS5_IJNSA_ILi8EEESI_EEENS5_IJSI_SC_EEEEEEEvNS4_8identityENS4_23SM90_TMA_LOAD_MULTICASTES18_vS19_EENS_8epilogue10collective6detail29Sm90TmaWarpSpecializedAdapterINS1D_15DefaultEpilogueIaSK_SK_NS1C_6thread17LinearCombinationIaLi1EiiLNS1H_9ScaleType4KindE0ELNS_15FloatRoundStyleE2EaEENS1_15EpilogueDefaultEEEEEvvEEEEvNT_6ParamsE:
[----:B------:R-:W0:Y:S02]  /*0000*/  LDC R1, c[0x0][0x28] ;  /* 0x00000a00ff017b82 */ /* 0x000e240000000800 */
[----:B0-----:R-:W-:Y:S01]  /*0010*/  VIADD R1, R1, 0xfffff760 ;  /* 0xfffff76001017836 */ /* 0x001fe20000000000 */
[----:B------:R-:W0:Y:S01]  /*0020*/  S2R R4, SR_TID.X ;  /* 0x0000000000047919 */ /* 0x000e220000002100 */
[----:B------:R-:W-:Y:S01]  /*0030*/  ELECT P0, URZ, PT ;  /* 0x00000000003f782f */ /* 0x000fe20003800000 */
[----:B------:R-:W-:Y:S01]  /*0040*/  BSSY B0, `(.L_x_0) ;  /* 0x0000015000007945 */ /* 0x000fe20003800000 */
[--C-:B0-----:R-:W-:Y:S02]  /*0050*/  SHF.R.U32.HI R0, RZ, 0x5, R4.reuse ;  /* 0x00000005ff007819 */ /* 0x101fe40000011604 */
[----:B------:R-:W-:-:S03]  /*0060*/  SHF.R.U32.HI R2, RZ, 0x7, R4 ;  /* 0x00000007ff027819 */ /* 0x000fc60000011604 */
[----:B------:R-:W0:Y:S04]  /*0070*/  SHFL.IDX PT, R3, R0, RZ, 0x1f ;  /* 0x00001fff00037589 */ /* 0x000e2800000e0000 */
[----:B------:R-:W1:Y:S01]  /*0080*/  SHFL.IDX PT, R2, R2, RZ, 0x1f ;  /* 0x00001fff02027589 */ /* 0x000e6200000e0000 */
[----:B0-----:R-:W-:Y:S02]  /*0090*/  R2UR UR9, R3 ;  /* 0x00000000030972ca */ /* 0x001fe400000e0000 */
[----:B-1----:R-:W-:-:S11]  /*00a0*/  R2UR UR5, R2 ;  /* 0x00000000020572ca */ /* 0x002fd600000e0000 */
[----:B------:R-:W-:Y:S02]  /*00b0*/  USHF.R.S32.HI UR4, URZ, 0x1f, UR9 ;  /* 0x0000001f3f047899 */ /* 0x000fe40008011409 */
[----:B------:R-:W-:Y:S02]  /*00c0*/  ISETP.NE.OR P0, PT, RZ, UR9, !P0 ;  /* 0x00000009ff007c0c */ /* 0x000fe4000c705670 */
[----:B------:R-:W-:-:S04]  /*00d0*/  ULEA.HI UR4, UR4, UR9, URZ, 0x2 ;  /* 0x0000000904047291 */ /* 0x000fc8000f8f103f */
[----:B------:R-:W-:-:S04]  /*00e0*/  ULOP3.LUT UR4, UR4, 0xfffffffc, URZ, 0xc0, !UPT ;  /* 0xfffffffc04047892 */ /* 0x000fc8000f8ec03f */
[----:B------:R-:W-:-:S03]  /*00f0*/  UIADD3 UR9, UR9, -UR4, URZ ;  /* 0x8000000409097290 */ /* 0x000fc6000fffe03f */
[----:B------:R-:W-:Y:S09]  /*0100*/  @P0 BRA `(.L_x_1) ;  /* 0x0000000000200947 */ /* 0x000ff20003800000 */
[----:B------:R-:W-:Y:S02]  /*0110*/  ULDC.64 UR6, c[0x0][0x198] ;  /* 0x0000660000067ab9 */ /* 0x000fe40000000a00 */
[----:B------:R-:W-:Y:S02]  /*0120*/  UIADD3 UR10, UP0, UR6, 0xf0, URZ ;  /* 0x000000f0060a7890 */ /* 0x000fe4000ff1e03f */
[----:B------:R-:W-:Y:S02]  /*0130*/  UIADD3 UR6, UP1, UR6, 0x1f0, URZ ;  /* 0x000001f006067890 */ /* 0x000fe4000ff3e03f */
[----:B------:R-:W-:Y:S02]  /*0140*/  UIADD3.X UR11, URZ, UR7, URZ, UP0, !UPT ;  /* 0x000000073f0b7290 */ /* 0x000fe400087fe43f */
[----:B------:R-:W-:-:S07]  /*0150*/  UIADD3.X UR7, URZ, UR7, URZ, UP1, !UPT ;  /* 0x000000073f077290 */ /* 0x000fce0008ffe43f */
[----:B------:R0:W-:Y:S02]  /*0160*/  UTMACCTL.PF [UR10] ;  /* 0x000000000a0079b9 */ /* 0x0001e40008040000 */
[----:B------:R0:W-:Y:S02]  /*0170*/  UTMACCTL.PF [UR6] ;  /* 0x00000000060079b9 */ /* 0x0001e40008040000 */
[----:B0-----:R-:W-:Y:S01]  /*0180*/  NOP ;  /* 0x0000000000007918 */ /* 0x001fe20000000000 */
.L_x_1:
[----:B------:R-:W-:Y:S05]  /*0190*/  BSYNC B0 ;  /* 0x0000000000007941 */ /* 0x000fea0003800000 */
.L_x_0:
[----:B------:R-:W-:Y:S01]  /*01a0*/  UISETP.NE.AND UP0, UPT, UR9, 0x3, UPT ;  /* 0x000000030900788c */ /* 0x000fe2000bf05270 */
[----:B------:R-:W0:Y:S01]  /*01b0*/  SHFL.IDX PT, R2, R0, RZ, 0x1f ;  /* 0x00001fff00027589 */ /* 0x000e2200000e0000 */
[----:B------:R-:W-:Y:S02]  /*01c0*/  UIADD3 UR16, UR5, -0x1, URZ ;  /* 0xffffffff05107890 */ /* 0x000fe4000fffe03f */
[----:B------:R-:W-:Y:S01]  /*01d0*/  ISETP.NE.AND P1, PT, RZ, UR5, PT ;  /* 0x00000005ff007c0c */ /* 0x000fe2000bf25270 */
[----:B------:R-:W-:Y:S02]  /*01e0*/  UISETP.EQ.OR UP0, UPT, UR9, URZ, !UP0 ;  /* 0x0000003f0900728c */ /* 0x000fe4000c702670 */
[----:B------:R-:W-:Y:S02]  /*01f0*/  UISETP.GE.U32.AND UP1, UPT, UR16, 0x2, UPT ;  /* 0x000000021000788c */ /* 0x000fe4000bf26070 */
[----:B------:R-:W-:-:S04]  /*0200*/  UISETP.EQ.AND UP0, UPT, UR5, URZ, UP0 ;  /* 0x0000003f0500728c */ /* 0x000fc80008702270 */
[----:B------:R-:W-:-:S04]  /*0210*/  USEL UR4, URZ, 0x1, !UP0 ;  /* 0x000000013f047887 */ /* 0x000fc8000c000000 */
[----:B------:R-:W-:-:S06]  /*0220*/  USEL UR4, UR4, 0x2, UP1 ;  /* 0x0000000204047887 */ /* 0x000fcc0008800000 */
[----:B------:R-:W-:Y:S01]  /*0230*/  IMAD.U32 R3, RZ, RZ, UR4 ;  /* 0x00000004ff037e24 */ /* 0x000fe2000f8e00ff */
[----:B0-----:R-:W-:-:S04]  /*0240*/  ISETP.NE.AND P0, PT, R2, RZ, PT ;  /* 0x000000ff0200720c */ /* 0x001fc80003f05270 */
[----:B------:R0:W-:Y:S09]  /*0250*/  STL [R1+0x460], R3 ;  /* 0x0004600301007387 */ /* 0x0001f20000100800 */
[----:B0-----:R-:W-:Y:S05]  /*0260*/  @P0 BRA `(.L_x_2) ;  /* 0x0000000000580947 */ /* 0x001fea0003800000 */
[----:B------:R-:W0:Y:S01]  /*0270*/  S2UR UR8, SR_CgaCtaId ;  /* 0x00000000000879c3 */ /* 0x000e220000008800 */
[----:B------:R-:W-:Y:S01]  /*0280*/  UMOV UR4, 0x400 ;  /* 0x0000040000047882 */ /* 0x000fe20000000000 */
[----:B------:R-:W-:Y:S01]  /*0290*/  UMOV UR5, 0x1 ;  /* 0x0000000100057882 */ /* 0x000fe20000000000 */
[----:B------:R-:W-:Y:S01]  /*02a0*/  UMOV UR6, 0x4 ;  /* 0x0000000400067882 */ /* 0x000fe20000000000 */
[----:B------:R-:W-:Y:S01]  /*02b0*/  ELECT P0, URZ, PT ;  /* 0x00000000003f782f */ /* 0x000fe20003800000 */
[----:B------:R-:W-:-:S04]  /*02c0*/  UIADD3 UR6, -UR6, 0x100000, URZ ;  /* 0x0010000006067890 */ /* 0x000fc8000fffe13f */
[----:B------:R-:W-:Y:S02]  /*02d0*/  USHF.L.U32 UR7, UR6, 0xb, URZ ;  /* 0x0000000b06077899 */ /* 0x000fe4000800063f */
[----:B------:R-:W-:Y:S02]  /*02e0*/  USHF.L.U32 UR6, UR6, 0x1, URZ ;  /* 0x0000000106067899 */ /* 0x000fe4000800063f */
[----:B0-----:R-:W-:Y:S02]  /*02f0*/  ULEA UR8, UR8, UR4, 0x18 ;  /* 0x0000000408087291 */ /* 0x001fe4000f8ec03f */
[----:B------:R-:W-:-:S04]  /*0300*/  UIADD3 UR4, -UR5, 0x100000, URZ ;  /* 0x0010000005047890 */ /* 0x000fc8000fffe13f */
[----:B------:R-:W-:Y:S02]  /*0310*/  USHF.L.U32 UR5, UR4, 0xb, URZ ;  /* 0x0000000b04057899 */ /* 0x000fe4000800063f */
[----:B------:R-:W-:Y:S01]  /*0320*/  USHF.L.U32 UR4, UR4, 0x1, URZ ;  /* 0x0000000104047899 */ /* 0x000fe2000800063f */
[----:B------:R-:W0:Y:S11]  /*0330*/  FENCE.VIEW.ASYNC.S ;  /* 0x00000000000073c6 */ /* 0x000e360000000000 */
[----:B0-----:R0:W1:Y:S01]  /*0340*/  SYNCS.EXCH.64 URZ, [UR8], UR4 ;  /* 0x00000004083f75b2 */ /* 0x0010620008000100 */
[----:B------:R0:W2:Y:S01]  /*0350*/  SYNCS.EXCH.64 URZ, [UR8+0x20], UR6 ;  /* 0x00002006083f75b2 */ /* 0x0000a20008000100 */
[----:B------:R0:W3:Y:S01]  /*0360*/  SYNCS.EXCH.64 URZ, [UR8+0x8], UR4 ;  /* 0x00000804083f75b2 */ /* 0x0000e20008000100 */
[----:B------:R0:W4:Y:S01]  /*0370*/  SYNCS.EXCH.64 URZ, [UR8+0x28], UR6 ;  /* 0x00002806083f75b2 */ /* 0x0001220008000100 */
[----:B------:R0:W0:Y:S01]  /*0380*/  SYNCS.EXCH.64 URZ, [UR8+0x10], UR4 ;  /* 0x00001004083f75b2 */ /* 0x0000220008000100 */
[----:B------:R0:W0:Y:S01]  /*0390*/  SYNCS.EXCH.64 URZ, [UR8+0x30], UR6 ;  /* 0x00003006083f75b2 */ /* 0x0000220008000100 */
[----:B------:R0:W0:Y:S01]  /*03a0*/  SYNCS.EXCH.64 URZ, [UR8+0x18], UR4 ;  /* 0x00001804083f75b2 */ /* 0x0000220008000100 */
[----:B------:R0:W0:Y:S01]  /*03b0*/  SYNCS.EXCH.64 URZ, [UR8+0x38], UR6 ;  /* 0x00003806083f75b2 */ /* 0x0000220008000100 */
[----:B------:R-:W-:Y:S01]  /*03c0*/  NOP ;  /* 0x0000000000007918 */ /* 0x000fe20000000000 */
.L_x_2:
[----:B------:R-:W5:Y:S01]  /*03d0*/  S2UR UR13, SR_CTAID.X ;  /* 0x00000000000d79c3 */ /* 0x000f620000002500 */
[----:B------:R-:W-:Y:S01]  /*03e0*/  SHF.R.S32.HI R3, RZ, 0x1f, R4 ;  /* 0x0000001fff037819 */ /* 0x000fe20000011404 */
[----:B------:R5:W1:Y:S01]  /*03f0*/  SHFL.IDX PT, R6, R0, RZ, 0x1f ;  /* 0x00001fff00067589 */ /* 0x000a6200000e0000 */
[----:B0-----:R-:W-:Y:S01]  /*0400*/  ULDC UR4, c[0x0][0x150] ;  /* 0x0000540000047ab9 */ /* 0x001fe20000000800 */
[----:B------:R-:W-:Y:S02]  /*0410*/  ELECT P0, URZ, PT ;  /* 0x00000000003f782f */ /* 0x000fe40003800000 */
[----:B------:R-:W-:Y:S01]  /*0420*/  LEA.HI R3, R3, R4, RZ, 0x7 ;  /* 0x0000000403037211 */ /* 0x000fe200078f38ff */
[----:B------:R-:W-:Y:S01]  /*0430*/  ULDC UR5, c[0x0][0x154] ;  /* 0x0000550000057ab9 */ /* 0x000fe20000000800 */
[----:B------:R-:W-:Y:S01]  /*0440*/  SHF.R.S32.HI R7, RZ, 0x1f, R2 ;  /* 0x0000001fff077819 */ /* 0x000fe20000011402 */
[----:B------:R-:W0:Y:S01]  /*0450*/  S2UR UR10, SR_CTAID.Y ;  /* 0x00000000000a79c3 */ /* 0x000e220000002600 */
[----:B------:R-:W-:Y:S01]  /*0460*/  LOP3.LUT R3, R3, 0xffffff80, RZ, 0xc0, !PT ;  /* 0xffffff8003037812 */ /* 0x000fe200078ec0ff */
[----:B------:R-:W-:Y:S01]  /*0470*/  ULDC UR8, c[0x0][0x144] ;  /* 0x0000510000087ab9 */ /* 0x000fe20000000800 */
[----:B------:R-:W-:Y:S01]  /*0480*/  LEA.HI R7, R7, R2, RZ, 0x2 ;  /* 0x0000000207077211 */ /* 0x000fe200078f10ff */
[----:B------:R-:W-:Y:S01]  /*0490*/  NOP ;  /* 0x0000000000007918 */ /* 0x000fe20000000000 */
[----:B------:R-:W-:Y:S01]  /*04a0*/  NOP ;  /* 0x0000000000007918 */ /* 0x000fe20000000000 */
[----:B------:R-:W-:Y:S01]  /*04b0*/  IMAD.IADD R3, R4, 0x1, -R3 ;  /* 0x0000000104037824 */ /* 0x000fe200078e0a03 */
[----:B------:R-:W-:Y:S01]  /*04c0*/  LOP3.LUT R7, R7, 0x3ffffffc, RZ, 0xc0, !PT ;  /* 0x3ffffffc07077812 */ /* 0x000fe200078ec0ff */
[----:B------:R-:W-:-:S03]  /*04d0*/  ULDC UR11, c[0x0][0x148] ;  /* 0x00005200000b7ab9 */ /* 0x000fc60000000800 */
[----:B------:R-:W-:Y:S01]  /*04e0*/  SHF.R.S32.HI R4, RZ, 0x1f, R3 ;  /* 0x0000001fff047819 */ /* 0x000fe20000011403 */
[----:B------:R-:W-:-:S03]  /*04f0*/  IMAD.IADD R2, R2, 0x1, -R7 ;  /* 0x0000000102027824 */ /* 0x000fc600078e0a07 */
[----:B------:R-:W-:Y:S02]  /*0500*/  LEA.HI R4, R4, R3, RZ, 0x3 ;  /* 0x0000000304047211 */ /* 0x000fe400078f18ff */
[----:B-----5:R-:W-:Y:S02]  /*0510*/  I2FP.F32.U32 R5, UR13 ;  /* 0x0000000d00057c45 */ /* 0x020fe40008201000 */
[--C-:B------:R-:W-:Y:S02]  /*0520*/  SHF.R.S32.HI R0, RZ, 0x3, R4.reuse ;  /* 0x00000003ff007819 */ /* 0x100fe40000011404 */
[----:B-1----:R-:W-:Y:S01]  /*0530*/  ISETP.NE.OR P0, PT, R6, RZ, !P0 ;  /* 0x000000ff0600720c */ /* 0x002fe20004705670 */
[----:B------:R-:W-:Y:S01]  /*0540*/  FMUL R8, R5, UR4 ;  /* 0x0000000405087c20 */ /* 0x000fe20008400000 */
[----:B------:R-:W-:-:S04]  /*0550*/  SHF.R.S32.HI R5, RZ, 0x1f, R4 ;  /* 0x0000001fff057819 */ /* 0x000fc80000011404 */
[----:B------:R-:W-:Y:S01]  /*0560*/  LEA.HI R5, R5, R0, RZ, 0x2 ;  /* 0x0000000005057211 */ /* 0x000fe200078f10ff */
[----:B------:R-:W1:Y:S03]  /*0570*/  F2I.U32.TRUNC.NTZ R8, R8 ;  /* 0x0000000800087305 */ /* 0x000e66000020f000 */
[----:B------:R-:W-:-:S03]  /*0580*/  LOP3.LUT R5, R5, 0xfffffffc, RZ, 0xc0, !PT ;  /* 0xfffffffc05057812 */ /* 0x000fc600078ec0ff */
[----:B------:R-:W-:Y:S01]  /*0590*/  VOTEU.ALL UP0, P0 ;  /* 0x00000000003f7886 */ /* 0x000fe20000000000 */
[----:B------:R-:W-:Y:S01]  /*05a0*/  VOTEU.ALL UP1, P0 ;  /* 0x00000000003f7886 */ /* 0x000fe20000020000 */
[----:B------:R-:W-:Y:S01]  /*05b0*/  IMAD.IADD R5, R0, 0x1, -R5 ;  /* 0x0000000100057824 */ /* 0x000fe200078e0a05 */
[----:B0-----:R-:W-:Y:S02]  /*05c0*/  I2FP.F32.U32 R0, UR10 ;  /* 0x0000000a00007c45 */ /* 0x001fe40008201000 */
[----:B------:R-:W0:Y:S01]  /*05d0*/  @!UP0 S2UR UR7, SR_CgaCtaId ;  /* 0x00000000000789c3 */ /* 0x000e220000008800 */
[----:B------:R-:W-:Y:S01]  /*05e0*/  IMAD R2, R2, 0x4, R5 ;  /* 0x0000000402027824 */ /* 0x000fe200078e0205 */
[----:B------:R-:W-:Y:S01]  /*05f0*/  @!UP0 UMOV UR6, 0x400 ;  /* 0x0000040000068882 */ /* 0x000fe20000000000 */
[----:B------:R-:W-:Y:S01]  /*0600*/  FMUL R4, R0, UR5 ;  /* 0x0000000500047c20 */ /* 0x000fe20008400000 */
[----:B-1----:R-:W-:Y:S02]  /*0610*/  R2UR UR4, R8 ;  /* 0x00000000080472ca */ /* 0x002fe400000e0000 */
[----:B------:R-:W-:-:S03]  /*0620*/  LEA.HI R0, R2, R2, RZ, 0x1 ;  /* 0x0000000202007211 */ /* 0x000fc600078f08ff */
[----:B------:R-:W1:Y:S01]  /*0630*/  F2I.U32.TRUNC.NTZ R4, R4 ;  /* 0x0000000400047305 */ /* 0x000e62000020f000 */
[----:B------:R-:W-:-:S05]  /*0640*/  LOP3.LUT R5, R0, 0xfffffffe, RZ, 0xc0, !PT ;  /* 0xfffffffe00057812 */ /* 0x000fca00078ec0ff */
[----:B------:R-:W-:Y:S02]  /*0650*/  IMAD.IADD R5, R2, 0x1, -R5 ;  /* 0x0000000102057824 */ /* 0x000fe400078e0a05 */
[----:B------:R-:W-:-:S04]  /*0660*/  UIADD3 UR4, -UR4, URZ, URZ ;  /* 0x0000003f04047290 */ /* 0x000fc8000fffe13f */
[----:B------:R-:W-:Y:S01]  /*0670*/  UIMAD UR8, UR8, UR4, UR13 ;  /* 0x00000004080872a4 */ /* 0x000fe2000f8e020d */
[----:B-1----:R-:W-:Y:S02]  /*0680*/  R2UR UR12, R4 ;  /* 0x00000000040c72ca */ /* 0x002fe400000e0000 */
[----:B------:R-:W-:Y:S01]  /*0690*/  UMOV UR4, 0x20 ;  /* 0x0000002000047882 */ /* 0x000fe20000000000 */
[----:B0-----:R-:W-:Y:S02]  /*06a0*/  @!UP0 ULEA UR6, UR7, UR6, 0x18 ;  /* 0x0000000607068291 */ /* 0x001fe4000f8ec03f */
[----:B------:R-:W-:Y:S01]  /*06b0*/  ISETP.NE.AND P3, PT, R5, UR8, PT ;  /* 0x0000000805007c0c */ /* 0x000fe2000bf65270 */
[----:B------:R-:W-:-:S04]  /*06c0*/  @!UP0 UIADD3 UR4, -UR4, 0x100000, URZ ;  /* 0x0010000004048890 */ /* 0x000fc8000fffe13f */
[----:B------:R-:W-:Y:S02]  /*06d0*/  @!UP0 USHF.L.U32 UR5, UR4, 0xb, URZ ;  /* 0x0000000b04058899 */ /* 0x000fe4000800063f */
[----:B------:R-:W-:Y:S01]  /*06e0*/  @!UP0 USHF.L.U32 UR4, UR4, 0x1, URZ ;  /* 0x0000000104048899 */ /* 0x000fe2000800063f */
[C---:B------:R-:W-:Y:S01]  /*06f0*/  IMAD.SHL.U32 R5, R2.reuse, 0x4, RZ ;  /* 0x0000000402057824 */ /* 0x040fe200078e00ff */
[----:B------:R-:W-:Y:S01]  /*0700*/  VOTEU.ALL UP0, P0 ;  /* 0x00000000003f7886 */ /* 0x000fe20000000000 */
[----:B------:R-:W0:Y:S01]  /*0710*/  LDC R4, c[0x0][0x140] ;  /* 0x00005000ff047b82 */ /* 0x000e220000000800 */
[----:B------:R-:W-:Y:S02]  /*0720*/  LOP3.LUT P0, RZ, R3, 0x7, RZ, 0xc0, !PT ;  /* 0x0000000703ff7812 */ /* 0x000fe4000780c0ff */
[----:B------:R-:W-:Y:S01]  /*0730*/  LOP3.LUT R9, R2, 0xc, R5, 0x78, !PT ;  /* 0x0000000c02097812 */ /* 0x000fe200078e7805 */
[----:B------:R-:W-:-:S03]  /*0740*/  UIADD3 UR12, -UR12, URZ, URZ ;  /* 0x0000003f0c0c7290 */ /* 0x000fc6000fffe13f */
[C---:B------:R-:W-:Y:S01]  /*0750*/  ISETP.LT.U32.AND P0, PT, R9.reuse, 0x2, !P0 ;  /* 0x000000020900780c */ /* 0x040fe20004701070 */
[----:B------:R1:W-:Y:S04]  /*0760*/  STL [R1+0x45c], R9 ;  /* 0x00045c0901007387 */ /* 0x0003e80000100800 */
[----:B------:R-:W5:Y:S02]  /*0770*/  FENCE.VIEW.ASYNC.S ;  /* 0x00000000000073c6 */ /* 0x000f640000000000 */
[----:B-----5:R-:W0:Y:S01]  /*0780*/  @!UP0 SYNCS.EXCH.64 URZ, [UR6+0x50], UR4 ;  /* 0x00005004063f85b2 */ /* 0x020e220008000100 */
[----:B------:R-:W-:Y:S02]  /*0790*/  @P3 LEA.HI R0, R9, R9, RZ, 0x1 ;  /* 0x0000000909003211 */ /* 0x000fe400078f08ff */
[----:B------:R-:W-:-:S02]  /*07a0*/  SEL R3, RZ, 0x1, !P0 ;  /* 0x00000001ff037807 */ /* 0x000fc40004000000 */
[----:B------:R-:W-:Y:S02]  /*07b0*/  @P3 SHF.R.S32.HI R0, RZ, 0x1, R0 ;  /* 0x00000001ff003819 */ /* 0x000fe40000011400 */
[----:B0-----:R-:W-:Y:S01]  /*07c0*/  ISETP.EQ.U32.AND P2, PT, R4, 0x1, PT ;  /* 0x000000010400780c */ /* 0x001fe20003f42070 */
[----:B------:R0:W1:Y:S01]  /*07d0*/  @!UP1 SYNCS.EXCH.64 URZ, [UR6+0x58], UR4 ;  /* 0x00005804063f95b2 */ /* 0x0000620008000100 */
[----:B------:R-:W-:Y:S01]  /*07e0*/  NOP ;  /* 0x0000000000007918 */ /* 0x000fe20000000000 */
[----:B0-----:R-:W-:-:S06]  /*07f0*/  UIMAD UR4, UR11, UR12, UR10 ;  /* 0x0000000c0b0472a4 */ /* 0x001fcc000f8e020a */
[----:B------:R-:W-:Y:S01]  /*0800*/  @P3 ISETP.NE.AND P4, PT, R0, UR4, PT ;  /* 0x0000000400003c0c */ /* 0x000fe2000bf85270 */
[----:B------:R-:W-:-:S03]  /*0810*/  IMAD.MOV.U32 R0, RZ, RZ, 0x1 ;  /* 0x00000001ff007424 */ /* 0x000fc600078e00ff */
[----:B------:R-:W-:-:S04]  /*0820*/  @P3 SEL R0, RZ, 0x1, P4 ;  /* 0x00000001ff003807 */ /* 0x000fc80002000000 */
[----:B------:R-:W-:-:S05]  /*0830*/  LOP3.LUT R0, R0, R3, RZ, 0xc0, !PT ;  /* 0x0000000300007212 */ /* 0x000fca00078ec0ff */
[----:B------:R0:W-:Y:S01]  /*0840*/  STL [R1+0x458], R0 ;  /* 0x0004580001007387 */ /* 0x0001e20000100800 */
[----:B------:R-:W-:Y:S05]  /*0850*/  @!P2 BRA `(.L_x_3) ;  /* 0x000000000008a947 */ /* 0x000fea0003800000 */
[----:B-1234-:R-:W-:Y:S01]  /*0860*/  UCGABAR_ARV ;  /* 0x00000000000079c7 */ /* 0x01efe20008000000 */
[----:B------:R-:W-:Y:S05]  /*0870*/  BRA `(.L_x_4) ;  /* 0x0000000000047947 */ /* 0x000fea0003800000 */
.L_x_3:
[----:B-1234-:R-:W-:Y:S01]  /*0880*/  NOP ;  /* 0x0000000000007918 */ /* 0x01efe20000000000 */
.L_x_4:
[----:B------:R-:W-:Y:S01]  /*0890*/  ULDC UR4, c[0x0][0x65c] ;  /* 0x0001970000047ab9 */ /* 0x000fe20000000800 */
[----:B------:R-:W-:Y:S01]  /*08a0*/  UMOV UR5, URZ ;  /* 0x0000003f00057c82 */ /* 0x000fe20008000000 */
[----:B------:R-:W-:-:S03]  /*08b0*/  UISETP.NE.AND UP0, UPT, UR4, 0x1, UPT ;  /* 0x000000010400788c */ /* 0x000fc6000bf05270 */
[----:B------:R-:W-:Y:S01]  /*08c0*/  UMOV UR4, UR13 ;  /* 0x0000000d00047c82 */ /* 0x000fe20008000000 */
[----:B------:R-:W-:Y:S02]  /*08d0*/  UP2UR UR15, UPR, URZ, 0x1 ;  /* 0x000000013f0f7883 */ /* 0x000fe40008000000 */
[----:B------:R-:W-:Y:S02]  /*08e0*/  PLOP3.LUT P0, PT, PT, PT, UP0, 0x80, 0x0 ;  /* 0x000000000000781c */ /* 0x000fe40003f0f008 */
[----:B------:R-:W-:Y:S02]  /*08f0*/  PLOP3.LUT P3, PT, PT, PT, UP0, 0x80, 0x0 ;  /* 0x000000000000781c */ /* 0x000fe40003f6f008 */
[----:B------:R-:W-:Y:S01]  /*0900*/  IMAD.U32 R6, RZ, RZ, UR15 ;  /* 0x0000000fff067e24 */ /* 0x000fe2000f8e00ff */
[----:B------:R-:W-:Y:S01]  /*0910*/  @UP0 ULDC UR14, c[0x0][0x10] ;  /* 0x00000400000e0ab9 */ /* 0x000fe20000000800 */
[----:B------:R-:W-:Y:S01]  /*0920*/  @UP0 UMOV UR6, UR10 ;  /* 0x0000000a00060c82 */ /* 0x000fe20008000000 */
[----:B------:R-:W-:Y:S01]  /*0930*/  @UP0 UMOV UR7, URZ ;  /* 0x0000003f00070c82 */ /* 0x000fe20008000000 */
[----:B------:R-:W-:Y:S01]  /*0940*/  PLOP3.LUT P5, PT, PT, PT, UP0, 0x80, 0x0 ;  /* 0x000000000000781c */ /* 0x000fe20003faf008 */
[----:B------:R-:W-:Y:S01]  /*0950*/  @UP0 UIMAD.WIDE.U32 UR14, UR13, UR14, UR6 ;  /* 0x0000000e0d0e02a5 */ /* 0x000fe2000f8e0006 */
[----:B------:R-:W-:Y:S01]  /*0960*/  PLOP3.LUT P4, PT, PT, PT, UP0, 0x80, 0x0 ;  /* 0x000000000000781c */ /* 0x000fe20003f8f008 */
[----:B------:R1:W-:Y:S01]  /*0970*/  STL [R1+0x48c], R6 ;  /* 0x00048c0601007387 */ /* 0x0003e20000100800 */
[----:B------:R-:W-:Y:S01]  /*0980*/  @!UP0 ULDC UR7, c[0x0][0xc] ;  /* 0x0000030000078ab9 */ /* 0x000fe20000000800 */
[----:B------:R-:W-:Y:S01]  /*0990*/  @UP0 UMOV UR6, URZ ;  /* 0x0000003f00060c82 */ /* 0x000fe20008000000 */
[----:B------:R-:W-:Y:S01]  /*09a0*/  @!UP0 UIMAD.WIDE.U32 UR4, UR10, UR7, UR4 ;  /* 0x000000070a0482a5 */ /* 0x000fe2000f8e0004 */
[----:B------:R-:W-:Y:S01]  /*09b0*/  IMAD.U32 R2, RZ, RZ, UR14 ;  /* 0x0000000eff027e24 */ /* 0x000fe2000f8e00ff */
[----:B------:R-:W-:-:S02]  /*09c0*/  @UP0 UIADD3 UR6, UR15, UR6, URZ ;  /* 0x000000060f060290 */ /* 0x000fc4000fffe03f */
[----:B------:R-:W-:Y:S02]  /*09d0*/  IMAD.U32 R3, RZ, RZ, UR15 ;  /* 0x0000000fff037e24 */ /* 0x000fe4000f8e00ff */
[----:B------:R-:W-:Y:S02]  /*09e0*/  @P0 IMAD.MOV.U32 R8, RZ, RZ, R2 ;  /* 0x000000ffff080224 */ /* 0x000fe400078e0002 */
[----:B------:R-:W-:Y:S02]  /*09f0*/  IMAD.U32 R5, RZ, RZ, UR5 ;  /* 0x00000005ff057e24 */ /* 0x000fe4000f8e00ff */
[----:B------:R-:W-:Y:S02]  /*0a00*/  IMAD.U32 R2, RZ, RZ, UR4 ;  /* 0x00000004ff027e24 */ /* 0x000fe4000f8e00ff */
[----:B------:R-:W-:Y:S02]  /*0a10*/  @P3 IMAD.U32 R7, RZ, RZ, UR6 ;  /* 0x00000006ff073e24 */ /* 0x000fe4000f8e00ff */
[----:B------:R-:W-:-:S02]  /*0a20*/  @!P5 IMAD.MOV.U32 R7, RZ, RZ, R5 ;  /* 0x000000ffff07d224 */ /* 0x000fc400078e0005 */
[----:B------:R-:W-:Y:S02]  /*0a30*/  @!P4 IMAD.MOV.U32 R8, RZ, RZ, R2 ;  /* 0x000000ffff08c224 */ /* 0x000fe400078e0002 */
[----:B------:R-:W-:Y:S01]  /*0a40*/  IMAD.U32 R3, RZ, RZ, UR5 ;  /* 0x00000005ff037e24 */ /* 0x000fe2000f8e00ff */
[----:B------:R1:W-:Y:S01]  /*0a50*/  STL [R1+0x464], R7 ;  /* 0x0004640701007387 */ /* 0x0003e20000100800 */
[----:B------:R-:W-:-:S03]  /*0a60*/  IMAD.U32 R4, RZ, RZ, UR4 ;  /* 0x00000004ff047e24 */ /* 0x000fc6000f8e00ff */
[----:B------:R1:W-:Y:S01]  /*0a70*/  STL [R1+0x468], R8 ;  /* 0x0004680801007387 */ /* 0x0003e20000100800 */
[----:B------:R-:W-:Y:S05]  /*0a80*/  @!P2 BRA `(.L_x_5) ;  /* 0x00000000000ca947 */ /* 0x000fea0003800000 */
[----:B------:R-:W-:Y:S01]  /*0a90*/  UCGABAR_WAIT ;  /* 0x0000000000007dc7 */ /* 0x000fe20008000000 */
[----:B------:R-:W-:Y:S01]  /*0aa0*/  CCTL.IVALL ;  /* 0x00000000ff00798f */ /* 0x000fe20002000000 */
[----:B------:R-:W-:Y:S05]  /*0ab0*/  BRA `(.L_x_6) ;  /* 0x0000000000047947 */ /* 0x000fea0003800000 */
.L_x_5:
[----:B------:R-:W-:Y:S06]  /*0ac0*/  BAR.SYNC.DEFER_BLOCKING 0x0 ;  /* 0x0000000000007b1d */ /* 0x000fec0000010000 */
.L_x_6:
[----:B------:R-:W-:Y:S05]  /*0ad0*/  @!P1 BRA `(.L_x_7) ;  /* 0x000002a8008c9947 */ /* 0x000fea0003800000 */
[----:B------:R-:W-:-:S06]  /*0ae0*/  UISETP.GT.U32.AND UP0, UPT, UR16, 0x1, UPT ;  /* 0x000000011000788c */ /* 0x000fcc000bf04070 */
[----:B------:R-:W-:-:S13]  /*0af0*/  PLOP3.LUT P0, PT, PT, PT, UP0, 0x80, 0x0 ;  /* 0x000000000000781c */ /* 0x000fda0003f0f008 */
[----:B------:R-:W-:Y:S05]  /*0b00*/  @P0 EXIT ;  /* 0x000000000000094d */ /* 0x000fea0003800000 */
[----:B------:R-:W-:Y:S01]  /*0b10*/  ULDC.64 UR4, c[0x0][0x650] ;  /* 0x0001940000047ab9 */ /* 0x000fe20000000a00 */
[----:B0-----:R-:W-:Y:S02]  /*0b20*/  PRMT R0, RZ, 0x7610, R0 ;  /* 0x00007610ff007816 */ /* 0x001fe40000000000 */
[----:B------:R-:W-:Y:S01]  /*0b30*/  ISETP.GE.U32.AND P0, PT, R8, UR4, PT ;  /* 0x0000000408007c0c */ /* 0x000fe2000bf06070 */
[----:B------:R-:W-:Y:S02]  /*0b40*/  UMOV UR4, 0xffffffff ;  /* 0xffffffff00047882 */ /* 0x000fe40000000000 */
[----:B------:R-:W-:Y:S01]  /*0b50*/  IMAD.U32 R2, RZ, RZ, UR4 ;  /* 0x00000004ff027e24 */ /* 0x000fe2000f8e00ff */
[----:B------:R-:W-:Y:S01]  /*0b60*/  ISETP.GE.U32.AND.EX P0, PT, R7, UR5, PT, P0 ;  /* 0x0000000507007c0c */ /* 0x000fe2000bf06100 */
[----:B------:R-:W-:Y:S01]  /*0b70*/  UMOV UR5, 0xffffffff ;  /* 0xffffffff00057882 */ /* 0x000fe20000000000 */
[----:B------:R-:W-:Y:S02]  /*0b80*/  IMAD.U32 R23, RZ, RZ, UR4 ;  /* 0x00000004ff177e24 */ /* 0x000fe4000f8e00ff */
[----:B------:R0:W-:Y:S01]  /*0b90*/  STL [R1+0x470], R2 ;  /* 0x0004700201007387 */ /* 0x0001e20000100800 */
[----:B------:R-:W-:-:S08]  /*0ba0*/  IMAD.U32 R22, RZ, RZ, UR5 ;  /* 0x00000005ff167e24 */ /* 0x000fd0000f8e00ff */
[----:B------:R-:W-:Y:S05]  /*0bb0*/  @P0 BRA `(.L_x_8) ;  /* 0x0000000400600947 */ /* 0x000fea0003800000 */
[----:B------:R-:W-:Y:S01]  /*0bc0*/  ULDC.64 UR16, c[0x0][0x628] ;  /* 0x00018a0000107ab9 */ /* 0x000fe20000000a00 */
[C---:B------:R-:W-:Y:S01]  /*0bd0*/  R2UR UR19, R8.reuse ;  /* 0x00000000081372ca */ /* 0x040fe200000e0000 */
[----:B------:R-:W-:Y:S01]  /*0be0*/  ULDC UR18, c[0x0][0x630] ;  /* 0x00018c0000127ab9 */ /* 0x000fe20000000800 */
[----:B------:R-:W-:Y:S02]  /*0bf0*/  ISETP.NE.U32.AND P0, PT, RZ, UR16, PT ;  /* 0x00000010ff007c0c */ /* 0x000fe4000bf05070 */
[----:B------:R-:W-:Y:S02]  /*0c00*/  R2UR UR4, R8 ;  /* 0x00000000080472ca */ /* 0x000fe400000e0000 */
[----:B------:R-:W-:Y:S02]  /*0c10*/  ISETP.NE.AND.EX P0, PT, RZ, UR17, PT, P0 ;  /* 0x00000011ff007c0c */ /* 0x000fe4000bf05300 */
[----:B------:R-:W-:-:S11]  /*0c20*/  R2UR UR5, R7 ;  /* 0x00000000070572ca */ /* 0x000fd600000e0000 */
[----:B------:R-:W-:Y:S05]  /*0c30*/  @!P0 BRA `(.L_x_9) ;  /* 0x0000000000308947 */ /* 0x000fea0003800000 */
[----:B------:R-:W-:Y:S01]  /*0c40*/  R2UR UR4, R8 ;  /* 0x00000000080472ca */ /* 0x000fe200000e0000 */
[----:B------:R-:W-:Y:S01]  /*0c50*/  ULDC UR9, c[0x0][0x634] ;  /* 0x00018d0000097ab9 */ /* 0x000fe20000000800 */
[----:B------:R-:W-:-:S11]  /*0c60*/  R2UR UR13, R7 ;  /* 0x00000000070d72ca */ /* 0x000fd600000e0000 */
[----:B------:R-:W-:-:S04]  /*0c70*/  UIADD3 UR9, UP0, UR4, UR9, URZ ;  /* 0x0000000904097290 */ /* 0x000fc8000ff1e03f */
[----:B------:R-:W-:-:S04]  /*0c80*/  UIADD3.X UR13, URZ, UR13, URZ, UP0, !UPT ;  /* 0x0000000d3f0d7290 */ /* 0x000fc800087fe43f */
[----:B------:R-:W-:-:S04]  /*0c90*/  UIMAD.WIDE.U32 UR4, UR13, UR16, URZ ;  /* 0x000000100d0472a5 */ /* 0x000fc8000f8e003f */
[----:B------:R-:W-:Y:S02]  /*0ca0*/  UIMAD.WIDE.U32 UR6, UP0, UR9, UR17, UR4 ;  /* 0x00000011090672a5 */ /* 0x000fe4000f800004 */
[----:B------:R-:W-:Y:S02]  /*0cb0*/  UIMAD.WIDE.U32 UR4, UR9, UR16, URZ ;  /* 0x00000010090472a5 */ /* 0x000fe4000f8e003f */
[----:B------:R-:W-:Y:S02]  /*0cc0*/  UIADD3.X UR15, URZ, URZ, URZ, UP0, !UPT ;  /* 0x0000003f3f0f7290 */ /* 0x000fe400087fe43f */
[----:B------:R-:W-:Y:S01]  /*0cd0*/  UIADD3 URZ, UP0, UR5, UR6, URZ ;  /* 0x00000006053f7290 */ /* 0x000fe2000ff1e03f */
[----:B------:R-:W-:-:S03]  /*0ce0*/  UMOV UR14, UR7 ;  /* 0x00000007000e7c82 */ /* 0x000fc60008000000 */
[----:B------:R-:W-:-:S12]  /*0cf0*/  UIMAD.WIDE.U32.X UR4, UR13, UR17, UR14, UP0 ;  /* 0x000000110d0472a5 */ /* 0x000fd800080e040e */
.L_x_9:
[----:B------:R-:W-:Y:S01]  /*0d00*/  R2UR UR6, R6 ;  /* 0x00000000060672ca */ /* 0x000fe200000e0000 */
[----:B------:R-:W-:Y:S01]  /*0d10*/  USHF.R.U64 UR4, UR4, UR18, UR5 ;  /* 0x0000001204047299 */ /* 0x000fe20008001205 */
[----:B------:R-:W-:Y:S01]  /*0d20*/  R2UR UR15, R7 ;  /* 0x00000000070f72ca */ /* 0x000fe200000e0000 */
[----:B------:R-:W-:Y:S01]  /*0d30*/  USHF.R.U32.HI UR5, URZ, UR18, UR5 ;  /* 0x000000123f057299 */ /* 0x000fe20008011605 */
[----:B------:R-:W-:Y:S01]  /*0d40*/  ULDC.64 UR16, c[0x0][0x620] ;  /* 0x0001880000107ab9 */ /* 0x000fe20000000a00 */
[----:B------:R-:W-:Y:S01]  /*0d50*/  UMOV UR14, UR19 ;  /* 0x00000013000e7c82 */ /* 0x000fe20008000000 */
[----:B------:R-:W-:Y:S01]  /*0d60*/  ULDC UR13, c[0x0][0x618] ;  /* 0x00018600000d7ab9 */ /* 0x000fe20000000800 */
[----:B------:R-:W-:Y:S01]  /*0d70*/  UIMAD UR12, UR11, UR12, UR10 ;  /* 0x0000000c0b0c72a4 */ /* 0x000fe2000f8e020a */
[----:B------:R-:W-:Y:S02]  /*0d80*/  ULDC UR19, c[0x0][0x658] ;  /* 0x0001960000137ab9 */ /* 0x000fe40000000800 */
[----:B------:R-:W-:Y:S01]  /*0d90*/  ULDC UR10, c[0x0][0x608] ;  /* 0x00018200000a7ab9 */ /* 0x000fe20000000800 */
[----:B------:R-:W-:-:S02]  /*0da0*/  UMOV UR11, 0xffffffff ;  /* 0xffffffff000b7882 */ /* 0x000fc40000000000 */
[----:B------:R-:W-:Y:S02]  /*0db0*/  UISETP.NE.AND UP1, UPT, UR6, URZ, UPT ;  /* 0x0000003f0600728c */ /* 0x000fe4000bf25270 */
[----:B------:R-:W-:Y:S01]  /*0dc0*/  UIADD3 UR6, UP0, URZ, -UR4, URZ ;  /* 0x800000043f067290 */ /* 0x000fe2000ff1e03f */
[----:B------:R-:W-:Y:S01]  /*0dd0*/  ULDC UR18, c[0x0][0x600] ;  /* 0x0001800000127ab9 */ /* 0x000fe20000000800 */
[----:B------:R-:W-:Y:S02]  /*0de0*/  ULDC UR20, c[0x0][0x648] ;  /* 0x0001920000147ab9 */ /* 0x000fe40000000800 */
[----:B------:R-:W-:Y:S02]  /*0df0*/  UIADD3.X UR5, URZ, ~UR5, URZ, UP0, !UPT ;  /* 0x800000053f057290 */ /* 0x000fe400087fe43f */
[----:B------:R-:W-:Y:S02]  /*0e00*/  UIMAD.WIDE.U32 UR14, UR6, UR16, UR14 ;  /* 0x00000010060e72a5 */ /* 0x000fe4000f8e000e */
[----:B------:R-:W-:-:S02]  /*0e10*/  UIMAD UR5, UR5, UR16, URZ ;  /* 0x00000010050572a4 */ /* 0x000fc4000f8e023f */
[----:B------:R-:W-:Y:S02]  /*0e20*/  UIADD3 UR16, UR18, -0x1, URZ ;  /* 0xffffffff12107890 */ /* 0x000fe4000fffe03f */
[----:B------:R-:W-:Y:S01]  /*0e30*/  UIMAD UR5, UR6, UR17, UR5 ;  /* 0x00000011060572a4 */ /* 0x000fe2000f8e0205 */
[----:B------:R-:W-:Y:S02]  /*0e40*/  ULDC UR21, c[0x0][0x638] ;  /* 0x00018e0000157ab9 */ /* 0x000fe40000000800 */
[----:B------:R-:W-:Y:S01]  /*0e50*/  ULDC.64 UR6, c[0x0][0x640] ;  /* 0x0001900000067ab9 */ /* 0x000fe20000000a00 */
[----:B------:R-:W-:Y:S01]  /*0e60*/  UIADD3 UR9, UR15, UR5, URZ ;  /* 0x000000050f097290 */ /* 0x000fe2000fffe03f */
[----:B------:R-:W-:Y:S01]  /*0e70*/  ISETP.NE.U32.AND P0, PT, RZ, UR6, PT ;  /* 0x00000006ff007c0c */ /* 0x000fe2000bf05070 */
[----:B------:R-:W-:Y:S02]  /*0e80*/  USEL UR5, UR8, UR12, !UP1 ;  /* 0x0000000c08057287 */ /* 0x000fe4000c800000 */
[----:B------:R-:W-:Y:S01]  /*0e90*/  USHF.R.U64 UR17, UR14, UR13, UR9 ;  /* 0x0000000d0e117299 */ /* 0x000fe20008001209 */
[----:B------:R-:W-:Y:S01]  /*0ea0*/  ISETP.NE.AND.EX P0, PT, RZ, UR7, PT, P0 ;  /* 0x00000007ff007c0c */ /* 0x000fe2000bf05300 */
[----:B------:R-:W-:-:S02]  /*0eb0*/  USHF.R.U32.HI UR9, URZ, UR13, UR9 ;  /* 0x0000000d3f097299 */ /* 0x000fc40008011609 */
[----:B------:R-:W-:Y:S02]  /*0ec0*/  USHF.L.U32 UR8, UR11, UR19, URZ ;  /* 0x000000130b087299 */ /* 0x000fe4000800063f */
[----:B------:R-:W-:Y:S02]  /*0ed0*/  USHF.R.U64 UR23, UR17, UR10, UR9 ;  /* 0x0000000a11177299 */ /* 0x000fe40008001209 */
[----:B------:R-:W-:Y:S02]  /*0ee0*/  USHF.R.U32.HI UR9, URZ, UR10, UR9 ;  /* 0x0000000a3f097299 */ /* 0x000fe40008011609 */
[----:B------:R-:W-:Y:S02]  /*0ef0*/  ULOP3.LUT UR14, URZ, UR8, URZ, 0x33, !UPT ;  /* 0x000000083f0e7292 */ /* 0x000fe4000f8e333f */
[----:B------:R-:W-:Y:S02]  /*0f00*/  USHF.R.U64 UR24, UR23, UR19, UR9 ;  /* 0x0000001317187299 */ /* 0x000fe40008001209 */
[----:B------:R-:W-:Y:S01]  /*0f10*/  USHF.R.U32.HI UR9, URZ, UR19, UR9 ;  /* 0x000000133f097299 */ /* 0x000fe20008011609 */
[----:B------:R-:W-:-:S04]  /*0f20*/  UMOV UR22, 0x1 ;  /* 0x0000000100167882 */ /* 0x000fc80000000000 */
[----:B------:R-:W-:Y:S01]  /*0f30*/  UMOV UR8, UR24 ;  /* 0x0000001800087c82 */ /* 0x000fe20008000000 */
[----:B------:R-:W-:Y:S06]  /*0f40*/  @!P0 BRA `(.L_x_10) ;  /* 0x0000000000308947 */ /* 0x000fec0003800000 */
[----:B------:R-:W-:Y:S02]  /*0f50*/  ULDC UR12, c[0x0][0x64c] ;  /* 0x00019300000c7ab9 */ /* 0x000fe40000000800 */
        /* <DEDUP_REMOVED lines=8> */
[----:B------:R-:W-:-:S07]  /*0fe0*/  UIMAD.WIDE.U32.X UR6, UR15, UR7, UR12, UP0 ;  /* 0x000000070f0672a5 */ /* 0x000fce00080e040c */
[----:B------:R-:W-:Y:S01]  /*0ff0*/  UMOV UR8, UR6 ;  /* 0x0000000600087c82 */ /* 0x000fe20008000000 */
[----:B------:R-:W-:-:S05]  /*1000*/  UMOV UR9, UR7 ;  /* 0x0000000700097c82 */ /* 0x000fca0008000000 */
.L_x_10:
[----:B------:R-:W-:Y:S01]  /*1010*/  R2UR UR6, R6 ;  /* 0x00000000060672ca */ /* 0x000fe200000e0000 */
[----:B0-----:R-:W-:Y:S01]  /*1020*/  IMAD.U32 R2, RZ, RZ, UR4 ;  /* 0x00000004ff027e24 */ /* 0x001fe2000f8e00ff */
[----:B------:R-:W-:Y:S01]  /*1030*/  USHF.R.U64 UR7, UR8, UR20, UR9 ;  /* 0x0000001408077299 */ /* 0x000fe20008001209 */
[----:B------:R-:W-:Y:S01]  /*1040*/  IMAD.MOV.U32 R0, RZ, RZ, 0x1 ;  /* 0x00000001ff007424 */ /* 0x000fe200078e00ff */
[----:B------:R-:W-:Y:S02]  /*1050*/  ULOP3.LUT UR14, UR23, UR14, URZ, 0xc0, !UPT ;  /* 0x0000000e170e7292 */ /* 0x000fe4000f8ec03f */
[----:B------:R2:W-:Y:S01]  /*1060*/  STL [R1+0x470], R2 ;  /* 0x0004700201007387 */ /* 0x0005e20000100800 */
[----:B------:R-:W-:Y:S02]  /*1070*/  UIADD3 UR8, -UR7, URZ, URZ ;  /* 0x0000003f07087290 */ /* 0x000fe4000fffe13f */
[----:B------:R-:W-:-:S04]  /*1080*/  ULOP3.LUT UR16, UR17, UR16, URZ, 0xc0, !UPT ;  /* 0x0000001011107292 */ /* 0x000fc8000f8ec03f */
[----:B------:R-:W-:Y:S02]  /*1090*/  UISETP.NE.AND UP0, UPT, UR6, URZ, UPT ;  /* 0x0000003f0600728c */ /* 0x000fe4000bf05270 */
[----:B------:R-:W-:-:S04]  /*10a0*/  USHF.L.U32 UR6, UR22, UR19, URZ ;  /* 0x0000001316067299 */ /* 0x000fc8000800063f */
[----:B------:R-:W-:Y:S02]  /*10b0*/  UIMAD UR14, UR6, UR7, UR14 ;  /* 0x00000007060e72a4 */ /* 0x000fe4000f8e020e */
[----:B------:R-:W-:Y:S01]  /*10c0*/  UIMAD UR6, UR8, UR21, UR24 ;  /* 0x00000015080672a4 */ /* 0x000fe2000f8e0218 */
[----:B------:R-:W-:Y:S02]  /*10d0*/  ULDC UR7, c[0x0][0x610] ;  /* 0x0001840000077ab9 */ /* 0x000fe40000000800 */
[----:B------:R-:W-:Y:S02]  /*10e0*/  UIMAD UR5, UR14, UR7, UR5 ;  /* 0x000000070e0572a4 */ /* 0x000fe4000f8e0205 */
[----:B------:R-:W-:-:S04]  /*10f0*/  UIMAD UR6, UR6, UR18, UR16 ;  /* 0x00000012060672a4 */ /* 0x000fc8000f8e0210 */
[----:B------:R-:W-:Y:S02]  /*1100*/  USEL UR7, UR6, UR5, !UP0 ;  /* 0x0000000506077287 */ /* 0x000fe4000c000000 */
[----:B------:R-:W-:-:S04]  /*1110*/  USEL UR5, UR5, UR6, !UP0 ;  /* 0x0000000605057287 */ /* 0x000fc8000c000000 */
[----:B------:R-:W-:Y:S02]  /*1120*/  IMAD.U32 R22, RZ, RZ, UR7 ;  /* 0x00000007ff167e24 */ /* 0x000fe4000f8e00ff */
[----:B--2---:R-:W-:-:S07]  /*1130*/  IMAD.U32 R23, RZ, RZ, UR5 ;  /* 0x00000005ff177e24 */ /* 0x004fce000f8e00ff */
.L_x_8:
[----:B------:R-:W-:-:S08]  /*1140*/  NOP ;  /* 0x0000000000007918 */ /* 0x000fd00000000000 */
[----:B------:R-:W2:Y:S02]  /*1150*/  USETMAXREG.TRY_ALLOC.CTAPOOL UP0, 0xf0 ;  /* 0x000000f0000079c8 */ /* 0x000ea40008000600 */
[----:B--2---:R-:W-:-:S13]  /*1160*/  PLOP3.LUT P0, PT, PT, PT, UP0, 0x80, 0x0 ;  /* 0x000000000000781c */ /* 0x004fda0003f0f008 */
[----:B------:R-:W-:Y:S05]  /*1170*/  @!P0 BRA `(.L_x_8) ;  /* 0xfffffffc00f08947 */ /* 0x000fea000383ffff */
[----:B------:R-:W-:Y:S01]  /*1180*/  ULDC.64 UR4, c[0x0][0x598] ;  /* 0x0001660000047ab9 */ /* 0x000fe20000000a00 */
[----:B------:R-:W-:Y:S01]  /*1190*/  ULDC.64 UR60, c[0x0][0x208] ;  /* 0x00008200003c7ab9 */ /* 0x000fe20000000a00 */
[----:B------:R-:W-:-:S04]  /*11a0*/  ISETP.NE.U32.AND P0, PT, RZ, UR4, PT ;  /* 0x00000004ff007c0c */ /* 0x000fc8000bf05070 */
[----:B------:R-:W-:-:S13]  /*11b0*/  ISETP.NE.AND.EX P0, PT, RZ, UR5, PT, P0 ;  /* 0x00000005ff007c0c */ /* 0x000fda000bf05300 */
[----:B------:R-:W-:Y:S05]  /*11c0*/  @!P0 BRA `(.L_x_11) ;  /* 0x00000000001c8947 */ /* 0x000fea0003800000 */
[----:B0-----:R-:W0:Y:S02]  /*11d0*/  LDC.64 R2, c[0x0][0x598] ;  /* 0x00016600ff027b82 */ /* 0x001e240000000a00 */
[----:B0-----:R-:W2:Y:S02]  /*11e0*/  LDG.E.64 R2, desc[UR60][R2.64] ;  /* 0x0000003c02027981 */ /* 0x001ea4000c1e1b00 */
[----:B--2---:R-:W-:-:S04]  /*11f0*/  ISETP.NE.U32.AND P0, PT, R2, RZ, PT ;  /* 0x000000ff0200720c */ /* 0x004fc80003f05070 */
[----:B------:R-:W-:-:S13]  /*1200*/  ISETP.NE.AND.EX P0, PT, R3, RZ, PT, P0 ;  /* 0x000000ff0300720c */ /* 0x000fda0003f05300 */
[----:B------:R-:W-:Y:S05]  /*1210*/  @!P0 BRA `(.L_x_11) ;  /* 0x0000000000088947 */ /* 0x000fea0003800000 */
[----:B------:R0:W5:Y:S01]  /*1220*/  LD.E R17, desc[UR60][R2.64] ;  /* 0x0000003c02117980 */ /* 0x000162000c101900 */
[----:B------:R-:W-:Y:S05]  /*1230*/  BRA `(.L_x_12) ;  /* 0x0000000000247947 */ /* 0x000fea0003800000 */
.L_x_11:
[----:B------:R-:W-:Y:S02]  /*1240*/  ULDC.64 UR4, c[0x0][0x588] ;  /* 0x0001620000047ab9 */ /* 0x000fe40000000a00 */
[----:B------:R-:W-:-:S04]  /*1250*/  ISETP.NE.U32.AND P0, PT, RZ, UR4, PT ;  /* 0x00000004ff007c0c */ /* 0x000fc8000bf05070 */
[----:B------:R-:W-:-:S13]  /*1260*/  ISETP.NE.AND.EX P0, PT, RZ, UR5, PT, P0 ;  /* 0x00000005ff007c0c */ /* 0x000fda000bf05300 */
[----:B------:R-:W-:Y:S05]  /*1270*/  @!P0 BRA `(.L_x_13) ;  /* 0x00000000000c8947 */ /* 0x000fea0003800000 */
[----:B0-----:R-:W0:Y:S02]  /*1280*/  LDC.64 R2, c[0x0][0x588] ;  /* 0x00016200ff027b82 */ /* 0x001e240000000a00 */
[----:B0-----:R2:W5:Y:S01]  /*1290*/  LDG.E R17, desc[UR60][R2.64] ;  /* 0x0000003c02117981 */ /* 0x001562000c1e1900 */
[----:B------:R-:W-:Y:S05]  /*12a0*/  BRA `(.L_x_12) ;  /* 0x0000000000087947 */ /* 0x000fea0003800000 */
.L_x_13:
[----:B------:R-:W-:Y:S02]  /*12b0*/  ULDC UR4, c[0x0][0x580] ;  /* 0x0001600000047ab9 */ /* 0x000fe40000000800 */
[----:B------:R-:W-:-:S07]  /*12c0*/  IMAD.U32 R17, RZ, RZ, UR4 ;  /* 0x00000004ff117e24 */ /* 0x000fce000f8e00ff */
.L_x_12:
[----:B------:R-:W-:Y:S02]  /*12d0*/  ULDC.64 UR4, c[0x0][0x5a0] ;  /* 0x0001680000047ab9 */ /* 0x000fe40000000a00 */
[----:B------:R-:W-:-:S04]  /*12e0*/  ISETP.NE.U32.AND P0, PT, RZ, UR4, PT ;  /* 0x00000004ff007c0c */ /* 0x000fc8000bf05070 */
[----:B------:R-:W-:-:S13]  /*12f0*/  ISETP.NE.AND.EX P0, PT, RZ, UR5, PT, P0 ;  /* 0x00000005ff007c0c */ /* 0x000fda000bf05300 */
[----:B------:R-:W-:Y:S05]  /*1300*/  @!P0 BRA `(.L_x_14) ;  /* 0x00000000001c8947 */ /* 0x000fea0003800000 */
[----:B0-2---:R-:W0:Y:S02]  /*1310*/  LDC.64 R2, c[0x0][0x5a0] ;  /* 0x00016800ff027b82 */ /* 0x005e240000000a00 */
[----:B0-----:R-:W2:Y:S02]  /*1320*/  LDG.E.64 R2, desc[UR60][R2.64] ;  /* 0x0000003c02027981 */ /* 0x001ea4000c1e1b00 */
[----:B--2---:R-:W-:-:S04]  /*1330*/  ISETP.NE.U32.AND P0, PT, R2, RZ, PT ;  /* 0x000000ff0200720c */ /* 0x004fc80003f05070 */
[----:B------:R-:W-:-:S13]  /*1340*/  ISETP.NE.AND.EX P0, PT, R3, RZ, PT, P0 ;  /* 0x000000ff0300720c */ /* 0x000fda0003f05300 */
[----:B------:R-:W-:Y:S05]  /*1350*/  @!P0 BRA `(.L_x_14) ;  /* 0x0000000000088947 */ /* 0x000fea0003800000 */
[----:B------:R0:W5:Y:S01]  /*1360*/  LD.E R18, desc[UR60][R2.64] ;  /* 0x0000003c02127980 */ /* 0x000162000c101900 */
[----:B------:R-:W-:Y:S05]  /*1370*/  BRA `(.L_x_15) ;  /* 0x0000000000247947 */ /* 0x000fea0003800000 */
.L_x_14:
[----:B------:R-:W-:Y:S02]  /*1380*/  ULDC.64 UR4, c[0x0][0x590] ;  /* 0x0001640000047ab9 */ /* 0x000fe40000000a00 */
[----:B------:R-:W-:-:S04]  /*1390*/  ISETP.NE.U32.AND P0, PT, RZ, UR4, PT ;  /* 0x00000004ff007c0c */ /* 0x000fc8000bf05070 */
[----:B------:R-:W-:-:S13]  /*13a0*/  ISETP.NE.AND.EX P0, PT, RZ, UR5, PT, P0 ;  /* 0x00000005ff007c0c */ /* 0x000fda000bf05300 */
[----:B------:R-:W-:Y:S05]  /*13b0*/  @!P0 BRA `(.L_x_16) ;  /* 0x00000000000c8947 */ /* 0x000fea0003800000 */
[----:B------:R-:W3:Y:S02]  /*13c0*/  LDC.64 R18, c[0x0][0x590] ;  /* 0x00016400ff127b82 */ /* 0x000ee40000000a00 */
[----:B---3--:R3:W5:Y:S01]  /*13d0*/  LDG.E R18, desc[UR60][R18.64] ;  /* 0x0000003c12127981 */ /* 0x008762000c1e1900 */
[----:B------:R-:W-:Y:S05]  /*13e0*/  BRA `(.L_x_15) ;  /* 0x0000000000087947 */ /* 0x000fea0003800000 */
.L_x_16:
[----:B------:R-:W-:Y:S02]  /*13f0*/  ULDC UR4, c[0x0][0x584] ;  /* 0x0001610000047ab9 */ /* 0x000fe40000000800 */
[----:B------:R-:W-:-:S07]  /*1400*/  IMAD.U32 R18, RZ, RZ, UR4 ;  /* 0x00000004ff127e24 */ /* 0x000fce000f8e00ff */
.L_x_15:
[----:B------:R-:W-:-:S13]  /*1410*/  LOP3.LUT P0, RZ, R0, 0xff, RZ, 0xc0, !PT ;  /* 0x000000ff00ff7812 */ /* 0x000fda000780c0ff */
[----:B------:R-:W-:Y:S05]  /*1420*/  @!P0 EXIT ;  /* 0x000000000000894d */ /* 0x000fea0003800000 */
[----:B------:R-:W-:Y:S01]  /*1430*/  ULDC.64 UR6, c[0x0][0x5c8] ;  /* 0x0001720000067ab9 */ /* 0x000fe20000000a00 */
[----:B------:R-:W-:Y:S01]  /*1440*/  ULDC UR4, c[0x0][0x28c] ;  /* 0x0000a30000047ab9 */ /* 0x000fe20000000800 */
[----:B------:R-:W-:Y:S02]  /*1450*/  USHF.L.U64.HI UR9, UR6, 0x7, UR7 ;  /* 0x0000000706097899 */ /* 0x000fe40008010207 */
[----:B------:R-:W-:Y:S02]  /*1460*/  USHF.L.U32 UR8, UR6, 0x7, URZ ;  /* 0x0000000706087899 */ /* 0x000fe4000800063f */
[----:B------:R-:W-:Y:S02]  /*1470*/  UIADD3 UR4, UR4, 0x3f, URZ ;  /* 0x0000003f04047890 */ /* 0x000fe4000fffe03f */
[----:B0-2---:R-:W-:Y:S01]  /*1480*/  IMAD.U32 R2, RZ, RZ, UR9 ;  /* 0x00000009ff027e24 */ /* 0x005fe2000f8e00ff */
[----:B------:R-:W-:Y:S01]  /*1490*/  USHF.L.U64.HI UR9, UR6, 0x3, UR7 ;  /* 0x0000000306097899 */ /* 0x000fe20008010207 */
[----:B------:R-:W-:Y:S01]  /*14a0*/  IMAD.U32 R0, RZ, RZ, UR8 ;  /* 0x00000008ff007e24 */ /* 0x000fe2000f8e00ff */
[----:B------:R-:W-:-:S02]  /*14b0*/  USHF.L.U32 UR8, UR6, 0x3, URZ ;  /* 0x0000000306087899 */ /* 0x000fc4000800063f */
[----:B------:R-:W-:Y:S01]  /*14c0*/  USHF.R.S32.HI UR5, URZ, 0x1f, UR4 ;  /* 0x0000001f3f057899 */ /* 0x000fe20008011404 */
[----:B------:R0:W-:Y:S01]  /*14d0*/  STL [R1+0x478], R2 ;  /* 0x0004780201007387 */ /* 0x0001e20000100800 */
[----:B------:R-:W-:Y:S02]  /*14e0*/  USHF.L.U64.HI UR7, UR6, 0x8, UR7 ;  /* 0x0000000806077899 */ /* 0x000fe40008010207 */
[----:B------:R-:W-:Y:S01]  /*14f0*/  ULEA.HI UR5, UR5, UR4, URZ, 0x6 ;  /* 0x0000000405057291 */ /* 0x000fe2000f8f303f */
[----:B------:R2:W-:Y:S01]  /*1500*/  STL [R1+0x46c], R0 ;  /* 0x00046c0001007387 */ /* 0x0005e20000100800 */
[----:B------:R-:W-:Y:S02]  /*1510*/  USHF.L.U32 UR4, UR6, 0x8, URZ ;  /* 0x0000000806047899 */ /* 0x000fe4000800063f */
[----:B------:R-:W-:Y:S01]  /*1520*/  USHF.R.S32.HI UR6, URZ, 0x6, UR5 ;  /* 0x000000063f067899 */ /* 0x000fe20008011405 */
[----:B0-----:R-:W-:Y:S02]  /*1530*/  IMAD.U32 R2, RZ, RZ, UR9 ;  /* 0x00000009ff027e24 */ /* 0x001fe4000f8e00ff */
[----:B------:R-:W-:-:S03]  /*1540*/  UMOV UR5, URZ ;  /* 0x0000003f00057c82 */ /* 0x000fc60008000000 */
[----:B------:R-:W-:Y:S02]  /*1550*/  IMAD.U32 R3, RZ, RZ, UR6 ;  /* 0x00000006ff037e24 */ /* 0x000fe4000f8e00ff */
[----:B--2---:R-:W-:Y:S01]  /*1560*/  IMAD.U32 R0, RZ, RZ, UR8 ;  /* 0x00000008ff007e24 */ /* 0x004fe2000f8e00ff */
[----:B------:R0:W-:Y:S04]  /*1570*/  STL [R1+0x450], R2 ;  /* 0x0004500201007387 */ /* 0x0001e80000100800 */
[----:B------:R2:W-:Y:S01]  /*1580*/  STL [R1+0x454], R0 ;  /* 0x0004540001007387 */ /* 0x0005e20000100800 */
[----:B0-----:R-:W-:Y:S02]  /*1590*/  IMAD.U32 R2, RZ, RZ, UR7 ;  /* 0x00000007ff027e24 */ /* 0x001fe4000f8e00ff */
[----:B--2---:R-:W-:-:S03]  /*15a0*/  IMAD.U32 R0, RZ, RZ, UR4 ;  /* 0x00000004ff007e24 */ /* 0x004fc6000f8e00ff */
[----:B------:R0:W-:Y:S01]  /*15b0*/  STL [R1+0x480], R2 ;  /* 0x0004800201007387 */ /* 0x0001e20000100800 */
[----:B------:R-:W-:-:S03]  /*15c0*/  UMOV UR4, URZ ;  /* 0x0000003f00047c82 */ /* 0x000fc60008000000 */
[----:B------:R2:W-:Y:S04]  /*15d0*/  STL [R1+0x484], R0 ;  /* 0x0004840001007387 */ /* 0x0005e80000100800 */
[----:B------:R4:W-:Y:S01]  /*15e0*/  STL [R1+0x488], R3 ;  /* 0x0004880301007387 */ /* 0x0009e20000100800 */
[----:B0-----:R-:W-:Y:S02]  /*15f0*/  IMAD.U32 R2, RZ, RZ, UR4 ;  /* 0x00000004ff027e24 */ /* 0x001fe4000f8e00ff */
[----:B--2---:R-:W-:-:S05]  /*1600*/  IMAD.U32 R0, RZ, RZ, UR5 ;  /* 0x00000005ff007e24 */ /* 0x004fca000f8e00ff */
[----:B------:R4:W-:Y:S04]  /*1610*/  STL [R1+0x47c], R0 ;  /* 0x00047c0001007387 */ /* 0x0009e80000100800 */
[----:B------:R4:W-:Y:S02]  /*1620*/  STL [R1+0x474], R2 ;  /* 0x0004740201007387 */ /* 0x0009e40000100800 */
.L_x_118:
[----:B0---4-:R-:W0:Y:S01]  /*1630*/  S2R R0, SR_TID.X ;  /* 0x0000000000007919 */ /* 0x011e220000002100 */
[----:B--2---:R-:W2:Y:S01]  /*1640*/  S2UR UR7, SR_CgaCtaId ;  /* 0x00000000000779c3 */ /* 0x004ea20000008800 */
[----:B------:R-:W-:Y:S02]  /*1650*/  UMOV UR6, 0x400 ;  /* 0x0000040000067882 */ /* 0x000fe40000000000 */
[----:B--2---:R-:W-:Y:S01]  /*1660*/  ULEA UR6, UR7, UR6, 0x18 ;  /* 0x0000000607067291 */ /* 0x004fe2000f8ec03f */
[----:B0-----:R-:W-:-:S04]  /*1670*/  LOP3.LUT R0, R0, 0x80, RZ, 0xc0, !PT ;  /* 0x0000008000007812 */ /* 0x001fc800078ec0ff */
[----:B------:R-:W-:-:S06]  /*1680*/  SHF.R.U32.HI R0, RZ, 0x7, R0 ;  /* 0x00000007ff007819 */ /* 0x000fcc0000011600 */
[----:B------:R-:W0:Y:S02]  /*1690*/  SHFL.IDX PT, R0, R0, RZ, 0x1f ;  /* 0x00001fff00007589 */ /* 0x000e2400000e0000 */
[----:B0-----:R-:W-:-:S13]  /*16a0*/  R2UR UR4, R0 ;  /* 0x00000000000472ca */ /* 0x001fda00000e0000 */
[----:B------:R-:W-:-:S04]  /*16b0*/  ULEA.HI UR5, UR4, UR4, URZ, 0x1 ;  /* 0x0000000404057291 */ /* 0x000fc8000f8f083f */
[----:B------:R-:W-:-:S04]  /*16c0*/  ULOP3.LUT UR5, UR5, 0xffffe, URZ, 0xc0, !UPT ;  /* 0x000ffffe05057892 */ /* 0x000fc8000f8ec03f */
[----:B------:R-:W-:-:S03]  /*16d0*/  UIADD3 UR5, UR4, -UR5, URZ ;  /* 0x8000000504057290 */ /* 0x000fc6000fffe03f */
[----:B------:R-:W-:Y:S01]  /*16e0*/  ULDC UR4, c[0x0][0x28c] ;  /* 0x0000a30000047ab9 */ /* 0x000fe20000000800 */
[----:B------:R-:W-:Y:S01]  /*16f0*/  ULEA UR5, UR5, UR6, 0xc ;  /* 0x0000000605057291 */ /* 0x000fe2000f8e603f */
[----:B------:R-:W-:-:S03]  /*1700*/  ISETP.LT.AND P0, PT, RZ, UR4, PT ;  /* 0x00000004ff007c0c */ /* 0x000fc6000bf01270 */
[----:B------:R-:W-:-:S04]  /*1710*/  UIADD3 UR5, UR5, 0x100, URZ ;  /* 0x0000010005057890 */ /* 0x000fc8000fffe03f */
[----:B------:R-:W-:-:S04]  /*1720*/  USHF.R.U32.HI UR5, URZ, 0x4, UR5 ;  /* 0x000000043f057899 */ /* 0x000fc80008011605 */
[----:B------:R-:W-:Y:S02]  /*1730*/  ULOP3.LUT UR36, UR5, 0x3fff, URZ, 0xc0, !UPT ;  /* 0x00003fff05247892 */ /* 0x000fe4000f8ec03f */
[----:B---3--:R-:W-:Y:S10]  /*1740*/  @P0 BRA `(.L_x_17) ;  /* 0x0000000000400947 */ /* 0x008ff40003800000 */
[----:B------:R-:W-:Y:S01]  /*1750*/  MOV R0, 0x0 ;  /* 0x0000000000007802 */ /* 0x000fe20000000f00 */
[----:B------:R-:W-:Y:S01]  /*1760*/  ULDC.64 UR4, c[0x4][0x68] ;  /* 0x01001a0000047ab9 */ /* 0x000fe20000000a00 */
[----:B------:R-:W-:Y:S01]  /*1770*/  ULDC.64 UR6, c[0x4][0x8] ;  /* 0x0100020000067ab9 */ /* 0x000fe20000000a00 */
[----:B------:R-:W-:Y:S01]  /*1780*/  IMAD.U32 R4, RZ, RZ, UR4 ;  /* 0x00000004ff047e24 */ /* 0x000fe2000f8e00ff */
[----:B------:R0:W2:Y:S01]  /*1790*/  LDC.64 R2, c[0x4][R0] ;  /* 0x0100000000027b82 */ /* 0x0000a20000000a00 */
[----:B------:R-:W-:Y:S01]  /*17a0*/  IMAD.U32 R5, RZ, RZ, UR5 ;  /* 0x00000005ff057e24 */ /* 0x000fe2000f8e00ff */
[----:B------:R-:W-:Y:S01]  /*17b0*/  ULDC.64 UR4, c[0x4][0x70] ;  /* 0x01001c0000047ab9 */ /* 0x000fe20000000a00 */
[----:B------:R-:W-:Y:S02]  /*17c0*/  IMAD.U32 R10, RZ, RZ, UR6 ;  /* 0x00000006ff0a7e24 */ /* 0x000fe4000f8e00ff */
[----:B-1----:R-:W-:Y:S02]  /*17d0*/  IMAD.U32 R6, RZ, RZ, UR4 ;  /* 0x00000004ff067e24 */ /* 0x002fe4000f8e00ff */
[----:B------:R-:W-:-:S02]  /*17e0*/  IMAD.U32 R7, RZ, RZ, UR5 ;  /* 0x00000005ff077e24 */ /* 0x000fc4000f8e00ff */
[----:B------:R-:W-:Y:S02]  /*17f0*/  IMAD.U32 R11, RZ, RZ, UR7 ;  /* 0x00000007ff0b7e24 */ /* 0x000fe4000f8e00ff */
[----:B------:R-:W-:Y:S02]  /*1800*/  IMAD.MOV.U32 R8, RZ, RZ, 0x1e1 ;  /* 0x000001e1ff087424 */ /* 0x000fe400078e00ff */
[----:B------:R-:W-:Y:S02]  /*1810*/  IMAD.MOV.U32 R12, RZ, RZ, 0x1 ;  /* 0x00000001ff0c7424 */ /* 0x000fe400078e00ff */
[----:B0-----:R-:W-:-:S07]  /*1820*/  IMAD.MOV.U32 R13, RZ, RZ, RZ ;  /* 0x000000ffff0d7224 */ /* 0x001fce00078e00ff */
[----:B------:R-:W-:-:S07]  /*1830*/  LEPC R20, `(.L_x_17) ;  /* 0x000000001014794e */ /* 0x000fce0000000000 */
[----:B--23-5:R-:W-:Y:S05]  /*1840*/  CALL.ABS.NOINC R2 ;  /* 0x0000000002007343 */ /* 0x02cfea0003c00000 */
.L_x_17:
[----:B------:R-:W2:Y:S02]  /*1850*/  LDL R2, [R1+0x460] ;  /* 0x0004600001027983 */ /* 0x000ea40000100800 */
[----:B--2---:R-:W-:-:S13]  /*1860*/  R2UR UR4, R2 ;  /* 0x00000000020472ca */ /* 0x004fda00000e0000 */
[----:B------:R-:W-:-:S06]  /*1870*/  ULOP3.LUT UR4, UR4, 0x1, URZ, 0xfc, !UPT ;  /* 0x0000000104047892 */ /* 0x000fcc000f8efc3f */
[----:B------:R-:W-:-:S05]  /*1880*/  IMAD.U32 R0, RZ, RZ, UR4 ;  /* 0x00000004ff007e24 */ /* 0x000fca000f8e00ff */
[----:B------:R-:W-:-:S13]  /*1890*/  ISETP.NE.AND P0, PT, R0, 0x3, PT ;  /* 0x000000030000780c */ /* 0x000fda0003f05270 */
[----:B------:R-:W-:Y:S05]  /*18a0*/  @!P0 BRA `(.L_x_18) ;  /* 0x0000000000048947 */ /* 0x000fea0003800000 */
[----:B------:R-:W-:Y:S01]  /*18b0*/  BPT.TRAP 0x1 ;  /* 0x000000040000795c */ /* 0x000fe20000300000 */
.L_x_18:
[----:B------:R-:W2:Y:S04]  /*18c0*/  LDL R0, [R1+0x47c] ;  /* 0x00047c0001007983 */ /* 0x000ea80000100800 */
[----:B------:R-:W4:Y:S01]  /*18d0*/  LDL R2, [R1+0x474] ;  /* 0x0004740001027983 */ /* 0x000f220000100800 */
[----:B------:R-:W0:Y:S01]  /*18e0*/  S2UR UR5, SR_CgaCtaId ;  /* 0x00000000000579c3 */ /* 0x000e220000008800 */
[----:B------:R-:W-:Y:S02]  /*18f0*/  UMOV UR4, 0x400 ;  /* 0x0000040000047882 */ /* 0x000fe40000000000 */
[----:B0-----:R-:W-:Y:S01]  /*1900*/  ULEA UR4, UR5, UR4, 0x18 ;  /* 0x0000000405047291 */ /* 0x001fe2000f8ec03f */
[----:B--2---:R-:W-:Y:S02]  /*1910*/  R2UR UR6, R0 ;  /* 0x00000000000672ca */ /* 0x004fe400000e0000 */
[----:B----4-:R-:W-:-:S03]  /*1920*/  R2UR UR7, R2 ;  /* 0x00000000020772ca */ /* 0x010fc600000e0000 */
[----:B------:R-:W-:-:S08]  /*1930*/  IMAD.U32 R2, RZ, RZ, UR4 ;  /* 0x00000004ff027e24 */ /* 0x000fd0000f8e00ff */
[----:B------:R-:W-:Y:S02]  /*1940*/  IMAD.U32 R0, RZ, RZ, UR6 ;  /* 0x00000006ff007e24 */ /* 0x000fe4000f8e00ff */
[----:B------:R-:W-:-:S03]  /*1950*/  IMAD.U32 R3, RZ, RZ, UR7 ;  /* 0x00000007ff037e24 */ /* 0x000fc6000f8e00ff */
[----:B------:R-:W-:Y:S01]  /*1960*/  SHF.L.U32 R0, R0, 0x1f, RZ ;  /* 0x0000001f00007819 */ /* 0x000fe200000006ff */
[----:B------:R-:W-:-:S04]  /*1970*/  IMAD R3, R3, 0x8, R2 ;  /* 0x0000000803037824 */ /* 0x000fc800078e0202 */
[----:B------:R0:W2:Y:S01]  /*1980*/  SYNCS.PHASECHK.TRANS64.TRYWAIT P1, [R3+URZ], R0 ;  /* 0x00000000030075a7 */ /* 0x0000a2000802017f */
[----:B------:R-:W-:Y:S05]  /*1990*/  @!P0 BRA `(.L_x_19) ;  /* 0x0000000000048947 */ /* 0x000fea0003800000 */
[----:B------:R-:W-:Y:S01]  /*19a0*/  BPT.TRAP 0x1 ;  /* 0x000000040000795c */ /* 0x000fe20000300000 */
.L_x_19:
[----:B--2---:R-:W-:Y:S05]  /*19b0*/  @P1 BRA `(.L_x_20) ;  /* 0x0000000000081947 */ /* 0x004fea0003800000 */
[----:B------:R-:W2:Y:S02]  /*19c0*/  SYNCS.PHASECHK.TRANS64.TRYWAIT P1, [R3+URZ], R0 ;  /* 0x00000000030075a7 */ /* 0x000ea4000802017f */
[----:B--2---:R-:W-:Y:S05]  /*19d0*/  @!P1 BRA `(.L_x_21) ;  /* 0x000002b000bc9947 */ /* 0x004fea0003800000 */
.L_x_20:
[----:B------:R-:W4:Y:S02]  /*19e0*/  LDL R4, [R1+0x488] ;  /* 0x0004880001047983 */ /* 0x000f240000100800 */
[----:B----4-:R-:W-:-:S13]  /*19f0*/  R2UR UR5, R4 ;  /* 0x00000000040572ca */ /* 0x010fda00000e0000 */
[----:B------:R-:W-:-:S04]  /*1a00*/  UISETP.LT.AND UP0, UPT, UR5, 0x1, UPT ;  /* 0x000000010500788c */ /* 0x000fc8000bf01270 */
[----:B------:R-:W-:-:S06]  /*1a10*/  USEL UR4, UR5, 0x1, UP0 ;  /* 0x0000000105047887 */ /* 0x000fcc0008000000 */
[----:B------:R-:W-:-:S05]  /*1a20*/  IMAD.U32 R4, RZ, RZ, UR4 ;  /* 0x00000004ff047e24 */ /* 0x000fca000f8e00ff */
[----:B------:R-:W-:Y:S01]  /*1a30*/  IADD3 R4, -R4, UR5, RZ ;  /* 0x0000000504047c10 */ /* 0x000fe2000fffe1ff */
[----:B------:R-:W-:Y:S05]  /*1a40*/  WARPSYNC.ALL ;  /* 0x0000000000007948 */ /* 0x000fea0003800000 */
[----:B------:R-:W-:Y:S01]  /*1a50*/  ISETP.GE.AND P1, PT, R4, 0x1, PT ;  /* 0x000000010400780c */ /* 0x000fe20003f26270 */
[----:B------:R-:W-:Y:S04]  /*1a60*/  STL [R1+0x5a8], R23 ;  /* 0x0005a81701007387 */ /* 0x000fe80000100800 */
[----:B------:R-:W-:Y:S04]  /*1a70*/  STL [R1+0x5a4], R22 ;  /* 0x0005a41601007387 */ /* 0x000fe80000100800 */
[----:B------:R-:W-:Y:S04]  /*1a80*/  STL [R1+0x5a0], R19 ;  /* 0x0005a01301007387 */ /* 0x000fe80000100800 */
[----:B-----5:R-:W-:Y:S04]  /*1a90*/  STL [R1+0x59c], R18 ;  /* 0x00059c1201007387 */ /* 0x020fe80000100800 */
[----:B------:R-:W-:Y:S04]  /*1aa0*/  STL [R1+0x598], R17 ;  /* 0x0005981101007387 */ /* 0x000fe80000100800 */
[----:B------:R-:W-:Y:S04]  /*1ab0*/  STL [R1+0x594], R16 ;  /* 0x0005941001007387 */ /* 0x000fe80000100800 */
[----:B------:R-:W-:Y:S04]  /*1ac0*/  STL [R1+0x590], R4 ;  /* 0x0005900401007387 */ /* 0x000fe80000100800 */
[----:B------:R-:W4:Y:S01]  /*1ad0*/  LDL R5, [R1+0x474] ;  /* 0x0004740001057983 */ /* 0x000f220000100800 */
[----:B------:R-:W-:Y:S01]  /*1ae0*/  R2UR UR4, R2 ;  /* 0x00000000020472ca */ /* 0x000fe200000e0000 */
[----:B------:R-:W-:Y:S01]  /*1af0*/  ULOP3.LUT UR5, UR36, 0x10000, URZ, 0xfc, !UPT ;  /* 0x0001000024057892 */ /* 0x000fe2000f8efc3f */
[----:B------:R-:W-:Y:S01]  /*1b00*/  WARPGROUP.ARRIVE ;  /* 0x00000000000079c5 */ /* 0x000fe20000000000 */
[----:B------:R-:W-:Y:S01]  /*1b10*/  UMOV UR43, 0x80000020 ;  /* 0x80000020002b7882 */ /* 0x000fe20000000000 */
[----:B------:R-:W-:Y:S01]  /*1b20*/  UMOV UR39, 0x80000020 ;  /* 0x8000002000277882 */ /* 0x000fe20000000000 */
[----:B------:R-:W-:Y:S01]  /*1b30*/  UMOV UR23, 0x80000020 ;  /* 0x8000002000177882 */ /* 0x000fe20000000000 */
[----:B------:R-:W-:Y:S01]  /*1b40*/  UMOV UR59, 0x80000020 ;  /* 0x80000020003b7882 */ /* 0x000fe20000000000 */
[----:B-1----:R-:W-:Y:S01]  /*1b50*/  IMAD.U32 R8, RZ, RZ, UR5 ;  /* 0x00000005ff087e24 */ /* 0x002fe2000f8e00ff */
[----:B------:R-:W-:Y:S01]  /*1b60*/  UMOV UR55, 0x80000020 ;  /* 0x8000002000377882 */ /* 0x000fe20000000000 */
[----:B------:R-:W-:Y:S01]  /*1b70*/  UMOV UR51, 0x80000020 ;  /* 0x8000002000337882 */ /* 0x000fe20000000000 */
[----:B------:R-:W-:Y:S01]  /*1b80*/  UMOV UR47, 0x80000020 ;  /* 0x80000020002f7882 */ /* 0x000fe20000000000 */
[----:B------:R-:W-:Y:S01]  /*1b90*/  UMOV UR19, UR43 ;  /* 0x0000002b00137c82 */ /* 0x000fe20008000000 */
[----:B------:R-:W-:Y:S01]  /*1ba0*/  UMOV UR31, 0x80000020 ;  /* 0x80000020001f7882 */ /* 0x000fe20000000000 */
[----:B------:R-:W-:Y:S01]  /*1bb0*/  UIADD3 UR4, UR4, 0x20100, URZ ;  /* 0x0002010004047890 */ /* 0x000fe2000fffe03f */
[----:B------:R-:W-:Y:S01]  /*1bc0*/  UMOV UR27, 0x80000020 ;  /* 0x80000020001b7882 */ /* 0x000fe20000000000 */
[----:B------:R-:W-:-:S02]  /*1bd0*/  UMOV UR15, 0x80000020 ;  /* 0x80000020000f7882 */ /* 0x000fc40000000000 */
[----:B------:R-:W-:Y:S01]  /*1be0*/  USHF.R.U32.HI UR6, URZ, 0x4, UR4 ;  /* 0x000000043f067899 */ /* 0x000fe20008011604 */
[----:B------:R-:W-:-:S03]  /*1bf0*/  UMOV UR33, UR23 ;  /* 0x0000001700217c82 */ /* 0x000fc60008000000 */
[----:B------:R-:W-:-:S04]  /*1c00*/  ULOP3.LUT UR6, UR6, 0x3fff, URZ, 0xc0, !UPT ;  /* 0x00003fff06067892 */ /* 0x000fc8000f8ec03f */
[----:B------:R-:W-:-:S06]  /*1c10*/  ULOP3.LUT UR8, UR6, 0x10000, URZ, 0xfc, !UPT ;  /* 0x0001000006087892 */ /* 0x000fcc000f8efc3f */
[----:B------:R-:W-:Y:S01]  /*1c20*/  IMAD.U32 R9, RZ, RZ, UR8 ;  /* 0x00000008ff097e24 */ /* 0x000fe2000f8e00ff */
[----:B----4-:R-:W-:Y:S01]  /*1c30*/  R2UR UR7, R5 ;  /* 0x00000000050772ca */ /* 0x010fe200000e0000 */
[----:B------:R-:W-:Y:S04]  /*1c40*/  STL [R1+0x5ac], R5 ;  /* 0x0005ac0501007387 */ /* 0x000fe80000100800 */
[----:B------:R-:W-:Y:S04]  /*1c50*/  STL [R1+0x5b0], R2 ;  /* 0x0005b00201007387 */ /* 0x000fe80000100800 */
[----:B------:R-:W-:Y:S04]  /*1c60*/  STL [R1+0x5b4], R8 ;  /* 0x0005b40801007387 */ /* 0x000fe80000100800 */
[----:B------:R-:W-:Y:S01]  /*1c70*/  ULEA UR35, UR7, UR5, 0xb ;  /* 0x0000000507237291 */ /* 0x000fe2000f8e583f */
[----:B------:R1:W-:Y:S01]  /*1c80*/  STL [R1+0x5b8], R9 ;  /* 0x0005b80901007387 */ /* 0x0003e20000100800 */
[----:B------:R-:W-:Y:S01]  /*1c90*/  UIMAD UR34, UR7, 0x3c0, UR8 ;  /* 0x000003c0072278a4 */ /* 0x000fe2000f8e0208 */
[----:B------:R-:W-:-:S02]  /*1ca0*/  UMOV UR5, 0x80000020 ;  /* 0x8000002000057882 */ /* 0x000fc40000000000 */
[----:B------:R-:W-:Y:S01]  /*1cb0*/  UMOV UR7, 0x80000020 ;  /* 0x8000002000077882 */ /* 0x000fe20000000000 */
[----:B------:R-:W-:Y:S01]  /*1cc0*/  UIADD3 UR10, UR34, 0x40, URZ ;  /* 0x00000040220a7890 */ /* 0x000fe2000fffe03f */
[----:B------:R-:W-:Y:S02]  /*1cd0*/  UMOV UR4, UR35 ;  /* 0x0000002300047c82 */ /* 0x000fe40008000000 */
[----:B------:R-:W-:Y:S01]  /*1ce0*/  UMOV UR6, UR34 ;  /* 0x0000002200067c82 */ /* 0x000fe20008000000 */
[----:B------:R-:W-:Y:S01]  /*1cf0*/  UMOV UR40, UR4 ;  /* 0x0000000400287c82 */ /* 0x000fe20008000000 */
[----:B------:R-:W-:Y:S01]  /*1d00*/  IGMMA.64x16x32.S8.S8 R32, gdesc[UR4], RZ, !UPT, gsb0 ;  /* 0x00600000042079f1 */ /* 0x000fe2000c0410ff */
[----:B------:R-:W-:Y:S01]  /*1d10*/  UMOV UR41, UR5 ;  /* 0x0000000500297c82 */ /* 0x000fe20008000000 */
[----:B------:R-:W-:Y:S01]  /*1d20*/  UMOV UR42, UR10 ;  /* 0x0000000a002a7c82 */ /* 0x000fe20008000000 */
[----:B------:R-:W-:Y:S01]  /*1d30*/  UIADD3 UR11, UR34, 0x80, URZ ;  /* 0x00000080220b7890 */ /* 0x000fe2000fffe03f */
[----:B------:R-:W-:Y:S01]  /*1d40*/  UMOV UR36, UR4 ;  /* 0x0000000400247c82 */ /* 0x000fe20008000000 */
[----:B------:R-:W-:Y:S01]  /*1d50*/  UMOV UR37, UR5 ;  /* 0x0000000500257c82 */ /* 0x000fe20008000000 */
[----:B------:R-:W-:Y:S01]  /*1d60*/  UIADD3 UR14, UR34, 0xc0, URZ ;  /* 0x000000c0220e7890 */ /* 0x000fe2000fffe03f */
[----:B------:R-:W-:-:S03]  /*1d70*/  UMOV UR20, UR4 ;  /* 0x0000000400147c82 */ /* 0x000fc60008000000 */
[----:B------:R-:W-:Y:S01]  /*1d80*/  UMOV UR38, UR11 ;  /* 0x0000000b00267c82 */ /* 0x000fe20008000000 */
[----:B------:R-:W-:Y:S01]  /*1d90*/  UMOV UR21, UR5 ;  /* 0x0000000500157c82 */ /* 0x000fe20008000000 */
[----:B------:R-:W-:Y:S01]  /*1da0*/  UIADD3 UR58, UR34, 0x100, URZ ;  /* 0x00000100223a7890 */ /* 0x000fe2000fffe03f */
[----:B------:R-:W-:Y:S01]  /*1db0*/  UMOV UR22, UR14 ;  /* 0x0000000e00167c82 */ /* 0x000fe20008000000 */
[----:B------:R-:W-:Y:S01]  /*1dc0*/  UMOV UR56, UR4 ;  /* 0x0000000400387c82 */ /* 0x000fe20008000000 */
[----:B------:R-:W-:Y:S01]  /*1dd0*/  UMOV UR57, UR5 ;  /* 0x0000000500397c82 */ /* 0x000fe20008000000 */
[----:B------:R-:W-:Y:S01]  /*1de0*/  UIADD3 UR54, UR34, 0x140, URZ ;  /* 0x0000014022367890 */ /* 0x000fe2000fffe03f */
        /* <DEDUP_REMOVED lines=23> */
[----:B------:R-:W-:Y:S01]  /*1f60*/  UMOV UR9, UR5 ;  /* 0x0000000500097c82 */ /* 0x000fe20008000000 */
[----:B------:R-:W-:Y:S01]  /*1f70*/  UMOV UR32, UR22 ;  /* 0x0000001600207c82 */ /* 0x000fe20008000000 */
[----:B------:R-:W-:-:S02]  /*1f80*/  WARPGROUP.DEPBAR.LE gsb0, 0x0 ;  /* 0x00008000000079c5 */ /* 0x000fc40000010000 */
[----:B-1----:R-:W-:Y:S01]  /*1f90*/  WARPGROUP.ARRIVE ;  /* 0x00000000000079c5 */ /* 0x002fe20000000000 */
[----:B------:R-:W-:Y:S02]  /*1fa0*/  IMAD.MOV.U32 R30, RZ, RZ, R34 ;  /* 0x000000ffff1e7224 */ /* 0x000fe400078e0022 */
[----:B------:R-:W-:Y:S02]  /*1fb0*/  IMAD.MOV.U32 R29, RZ, RZ, R35 ;  /* 0x000000ffff1d7224 */ /* 0x000fe400078e0023 */
[----:B------:R-:W-:Y:S01]  /*1fc0*/  IMAD.MOV.U32 R28, RZ, RZ, R36 ;  /* 0x000000ffff1c7224 */ /* 0x000fe200078e0024 */
[----:B------:R-:W-:Y:S01]  /*1fd0*/  IGMMA.64x16x32.S8.S8 R8, gdesc[UR40], RZ, !UPT, gsb0 ;  /* 0x00600000280879f1 */ /* 0x000fe2000c0410ff */
[----:B------:R-:W-:Y:S01]  /*1fe0*/  IMAD.MOV.U32 R27, RZ, RZ, R37 ;  /* 0x000000ffff1b7224 */ /* 0x000fe200078e0025 */
[----:B------:R-:W-:Y:S01]  /*1ff0*/  UMOV UR42, UR46 ;  /* 0x0000002e002a7c82 */ /* 0x000fe20008000000 */
[----:B------:R-:W-:Y:S01]  /*2000*/  IMAD.MOV.U32 R26, RZ, RZ, R38 ;  /* 0x000000ffff1a7224 */ /* 0x000fe200078e0026 */
[----:B------:R-:W-:Y:S01]  /*2010*/  UMOV UR43, UR47 ;  /* 0x0000002f002b7c82 */ /* 0x000fe20008000000 */
[----:B------:R-:W-:-:S02]  /*2020*/  IMAD.MOV.U32 R25, RZ, RZ, R39 ;  /* 0x000000ffff197224 */ /* 0x000fc400078e0027 */
[----:B------:R-:W-:Y:S02]  /*2030*/  IMAD.MOV.U32 R24, RZ, RZ, R32 ;  /* 0x000000ffff187224 */ /* 0x000fe400078e0020 */
[----:B------:R-:W-:Y:S01]  /*2040*/  IMAD.MOV.U32 R21, RZ, RZ, R33 ;  /* 0x000000ffff157224 */ /* 0x000fe200078e0021 */
[----:B------:R-:W-:Y:S02]  /*2050*/  WARPGROUP.DEPBAR.LE gsb0, 0x0 ;  /* 0x00008000000079c5 */ /* 0x000fe40000010000 */
[----:B------:R-:W-:Y:S01]  /*2060*/  WARPGROUP.ARRIVE ;  /* 0x00000000000079c5 */ /* 0x000fe20000000000 */
[----:B------:R-:W-:Y:S02]  /*2070*/  IMAD.MOV.U32 R23, RZ, RZ, R9 ;  /* 0x000000ffff177224 */ /* 0x000fe400078e0009 */
[----:B------:R-:W-:Y:S02]  /*2080*/  IMAD.MOV.U32 R22, RZ, RZ, R10 ;  /* 0x000000ffff167224 */ /* 0x000fe400078e000a */
[----:B------:R-:W-:Y:S01]  /*2090*/  IMAD.MOV.U32 R4, RZ, RZ, R8 ;  /* 0x000000ffff047224 */ /* 0x000fe200078e0008 */
[----:B------:R-:W-:Y:S01]  /*20a0*/  IGMMA.64x16x32.S8.S8 R32, gdesc[UR36], RZ, !UPT, gsb0 ;  /* 0x00600000242079f1 */ /* 0x000fe2000c0410ff */
[----:B---3--:R-:W-:Y:S01]  /*20b0*/  IMAD.MOV.U32 R19, RZ, RZ, R11 ;  /* 0x000000ffff137224 */ /* 0x008fe200078e000b */
[----:B------:R-:W-:Y:S01]  /*20c0*/  UIADD3 UR38, UR34, 0x340, URZ ;  /* 0x0000034022267890 */ /* 0x000fe2000fffe03f */
[----:B------:R-:W-:Y:S01]  /*20d0*/  IMAD.MOV.U32 R18, RZ, RZ, R12 ;  /* 0x000000ffff127224 */ /* 0x000fe200078e000c */
[----:B------:R-:W-:Y:S01]  /*20e0*/  UMOV UR36, UR4 ;  /* 0x0000000400247c82 */ /* 0x000fe20008000000 */
[----:B------:R-:W-:Y:S01]  /*20f0*/  IMAD.MOV.U32 R17, RZ, RZ, R13 ;  /* 0x000000ffff117224 */ /* 0x000fe200078e000d */
[----:B------:R-:W-:Y:S01]  /*2100*/  UMOV UR37, UR5 ;  /* 0x0000000500257c82 */ /* 0x000fe20008000000 */
[----:B------:R-:W-:Y:S01]  /*2110*/  IMAD.MOV.U32 R16, RZ, RZ, R14 ;  /* 0x000000ffff107224 */ /* 0x000fe200078e000e */
[----:B------:R-:W-:Y:S01]  /*2120*/  UMOV UR39, 0x80000020 ;  /* 0x8000002000277882 */ /* 0x000fe20000000000 */
[----:B------:R-:W-:Y:S01]  /*2130*/  IMAD.MOV.U32 R5, RZ, RZ, R15 ;  /* 0x000000ffff057224 */ /* 0x000fe200078e000f */
[----:B------:R-:W-:-:S02]  /*2140*/  WARPGROUP.DEPBAR.LE gsb0, 0x0 ;  /* 0x00008000000079c5 */ /* 0x000fc40000010000 */
[----:B------:R-:W-:Y:S02]  /*2150*/  IMAD.MOV.U32 R10, RZ, RZ, R35 ;  /* 0x000000ffff0a7224 */ /* 0x000fe400078e0023 */
[----:B------:R-:W-:Y:S02]  /*2160*/  IMAD.MOV.U32 R7, RZ, RZ, R36 ;  /* 0x000000ffff077224 */ /* 0x000fe400078e0024 */
[----:B------:R-:W-:Y:S02]  /*2170*/  IMAD.MOV.U32 R6, RZ, RZ, R37 ;  /* 0x000000ffff067224 */ /* 0x000fe400078e0025 */
[----:B0-2---:R-:W-:Y:S02]  /*2180*/  IMAD.MOV.U32 R3, RZ, RZ, R33 ;  /* 0x000000ffff037224 */ /* 0x005fe400078e0021 */
[----:B------:R-:W-:Y:S02]  /*2190*/  IMAD.MOV.U32 R0, RZ, RZ, R34 ;  /* 0x000000ffff007224 */ /* 0x000fe400078e0022 */
[----:B------:R-:W-:-:S02]  /*21a0*/  IMAD.MOV.U32 R9, RZ, RZ, R38 ;  /* 0x000000ffff097224 */ /* 0x000fc400078e0026 */
[----:B------:R-:W-:Y:S02]  /*21b0*/  IMAD.MOV.U32 R8, RZ, RZ, R39 ;  /* 0x000000ffff087224 */ /* 0x000fe400078e0027 */
[----:B------:R-:W-:Y:S02]  /*21c0*/  IMAD.MOV.U32 R2, RZ, RZ, R32 ;  /* 0x000000ffff027224 */ /* 0x000fe400078e0020 */
[----:B------:R-:W-:-:S06]  /*21d0*/  WARPGROUP.ARRIVE ;  /* 0x00000000000079c5 */ /* 0x000fcc0000000000 */
[----:B------:R-:W-:Y:S01]  /*21e0*/  IGMMA.64x16x32.S8.S8 R32, gdesc[UR20], RZ, !UPT, gsb0 ;  /* 0x00600000142079f1 */ /* 0x000fe2000c0410ff */
[----:B------:R-:W-:Y:S01]  /*21f0*/  UIADD3 UR22, UR34, 0x380, URZ ;  /* 0x0000038022167890 */ /* 0x000fe2000fffe03f */
[----:B------:R-:W-:Y:S01]  /*2200*/  UMOV UR20, UR4 ;  /* 0x0000000400147c82 */ /* 0x000fe20008000000 */
[----:B------:R-:W-:Y:S01]  /*2210*/  UMOV UR21, UR5 ;  /* 0x0000000500157c82 */ /* 0x000fe20008000000 */
[----:B------:R-:W-:Y:S01]  /*2220*/  UMOV UR23, 0x80000020 ;  /* 0x8000002000177882 */ /* 0x000fe20000000000 */
[----:B------:R-:W-:Y:S02]  /*2230*/  WARPGROUP.DEPBAR.LE gsb0, 0x0 ;  /* 0x00008000000079c5 */ /* 0x000fe40000010000 */
[----:B------:R-:W-:Y:S01]  /*2240*/  IMAD.MOV.U32 R20, RZ, RZ, R36 ;  /* 0x000000ffff147224 */ /* 0x000fe200078e0024 */
[----:B------:R0:W-:Y:S01]  /*2250*/  STL.64 [R1+0x2b8], R38 ;  /* 0x0002b82601007387 */ /* 0x0001e20000100a00 */
[----:B------:R-:W-:Y:S02]  /*2260*/  IMAD.MOV.U32 R15, RZ, RZ, R37 ;  /* 0x000000ffff0f7224 */ /* 0x000fe400078e0025 */
[----:B------:R-:W-:-:S02]  /*2270*/  IMAD.MOV.U32 R14, RZ, RZ, R32 ;  /* 0x000000ffff0e7224 */ /* 0x000fc400078e0020 */
[----:B------:R-:W-:Y:S02]  /*2280*/  IMAD.MOV.U32 R13, RZ, RZ, R33 ;  /* 0x000000ffff0d7224 */ /* 0x000fe400078e0021 */
[----:B------:R-:W-:Y:S02]  /*2290*/  IMAD.MOV.U32 R12, RZ, RZ, R34 ;  /* 0x000000ffff0c7224 */ /* 0x000fe400078e0022 */
[----:B------:R-:W-:Y:S02]  /*22a0*/  IMAD.MOV.U32 R11, RZ, RZ, R35 ;  /* 0x000000ffff0b7224 */ /* 0x000fe400078e0023 */
[----:B0-----:R-:W-:-:S06]  /*22b0*/  WARPGROUP.ARRIVE ;  /* 0x00000000000079c5 */ /* 0x001fcc0000000000 */
[----:B------:R-:W-:Y:S01]  /*22c0*/  IGMMA.64x16x32.S8.S8 R32, gdesc[UR56], RZ, !UPT, gsb0 ;  /* 0x00600000382079f1 */ /* 0x000fe2000c0410ff */
[----:B------:R-:W-:Y:S01]  /*22d0*/  UMOV UR56, UR10 ;  /* 0x0000000a00387c82 */ /* 0x000fe20008000000 */
[----:B------:R-:W-:Y:S01]  /*22e0*/  UIADD3 UR10, UR34, 0x300, URZ ;  /* 0x00000300220a7890 */ /* 0x000fe2000fffe03f */
[----:B------:R-:W-:Y:S01]  /*22f0*/  UMOV UR57, UR11 ;  /* 0x0000000b00397c82 */ /* 0x000fe20008000000 */
[----:B------:R-:W-:Y:S01]  /*2300*/  UMOV UR11, 0x80000020 ;  /* 0x80000020000b7882 */ /* 0x000fe20000000000 */
[----:B------:R-:W-:Y:S02]  /*2310*/  WARPGROUP.DEPBAR.LE gsb0, 0x0 ;  /* 0x00008000000079c5 */ /* 0x000fe40000010000 */
[----:B------:R-:W-:Y:S04]  /*2320*/  STL.64 [R1+0x220], R32 ;  /* 0x0002202001007387 */ /* 0x000fe80000100a00 */
[----:B------:R-:W-:Y:S04]  /*2330*/  STL.64 [R1+0x228], R34 ;  /* 0x0002282201007387 */ /* 0x000fe80000100a00 */
[----:B------:R-:W-:Y:S04]  /*2340*/  STL.64 [R1+0x230], R36 ;  /* 0x0002302401007387 */ /* 0x000fe80000100a00 */
[----:B------:R0:W-:Y:S02]  /*2350*/  STL.64 [R1+0x238], R38 ;  /* 0x0002382601007387 */ /* 0x0001e40000100a00 */
        /* <DEDUP_REMOVED lines=12> */
[----:B------:R-:W-:Y:S03]  /*2420*/  IGMMA.64x16x32.S8.S8 R32, gdesc[UR48], RZ, !UPT, gsb0 ;  /* 0x00600000302079f1 */ /* 0x000fe6000c0410ff */
        /* <DEDUP_REMOVED lines=15> */
[----:B------:R-:W-:Y:S01]  /*2520*/  WARPGROUP.ARRIVE ;  /* 0x00000000000079c5 */ /* 0x000fe20000000000 */
[----:B------:R-:W-:Y:S04]  /*2530*/  STL.64 [R1+0x20], R32 ;  /* 0x0000202001007387 */ /* 0x000fe80000100a00 */
[----:B------:R-:W-:Y:S01]  /*2540*/  STL.64 [R1+0x28], R34 ;  /* 0x0000282201007387 */ /* 0x000fe20000100a00 */
[----:B------:R-:W-:Y:S03]  /*2550*/  IGMMA.64x16x32.S8.S8 R208, gdesc[UR28], RZ, !UPT, gsb0 ;  /* 0x006000001cd079f1 */ /* 0x000fe6000c0410ff */
[----:B------:R-:W-:Y:S04]  /*2560*/  STL.64 [R1+0x30], R36 ;  /* 0x0000302401007387 */ /* 0x000fe80000100a00 */
[----:B------:R-:W-:Y:S01]  /*2570*/  STL.64 [R1+0x38], R38 ;  /* 0x0000382601007387 */ /* 0x000fe20000100a00 */
[----:B------:R-:W-:-:S02]  /*2580*/  WARPGROUP.DEPBAR.LE gsb0, 0x0 ;  /* 0x00008000000079c5 */ /* 0x000fc40000010000 */
[----:B------:R-:W-:Y:S01]  /*2590*/  WARPGROUP.ARRIVE ;  /* 0x00000000000079c5 */ /* 0x000fe20000000000 */
[----:B------:R0:W-:Y:S04]  /*25a0*/  STL.64 [R1+0x728], R214 ;  /* 0x000728d601007387 */ /* 0x0001e80000100a00 */
[----:B------:R1:W-:Y:S01]  /*25b0*/  STL.64 [R1+0x720], R212 ;  /* 0x000720d401007387 */ /* 0x0003e20000100a00 */
[----:B------:R-:W-:Y:S03]  /*25c0*/  IGMMA.64x16x32.S8.S8 R176, gdesc[UR24], RZ, !UPT, gsb0 ;  /* 0x0060000018b079f1 */ /* 0x000fe6000c0410ff */
[----:B------:R2:W-:Y:S04]  /*25d0*/  STL.64 [R1+0x718], R210 ;  /* 0x000718d201007387 */ /* 0x0005e80000100a00 */
[----:B------:R3:W-:Y:S01]  /*25e0*/  STL.64 [R1+0x710], R208 ;  /* 0x000710d001007387 */ /* 0x0007e20000100a00 */
[----:B0-----:R-:W-:-:S02]  /*25f0*/  IMAD.MOV.U32 R214, RZ, RZ, R20 ;  /* 0x000000ffffd67224 */ /* 0x001fc400078e0014 */
[----:B------:R-:W-:Y:S02]  /*2600*/  IMAD.MOV.U32 R215, RZ, RZ, R15 ;  /* 0x000000ffffd77224 */ /* 0x000fe400078e000f */
[----:B-1----:R-:W-:Y:S02]  /*2610*/  IMAD.MOV.U32 R213, RZ, RZ, R11 ;  /* 0x000000ffffd57224 */ /* 0x002fe400078e000b */
[----:B------:R-:W-:Y:S02]  /*2620*/  IMAD.MOV.U32 R212, RZ, RZ, R12 ;  /* 0x000000ffffd47224 */ /* 0x000fe400078e000c */
[----:B--2---:R-:W-:Y:S02]  /*2630*/  IMAD.MOV.U32 R210, RZ, RZ, R14 ;  /* 0x000000ffffd27224 */ /* 0x004fe400078e000e */
[----:B------:R-:W-:Y:S02]  /*2640*/  IMAD.MOV.U32 R211, RZ, RZ, R13 ;  /* 0x000000ffffd37224 */ /* 0x000fe400078e000d */
[----:B---3--:R-:W-:-:S02]  /*2650*/  IMAD.MOV.U32 R209, RZ, RZ, R6 ;  /* 0x000000ffffd17224 */ /* 0x008fc400078e0006 */
[----:B------:R-:W-:Y:S01]  /*2660*/  IMAD.MOV.U32 R208, RZ, RZ, R7 ;  /* 0x000000ffffd07224 */ /* 0x000fe200078e0007 */
[----:B------:R-:W-:Y:S02]  /*2670*/  WARPGROUP.DEPBAR.LE gsb0, 0x0 ;  /* 0x00008000000079c5 */ /* 0x000fe40000010000 */
[----:B------:R-:W-:Y:S01]  /*2680*/  WARPGROUP.ARRIVE ;  /* 0x00000000000079c5 */ /* 0x000fe20000000000 */
[----:B------:R-:W-:Y:S04]  /*2690*/  STL [R1+0x7bc], R176 ;  /* 0x0007bcb001007387 */ /* 0x000fe80000100800 */
[----:B------:R-:W-:Y:S01]  /*26a0*/  STL [R1+0x7b8], R177 ;  /* 0x0007b8b101007387 */ /* 0x000fe20000100800 */
[----:B------:R-:W-:Y:S03]  /*26b0*/  IGMMA.64x16x32.S8.S8 R144, gdesc[UR12], RZ, !UPT, gsb0 ;  /* 0x006000000c9079f1 */ /* 0x000fe6000c0410ff */
[----:B------:R-:W-:Y:S04]  /*26c0*/  STL [R1+0x7b4], R178 ;  /* 0x0007b4b201007387 */ /* 0x000fe80000100800 */
[----:B------:R-:W-:Y:S04]  /*26d0*/  STL [R1+0x7b0], R179 ;  /* 0x0007b0b301007387 */ /* 0x000fe80000100800 */
[----:B------:R-:W-:Y:S04]  /*26e0*/  STL [R1+0x70c], R180 ;  /* 0x00070cb401007387 */ /* 0x000fe80000100800 */
[----:B------:R-:W-:Y:S04]  /*26f0*/  STL [R1+0x708], R181 ;  /* 0x000708b501007387 */ /* 0x000fe80000100800 */
[----:B------:R-:W-:Y:S04]  /*2700*/  STL [R1+0x704], R182 ;  /* 0x000704b601007387 */ /* 0x000fe80000100800 */
[----:B------:R-:W-:Y:S01]  /*2710*/  STL [R1+0x700], R183 ;  /* 0x000700b701007387 */ /* 0x000fe20000100800 */
[----:B------:R-:W-:-:S02]  /*2720*/  WARPGROUP.DEPBAR.LE gsb0, 0x0 ;  /* 0x00008000000079c5 */ /* 0x000fc40000010000 */
[----:B------:R-:W-:Y:S01]  /*2730*/  WARPGROUP.ARRIVE ;  /* 0x00000000000079c5 */ /* 0x000fe20000000000 */
[----:B------:R-:W-:Y:S04]  /*2740*/  STL [R1+0x6fc], R144 ;  /* 0x0006fc9001007387 */ /* 0x000fe80000100800 */
[----:B------:R-:W-:Y:S01]  /*2750*/  STL [R1+0x6f8], R145 ;  /* 0x0006f89101007387 */ /* 0x000fe20000100800 */
[----:B------:R-:W-:Y:S01]  /*2760*/  IGMMA.64x16x32.S8.S8 R112, gdesc[UR8], RZ, !UPT, gsb0 ;  /* 0x00600000087079f1 */ /* 0x000fe2000c0410ff */
[----:B------:R-:W-:Y:S02]  /*2770*/  UIADD3 UR8, UR35, 0x200, URZ ;  /* 0x0000020023087890 */ /* 0x000fe4000fffe03f */
        /* <DEDUP_REMOVED lines=22> */
[----:B------:R-:W-:Y:S01]  /*28e0*/  UMOV UR20, UR8 ;  /* 0x0000000800147c82 */ /* 0x000fe20008000000 */
[----:B------:R-:W-:Y:S01]  /*28f0*/  UMOV UR21, 0x80000020 ;  /* 0x8000002000157882 */ /* 0x000fe20000000000 */
[----:B------:R-:W-:Y:S01]  /*2900*/  UMOV UR36, UR20 ;  /* 0x0000001400247c82 */ /* 0x000fe20008000000 */
        /* <DEDUP_REMOVED lines=11> */
[----:B------:R-:W-:Y:S01]  /*29c0*/  STL [R1+0x6b4], R82 ;  /* 0x0006b45201007387 */ /* 0x000fe20000100800 */
[----:B------:R-:W-:Y:S01]  /*29d0*/  UMOV UR40, UR20 ;  /* 0x0000001400287c82 */ /* 0x000fe20008000000 */
[----:B------:R-:W-:Y:S01]  /*29e0*/  UMOV UR41, UR21 ;  /* 0x0000001500297c82 */ /* 0x000fe20008000000 */
[----:B------:R-:W-:Y:S01]  /*29f0*/  UMOV UR4, UR20 ;  /* 0x0000001400047c82 */ /* 0x000fe20008000000 */
[----:B------:R-:W-:Y:S01]  /*2a00*/  STL [R1+0x6b0], R83 ;  /* 0x0006b05301007387 */ /* 0x000fe20000100800 */
[----:B------:R-:W-:-:S03]  /*2a10*/  UMOV UR5, UR21 ;  /* 0x0000001500057c82 */ /* 0x000fc60008000000 */
        /* <DEDUP_REMOVED lines=18> */
[----:B------:R0:W-:Y:S04]  /*2b40*/  STL.64 [R1+0x748], R50 ;  /* 0x0007483201007387 */ /* 0x0001e80000100a00 */
[----:B------:R1:W-:Y:S04]  /*2b50*/  STL.64 [R1+0x740], R48 ;  /* 0x0007403001007387 */ /* 0x0003e80000100a00 */
        /* <DEDUP_REMOVED lines=12> */
[----:B------:R0:W-:Y:S04]  /*2c20*/  STL.64 [R1+0x768], R78 ;  /* 0x0007684e01007387 */ /* 0x0001e80000100a00 */
[----:B------:R1:W-:Y:S01]  /*2c30*/  STL.64 [R1+0x760], R76 ;  /* 0x0007604c01007387 */ /* 0x0003e20000100a00 */
[----:B------:R-:W-:Y:S01]  /*2c40*/  IGMMA.64x16x32.S8.S8 R104, gdesc[UR8], RZ, !UPT, gsb0 ;  /* 0x00600000086879f1 */ /* 0x000fe2000c0410ff */
[----:B------:R-:W-:-:S02]  /*2c50*/  UIADD3 UR8, UR35, 0x400, URZ ;  /* 0x0000040023087890 */ /* 0x000fc4000fffe03f */
[----:B------:R2:W-:Y:S04]  /*2c60*/  STL.64 [R1+0x758], R74 ;  /* 0x0007584a01007387 */ /* 0x0005e80000100a00 */
[----:B------:R3:W-:Y:S01]  /*2c70*/  STL.64 [R1+0x750], R72 ;  /* 0x0007504801007387 */ /* 0x0007e20000100a00 */
[----:B0-----:R-:W-:Y:S02]  /*2c80*/  IMAD.MOV.U32 R78, RZ, RZ, R30 ;  /* 0x000000ffff4e7224 */ /* 0x001fe400078e001e */
[----:B------:R-:W-:Y:S02]  /*2c90*/  IMAD.MOV.U32 R79, RZ, RZ, R29 ;  /* 0x000000ffff4f7224 */ /* 0x000fe400078e001d */
[----:B-1----:R-:W-:Y:S02]  /*2ca0*/  IMAD.MOV.U32 R77, RZ, RZ, R21 ;  /* 0x000000ffff4d7224 */ /* 0x002fe400078e0015 */
[----:B------:R-:W-:-:S02]  /*2cb0*/  IMAD.MOV.U32 R76, RZ, RZ, R48 ;  /* 0x000000ffff4c7224 */ /* 0x000fc400078e0030 */
[----:B--2---:R-:W-:Y:S02]  /*2cc0*/  IMAD.MOV.U32 R74, RZ, RZ, R46 ;  /* 0x000000ffff4a7224 */ /* 0x004fe400078e002e */
[----:B------:R-:W-:Y:S02]  /*2cd0*/  IMAD.MOV.U32 R75, RZ, RZ, R47 ;  /* 0x000000ffff4b7224 */ /* 0x000fe400078e002f */
[----:B---3--:R-:W-:Y:S02]  /*2ce0*/  IMAD.MOV.U32 R72, RZ, RZ, R44 ;  /* 0x000000ffff487224 */ /* 0x008fe400078e002c */
[----:B------:R-:W-:Y:S02]  /*2cf0*/  IMAD.MOV.U32 R73, RZ, RZ, R45 ;  /* 0x000000ffff497224 */ /* 0x000fe400078e002d */
[----:B------:R-:W-:Y:S02]  /*2d00*/  IMAD.MOV.U32 R44, RZ, RZ, R18 ;  /* 0x000000ffff2c7224 */ /* 0x000fe400078e0012 */
[----:B------:R-:W-:-:S02]  /*2d10*/  IMAD.MOV.U32 R45, RZ, RZ, R17 ;  /* 0x000000ffff2d7224 */ /* 0x000fc400078e0011 */
[----:B------:R-:W-:Y:S02]  /*2d20*/  IMAD.MOV.U32 R46, RZ, RZ, R16 ;  /* 0x000000ffff2e7224 */ /* 0x000fe400078e0010 */
[----:B------:R-:W-:Y:S02]  /*2d30*/  IMAD.MOV.U32 R47, RZ, RZ, R5 ;  /* 0x000000ffff2f7224 */ /* 0x000fe400078e0005 */
[----:B------:R-:W-:Y:S01]  /*2d40*/  IMAD.MOV.U32 R48, RZ, RZ, R4 ;  /* 0x000000ffff307224 */ /* 0x000fe200078e0004 */
        /* <DEDUP_REMOVED lines=26> */
[----:B------:R-:W-:-:S06]  /*2ef0*/  WARPGROUP.ARRIVE ;  /* 0x00000000000079c5 */ /* 0x000fcc0000000000 */
[----:B------:R-:W-:Y:S03]  /*2f00*/  IGMMA.64x16x32.S8.S8 R32, gdesc[UR16], RZ, !UPT, gsb0 ;  /* 0x00600000102079f1 */ /* 0x000fe6000c0410ff */
[----:B------:R-:W-:Y:S02]  /*2f10*/  WARPGROUP.DEPBAR.LE gsb0, 0x0 ;  /* 0x00008000000079c5 */ /* 0x000fe40000010000 */
[----:B------:R-:W-:Y:S04]  /*2f20*/  STL.64 [R1], R32 ;  /* 0x0000002001007387 */ /* 0x000fe80000100a00 */
[----:B------:R-:W-:Y:S04]  /*2f30*/  STL.64 [R1+0x8], R34 ;  /* 0x0000082201007387 */ /* 0x000fe80000100a00 */
[----:B------:R-:W-:Y:S04]  /*2f40*/  STL.64 [R1+0x10], R36 ;  /* 0x0000102401007387 */ /* 0x000fe80000100a00 */
[----:B------:R0:W-:Y:S02]  /*2f50*/  STL.64 [R1+0x18], R38 ;  /* 0x0000182601007387 */ /* 0x0001e40000100a00 */
[----:B0-----:R-:W-:-:S06]  /*2f60*/  WARPGROUP.ARRIVE ;  /* 0x00000000000079c5 */ /* 0x001fcc0000000000 */
[----:B------:R-:W-:Y:S01]  /*2f70*/  IGMMA.64x16x32.S8.S8 R32, gdesc[UR40], RZ, !UPT, gsb0 ;  /* 0x00600000282079f1 */ /* 0x000fe2000c0410ff */
[----:B------:R-:W-:Y:S01]  /*2f80*/  UMOV UR40, UR20 ;  /* 0x0000001400287c82 */ /* 0x000fe20008000000 */
[----:B------:R-:W-:Y:S01]  /*2f90*/  UMOV UR41, UR21 ;  /* 0x0000001500297c82 */ /* 0x000fe20008000000 */
[----:B------:R-:W-:Y:S01]  /*2fa0*/  UMOV UR42, UR50 ;  /* 0x00000032002a7c82 */ /* 0x000fe20008000000 */
[----:B------:R-:W-:Y:S01]  /*2fb0*/  UMOV UR43, UR51 ;  /* 0x00000033002b7c82 */ /* 0x000fe20008000000 */
[----:B------:R-:W-:Y:S02]  /*2fc0*/  WARPGROUP.DEPBAR.LE gsb0, 0x0 ;  /* 0x00008000000079c5 */ /* 0x000fe40000010000 */
[----:B------:R-:W-:Y:S02]  /*2fd0*/  IMAD.MOV.U32 R84, RZ, RZ, R32 ;  /* 0x000000ffff547224 */ /* 0x000fe400078e0020 */
[----:B------:R-:W-:Y:S02]  /*2fe0*/  IMAD.MOV.U32 R85, RZ, RZ, R33 ;  /* 0x000000ffff557224 */ /* 0x000fe400078e0021 */
[----:B------:R-:W-:-:S02]  /*2ff0*/  IMAD.MOV.U32 R86, RZ, RZ, R34 ;  /* 0x000000ffff567224 */ /* 0x000fc400078e0022 */
[----:B------:R-:W-:Y:S02]  /*3000*/  IMAD.MOV.U32 R87, RZ, RZ, R35 ;  /* 0x000000ffff577224 */ /* 0x000fe400078e0023 */
[----:B------:R-:W-:Y:S02]  /*3010*/  IMAD.MOV.U32 R52, RZ, RZ, R36 ;  /* 0x000000ffff347224 */ /* 0x000fe400078e0024 */
[----:B------:R-:W-:Y:S02]  /*3020*/  IMAD.MOV.U32 R53, RZ, RZ, R37 ;  /* 0x000000ffff357224 */ /* 0x000fe400078e0025 */
[----:B------:R-:W-:Y:S02]  /*3030*/  IMAD.MOV.U32 R54, RZ, RZ, R38 ;  /* 0x000000ffff367224 */ /* 0x000fe400078e0026 */
[----:B------:R-:W-:Y:S02]  /*3040*/  IMAD.MOV.U32 R55, RZ, RZ, R39 ;  /* 0x000000ffff377224 */ /* 0x000fe400078e0027 */
[----:B------:R-:W-:-:S06]  /*3050*/  WARPGROUP.ARRIVE ;  /* 0x00000000000079c5 */ /* 0x000fcc0000000000 */
        /* <DEDUP_REMOVED lines=65> */
[----:B------:R-:W-:Y:S01]  /*3470*/  UIADD3 UR20, UR35, 0x600, URZ ;  /* 0x0000060023147890 */ /* 0x000fe2000fffe03f */
[----:B------:R-:W-:Y:S02]  /*3480*/  UMOV UR21, 0x80000020 ;  /* 0x8000002000157882 */ /* 0x000fe40000000000 */
[----:B------:R-:W-:Y:S01]  /*3490*/  UMOV UR45, UR21 ;  /* 0x00000015002d7c82 */ /* 0x000fe20008000000 */
[----:B------:R-:W-:-:S03]  /*34a0*/  UMOV UR49, UR21 ;  /* 0x0000001500317c82 */ /* 0x000fc60008000000 */
[----:B------:R-:W-:Y:S01]  /*34b0*/  UMOV UR44, UR20 ;  /* 0x00000014002c7c82 */ /* 0x000fe20008000000 */
[----:B------:R-:W-:Y:S01]  /*34c0*/  UMOV UR48, UR20 ;  /* 0x0000001400307c82 */ /* 0x000fe20008000000 */
[----:B------:R-:W-:Y:S02]  /*34d0*/  WARPGROUP.DEPBAR.LE gsb0, 0x0 ;  /* 0x00008000000079c5 */ /* 0x000fe40000010000 */
[----:B------:R-:W-:Y:S02]  /*34e0*/  IMAD.MOV.U32 R168, RZ, RZ, R32 ;  /* 0x000000ffffa87224 */ /* 0x000fe400078e0020 */
[----:B------:R-:W-:Y:S02]  /*34f0*/  IMAD.MOV.U32 R169, RZ, RZ, R33 ;  /* 0x000000ffffa97224 */ /* 0x000fe400078e0021 */
[----:B------:R-:W-:Y:S02]  /*3500*/  IMAD.MOV.U32 R170, RZ, RZ, R34 ;  /* 0x000000ffffaa7224 */ /* 0x000fe400078e0022 */
[----:B------:R-:W-:-:S02]  /*3510*/  IMAD.MOV.U32 R171, RZ, RZ, R35 ;  /* 0x000000ffffab7224 */ /* 0x000fc400078e0023 */
        /* <DEDUP_REMOVED lines=23> */
[----:B------:R-:W-:Y:S04]  /*3690*/  STL.64 [R1+0x380], R32 ;  /* 0x0003802001007387 */ /* 0x000fe80000100a00 */
[----:B------:R-:W-:Y:S04]  /*36a0*/  STL.64 [R1+0x388], R34 ;  /* 0x0003882201007387 */ /* 0x000fe80000100a00 */
[----:B------:R-:W-:Y:S04]  /*36b0*/  STL.64 [R1+0x390], R36 ;  /* 0x0003902401007387 */ /* 0x000fe80000100a00 */
[----:B------:R0:W-:Y:S02]  /*36c0*/  STL.64 [R1+0x398], R38 ;  /* 0x0003982601007387 */ /* 0x0001e40000100a00 */
[----:B0-----:R-:W-:-:S06]  /*36d0*/  WARPGROUP.ARRIVE ;  /* 0x00000000000079c5 */ /* 0x001fcc0000000000 */
[----:B------:R-:W-:Y:S01]  /*36e0*/  IGMMA.64x16x32.S8.S8 R32, gdesc[UR4], RZ, !UPT, gsb0 ;  /* 0x00600000042079f1 */ /* 0x000fe2000c0410ff */
[----:B------:R-:W-:Y:S01]  /*36f0*/  UIADD3 UR4, UR35, 0x2, URZ ;  /* 0x0000000223047890 */ /* 0x000fe2000fffe03f */
        /* <DEDUP_REMOVED lines=9> */
[----:B------:R-:W-:Y:S01]  /*3790*/  UMOV UR43, UR53 ;  /* 0x00000035002b7c82 */ /* 0x000fe20008000000 */
        /* <DEDUP_REMOVED lines=64> */
[----:B------:R-:W-:Y:S01]  /*3ba0*/  WARPGROUP.ARRIVE ;  /* 0x00000000000079c5 */ /* 0x000fe20000000000 */
[----:B------:R-:W-:Y:S04]  /*3bb0*/  STL.64 [R1+0x60], R32 ;  /* 0x0000602001007387 */ /* 0x000fe80000100a00 */
[----:B------:R-:W-:Y:S01]  /*3bc0*/  STL.64 [R1+0x68], R34 ;  /* 0x0000682201007387 */ /* 0x000fe20000100a00 */
[----:B------:R-:W-:Y:S01]  /*3bd0*/  IGMMA.64x16x32.S8.S8 R224, gdesc[UR16], RZ, !UPT, gsb0 ;  /* 0x0060000010e079f1 */ /* 0x000fe2000c0410ff */
[----:B------:R-:W-:Y:S01]  /*3be0*/  UMOV UR16, UR20 ;  /* 0x0000001400107c82 */ /* 0x000fe20008000000 */
[----:B------:R-:W-:Y:S01]  /*3bf0*/  UMOV UR17, UR21 ;  /* 0x0000001500117c82 */ /* 0x000fe20008000000 */
[----:B------:R-:W-:Y:S04]  /*3c00*/  STL.64 [R1+0x70], R36 ;  /* 0x0000702401007387 */ /* 0x000fe80000100a00 */
[----:B------:R0:W-:Y:S01]  /*3c10*/  STL.64 [R1+0x78], R38 ;  /* 0x0000782601007387 */ /* 0x0001e20000100a00 */
[----:B------:R-:W-:-:S02]  /*3c20*/  WARPGROUP.DEPBAR.LE gsb0, 0x0 ;  /* 0x00008000000079c5 */ /* 0x000fc40000010000 */
[----:B------:R-:W-:Y:S01]  /*3c30*/  WARPGROUP.ARRIVE ;  /* 0x00000000000079c5 */ /* 0x000fe20000000000 */
[----:B------:R-:W-:Y:S04]  /*3c40*/  STL [R1+0x5d8], R224 ;  /* 0x0005d8e001007387 */ /* 0x000fe80000100800 */
[----:B------:R-:W-:Y:S01]  /*3c50*/  STL [R1+0x5d4], R225 ;  /* 0x0005d4e101007387 */ /* 0x000fe20000100800 */
[----:B------:R-:W-:Y:S01]  /*3c60*/  IGMMA.64x16x32.S8.S8 R192, gdesc[UR28], RZ, !UPT, gsb0 ;  /* 0x006000001cc079f1 */ /* 0x000fe2000c0410ff */
[----:B------:R-:W-:Y:S01]  /*3c70*/  UMOV UR28, UR20 ;  /* 0x00000014001c7c82 */ /* 0x000fe20008000000 */
[----:B------:R-:W-:Y:S01]  /*3c80*/  UMOV UR29, UR21 ;  /* 0x00000015001d7c82 */ /* 0x000fe20008000000 */
        /* <DEDUP_REMOVED lines=54> */
[----:B------:R-:W-:Y:S01]  /*3ff0*/  STL [R1+0x63c], R103 ;  /* 0x00063c6701007387 */ /* 0x000fe20000100800 */
[----:B------:R-:W-:-:S02]  /*4000*/  WARPGROUP.DEPBAR.LE gsb0, 0x0 ;  /* 0x00008000000079c5 */ /* 0x000fc40000010000 */
[----:B0-----:R-:W-:Y:S01]  /*4010*/  WARPGROUP.ARRIVE ;  /* 0x00000000000079c5 */ /* 0x001fe20000000000 */
[----:B------:R-:W-:Y:S04]  /*4020*/  STL.64 [R1+0x668], R70 ;  /* 0x0006684601007387 */ /* 0x000fe80000100a00 */
[----:B------:R-:W-:Y:S01]  /*4030*/  STL.64 [R1+0x660], R68 ;  /* 0x0006604401007387 */ /* 0x000fe20000100a00 */
[----:B------:R-:W-:Y:S01]  /*4040*/  IGMMA.64x16x32.S8.S8 R32, gdesc[UR40], RZ, !UPT, gsb0 ;  /* 0x00600000282079f1 */ /* 0x000fe2000c0410ff */
[----:B------:R-:W-:Y:S01]  /*4050*/  UMOV UR42, UR52 ;  /* 0x00000034002a7c82 */ /* 0x000fe20008000000 */
[----:B------:R-:W-:Y:S01]  /*4060*/  UMOV UR43, UR53 ;  /* 0x00000035002b7c82 */ /* 0x000fe20008000000 */
[----:B------:R-:W-:Y:S01]  /*4070*/  STL.64 [R1+0x658], R66 ;  /* 0x0006584201007387 */ /* 0x000fe20000100a00 */
[----:B------:R-:W-:Y:S01]  /*4080*/  UMOV UR40, UR20 ;  /* 0x0000001400287c82 */ /* 0x000fe20008000000 */
[----:B------:R-:W-:Y:S01]  /*4090*/  UMOV UR41, UR21 ;  /* 0x0000001500297c82 */ /* 0x000fe20008000000 */
[----:B------:R-:W-:Y:S01]  /*40a0*/  UMOV UR52, UR4 ;  /* 0x0000000400347c82 */ /* 0x000fe20008000000 */
[----:B------:R0:W-:Y:S01]  /*40b0*/  STL.64 [R1+0x650], R64 ;  /* 0x0006504001007387 */ /* 0x0001e20000100a00 */
[----:B------:R-:W-:Y:S01]  /*40c0*/  UMOV UR53, UR5 ;  /* 0x0000000500357c82 */ /* 0x000fe20008000000 */
[----:B------:R-:W-:-:S02]  /*40d0*/  WARPGROUP.DEPBAR.LE gsb0, 0x0 ;  /* 0x00008000000079c5 */ /* 0x000fc40000010000 */
[----:B------:R-:W-:Y:S01]  /*40e0*/  WARPGROUP.ARRIVE ;  /* 0x00000000000079c5 */ /* 0x000fe20000000000 */
        /* <DEDUP_REMOVED lines=12> */
[----:B------:R-:W-:-:S06]  /*41b0*/  WARPGROUP.ARRIVE ;  /* 0x00000000000079c5 */ /* 0x000fcc0000000000 */
[----:B------:R-:W-:Y:S01]  /*41c0*/  IGMMA.64x16x32.S8.S8 R56, gdesc[UR20], RZ, !UPT, gsb0 ;  /* 0x00600000143879f1 */ /* 0x000fe2000c0410ff */
        /* <DEDUP_REMOVED lines=8> */
[----:B------:R-:W-:Y:S01]  /*4250*/  UMOV UR7, 0x80000020 ;  /* 0x8000002000077882 */ /* 0x000fe20000000000 */
        /* <DEDUP_REMOVED lines=11> */
[----:B0-----:R-:W-:Y:S01]  /*4310*/  IMAD.MOV.U32 R64, RZ, RZ, R168 ;  /* 0x000000ffff407224 */ /* 0x001fe200078e00a8 */
[----:B------:R-:W-:Y:S01]  /*4320*/  UMOV UR32, UR4 ;  /* 0x0000000400207c82 */ /* 0x000fe20008000000 */
[----:B------:R-:W-:Y:S01]  /*4330*/  IMAD.MOV.U32 R65, RZ, RZ, R169 ;  /* 0x000000ffff417224 */ /* 0x000fe200078e00a9 */
        /* <DEDUP_REMOVED lines=8> */
[----:B------:R-:W-:Y:S02]  /*43c0*/  WARPGROUP.DEPBAR.LE gsb0, 0x0 ;  /* 0x00008000000079c5 */ /* 0x000fe40000010000 */
[----:B------:R-:W-:-:S06]  /*43d0*/  WARPGROUP.ARRIVE ;  /* 0x00000000000079c5 */ /* 0x000fcc0000000000 */
[----:B------:R-:W-:Y:S01]  /*43e0*/  IGMMA.64x16x32.S8.S8 R152, gdesc[UR20], RZ, !UPT, gsb0 ;  /* 0x00600000149879f1 */ /* 0x000fe2000c0410ff */
[----:B------:R-:W-:Y:S01]  /*43f0*/  UMOV UR22, UR58 ;  /* 0x0000003a00167c82 */ /* 0x000fe20008000000 */
[----:B------:R-:W-:Y:S01]  /*4400*/  UMOV UR23, UR59 ;  /* 0x0000003b00177c82 */ /* 0x000fe20008000000 */
[----:B------:R-:W-:Y:S02]  /*4410*/  WARPGROUP.DEPBAR.LE gsb0, 0x0 ;  /* 0x00008000000079c5 */ /* 0x000fe40000010000 */
[----:B------:R-:W-:-:S06]  /*4420*/  WARPGROUP.ARRIVE ;  /* 0x00000000000079c5 */ /* 0x000fcc0000000000 */
[----:B------:R-:W-:Y:S01]  /*4430*/  IGMMA.64x16x32.S8.S8 R184, gdesc[UR28], RZ, !UPT, gsb0 ;  /* 0x006000001cb879f1 */ /* 0x000fe2000c0410ff */
[----:B------:R-:W-:Y:S01]  /*4440*/  UIADD3 UR58, UR34, 0x102, URZ ;  /* 0x00000102223a7890 */ /* 0x000fe2000fffe03f */
[----:B------:R-:W-:Y:S01]  /*4450*/  UMOV UR59, 0x80000020 ;  /* 0x80000020003b7882 */ /* 0x000fe20000000000 */
[----:B------:R-:W-:Y:S01]  /*4460*/  UIADD3 UR54, UR34, 0x142, URZ ;  /* 0x0000014222367890 */ /* 0x000fe2000fffe03f */
[----:B------:R-:W-:Y:S01]  /*4470*/  UMOV UR55, 0x80000020 ;  /* 0x8000002000377882 */ /* 0x000fe20000000000 */
[----:B------:R-:W-:Y:S01]  /*4480*/  IMAD.MOV.U32 R66, RZ, RZ, R170 ;  /* 0x000000ffff427224 */ /* 0x000fe200078e00aa */
[----:B------:R-:W-:Y:S01]  /*4490*/  UMOV UR28, UR4 ;  /* 0x00000004001c7c82 */ /* 0x000fe20008000000 */
[----:B------:R-:W-:Y:S01]  /*44a0*/  IMAD.MOV.U32 R67, RZ, RZ, R171 ;  /* 0x000000ffff437224 */ /* 0x000fe200078e00ab */
[----:B------:R-:W-:Y:S01]  /*44b0*/  UMOV UR29, UR5 ;  /* 0x00000005001d7c82 */ /* 0x000fe20008000000 */
[----:B------:R-:W-:Y:S02]  /*44c0*/  WARPGROUP.DEPBAR.LE gsb0, 0x0 ;  /* 0x00008000000079c5 */ /* 0x000fe40000010000 */
[----:B------:R-:W-:-:S06]  /*44d0*/  WARPGROUP.ARRIVE ;  /* 0x00000000000079c5 */ /* 0x000fcc0000000000 */
[----:B------:R-:W-:Y:S01]  /*44e0*/  IGMMA.64x16x32.S8.S8 R216, gdesc[UR8], RZ, !UPT, gsb0 ;  /* 0x0060000008d879f1 */ /* 0x000fe2000c0410ff */
[----:B------:R-:W-:Y:S02]  /*44f0*/  UIADD3 UR10, UR34, 0x2, URZ ;  /* 0x00000002220a7890 */ /* 0x000fe4000fffe03f */
[----:B------:R-:W-:Y:S01]  /*4500*/  UIADD3 UR11, UR34, 0x82, URZ ;  /* 0x00000082220b7890 */ /* 0x000fe2000fffe03f */
[----:B------:R-:W-:Y:S01]  /*4510*/  UMOV UR8, UR4 ;  /* 0x0000000400087c82 */ /* 0x000fe20008000000 */
[----:B------:R-:W-:-:S03]  /*4520*/  UMOV UR9, UR5 ;  /* 0x0000000500097c82 */ /* 0x000fc60008000000 */
[----:B------:R-:W-:Y:S01]  /*4530*/  UMOV UR6, UR10 ;  /* 0x0000000a00067c82 */ /* 0x000fe20008000000 */
[----:B------:R-:W-:Y:S02]  /*4540*/  WARPGROUP.DEPBAR.LE gsb0, 0x0 ;  /* 0x00008000000079c5 */ /* 0x000fe40000010000 */
[----:B------:R-:W-:-:S06]  /*4550*/  WARPGROUP.ARRIVE ;  /* 0x00000000000079c5 */ /* 0x000fcc0000000000 */
[----:B------:R-:W-:Y:S01]  /*4560*/  IGMMA.64x16x32.S8.S8 R104, gdesc[UR16], RZ, !UPT, gsb0 ;  /* 0x00600000106879f1 */ /* 0x000fe2000c0410ff */
[----:B------:R-:W-:Y:S01]  /*4570*/  UIADD3 UR10, UR34, 0xc2, URZ ;  /* 0x000000c2220a7890 */ /* 0x000fe2000fffe03f */
[----:B------:R-:W-:Y:S01]  /*4580*/  UMOV UR16, UR4 ;  /* 0x0000000400107c82 */ /* 0x000fe20008000000 */
[----:B------:R-:W-:Y:S01]  /*4590*/  UMOV UR17, UR5 ;  /* 0x0000000500117c82 */ /* 0x000fe20008000000 */
[----:B------:R-:W-:Y:S02]  /*45a0*/  WARPGROUP.DEPBAR.LE gsb0, 0x0 ;  /* 0x00008000000079c5 */ /* 0x000fe40000010000 */
[----:B-1----:R-:W-:Y:S01]  /*45b0*/  WARPGROUP.ARRIVE ;  /* 0x00000000000079c5 */ /* 0x002fe20000000000 */
[----:B------:R-:W-:Y:S02]  /*45c0*/  IMAD.MOV.U32 R6, RZ, RZ, R109 ;  /* 0x000000ffff067224 */ /* 0x000fe400078e006d */
[----:B------:R-:W-:Y:S02]  /*45d0*/  IMAD.MOV.U32 R3, RZ, RZ, R110 ;  /* 0x000000ffff037224 */ /* 0x000fe400078e006e */
[----:B------:R-:W-:Y:S01]  /*45e0*/  IMAD.MOV.U32 R0, RZ, RZ, R111 ;  /* 0x000000ffff007224 */ /* 0x000fe200078e006f */
[----:B------:R-:W-:Y:S01]  /*45f0*/  IGMMA.64x16x32.S8.S8 R32, gdesc[UR24], RZ, !UPT, gsb0 ;  /* 0x00600000182079f1 */ /* 0x000fe2000c0410ff */
[----:B------:R-:W-:Y:S01]  /*4600*/  IMAD.MOV.U32 R109, RZ, RZ, R77 ;  /* 0x000000ffff6d7224 */ /* 0x000fe200078e004d */
[----:B------:R-:W-:Y:S01]  /*4610*/  UIADD3 UR18, UR34, 0x202, URZ ;  /* 0x0000020222127890 */ /* 0x000fe2000fffe03f */
[----:B------:R-:W-:Y:S01]  /*4620*/  IMAD.MOV.U32 R110, RZ, RZ, R78 ;  /* 0x000000ffff6e7224 */ /* 0x000fe200078e004e */
[----:B------:R-:W-:Y:S01]  /*4630*/  UMOV UR19, 0x80000020 ;  /* 0x8000002000137882 */ /* 0x000fe20000000000 */
[----:B------:R-:W-:Y:S01]  /*4640*/  IMAD.MOV.U32 R111, RZ, RZ, R79 ;  /* 0x000000ffff6f7224 */ /* 0x000fe200078e004f */
[----:B------:R-:W-:Y:S01]  /*4650*/  UMOV UR24, UR4 ;  /* 0x0000000400187c82 */ /* 0x000fe20008000000 */
[----:B------:R-:W-:Y:S01]  /*4660*/  IMAD.MOV.U32 R77, RZ, RZ, R23 ;  /* 0x000000ffff4d7224 */ /* 0x000fe200078e0017 */
[----:B------:R-:W-:Y:S01]  /*4670*/  UMOV UR25, UR5 ;  /* 0x0000000500197c82 */ /* 0x000fe20008000000 */
[----:B------:R-:W-:-:S02]  /*4680*/  IMAD.MOV.U32 R78, RZ, RZ, R22 ;  /* 0x000000ffff4e7224 */ /* 0x000fc400078e0016 */
[----:B------:R-:W-:Y:S02]  /*4690*/  IMAD.MOV.U32 R79, RZ, RZ, R19 ;  /* 0x000000ffff4f7224 */ /* 0x000fe400078e0013 */
[----:B------:R-:W-:Y:S02]  /*46a0*/  IMAD.MOV.U32 R10, RZ, RZ, R107 ;  /* 0x000000ffff0a7224 */ /* 0x000fe400078e006b */
        /* <DEDUP_REMOVED lines=18> */
[----:B------:R-:W-:Y:S01]  /*47d0*/  IMAD.MOV.U32 R78, RZ, RZ, R44 ;  /* 0x000000ffff4e7224 */ /* 0x000fe200078e002c */
        /* <DEDUP_REMOVED lines=9> */
[----:B------:R-:W-:Y:S01]  /*4870*/  WARPGROUP.ARRIVE ;  /* 0x00000000000079c5 */ /* 0x000fe20000000000 */
[----:B------:R-:W-:-:S02]  /*4880*/  IMAD.MOV.U32 R49, RZ, RZ, R51 ;  /* 0x000000ffff317224 */ /* 0x000fc400078e0033 */
[----:B------:R-:W-:Y:S02]  /*4890*/  IMAD.MOV.U32 R50, RZ, RZ, R208 ;  /* 0x000000ffff327224 */ /* 0x000fe400078e00d0 */
[----:B------:R-:W-:Y:S01]  /*48a0*/  IMAD.MOV.U32 R44, RZ, RZ, R46 ;  /* 0x000000ffff2c7224 */ /* 0x000fe200078e002e */
[----:B------:R-:W-:Y:S01]  /*48b0*/  IGMMA.64x16x32.S8.S8 R32, gdesc[UR12], RZ, !UPT, gsb0 ;  /* 0x006000000c2079f1 */ /* 0x000fe2000c0410ff */
[----:B------:R-:W-:Y:S01]  /*48c0*/  IMAD.MOV.U32 R51, RZ, RZ, R209 ;  /* 0x000000ffff337224 */ /* 0x000fe200078e00d1 */
[----:B------:R-:W-:Y:S01]  /*48d0*/  UIADD3 UR14, UR34, 0x42, URZ ;  /* 0x00000042220e7890 */ /* 0x000fe2000fffe03f */
        /* <DEDUP_REMOVED lines=14> */
[----:B------:R-:W2:Y:S01]  /*49c0*/  LDL.LU R208, [R1+0x2b8] ;  /* 0x0002b80001d07983 */ /* 0x000ea20000300800 */
[----:B------:R-:W-:Y:S02]  /*49d0*/  IMAD.MOV.U32 R107, RZ, RZ, R75 ;  /* 0x000000ffff6b7224 */ /* 0x000fe400078e004b */
[----:B------:R-:W-:Y:S02]  /*49e0*/  IMAD.MOV.U32 R74, RZ, RZ, R46 ;  /* 0x000000ffff4a7224 */ /* 0x000fe400078e002e */
[----:B------:R-:W-:-:S02]  /*49f0*/  IMAD.MOV.U32 R45, RZ, RZ, R209 ;  /* 0x000000ffff2d7224 */ /* 0x000fc400078e00d1 */
[----:B------:R-:W-:Y:S01]  /*4a00*/  IMAD.MOV.U32 R139, RZ, RZ, R109 ;  /* 0x000000ffff8b7224 */ /* 0x000fe200078e006d */
[----:B------:R-:W3:Y:S01]  /*4a10*/  LDL.LU R209, [R1+0x2bc] ;  /* 0x0002bc0001d17983 */ /* 0x000ee20000300800 */
[----:B------:R-:W-:Y:S02]  /*4a20*/  IMAD.MOV.U32 R108, RZ, RZ, R76 ;  /* 0x000000ffff6c7224 */ /* 0x000fe400078e004c */
[----:B------:R-:W-:Y:S02]  /*4a30*/  IMAD.MOV.U32 R75, RZ, RZ, R47 ;  /* 0x000000ffff4b7224 */ /* 0x000fe400078e002f */
[----:B------:R-:W-:Y:S02]  /*4a40*/  IMAD.MOV.U32 R46, RZ, RZ, R210 ;  /* 0x000000ffff2e7224 */ /* 0x000fe400078e00d2 */
[----:B------:R-:W-:Y:S01]  /*4a50*/  IMAD.MOV.U32 R140, RZ, RZ, R110 ;  /* 0x000000ffff8c7224 */ /* 0x000fe200078e006e */
[----:B------:R-:W4:Y:S01]  /*4a60*/  LDL.LU R210, [R1+0x20] ;  /* 0x0000200001d27983 */ /* 0x000f220000300800 */
[----:B------:R-:W-:-:S02]  /*4a70*/  IMAD.MOV.U32 R109, RZ, RZ, R77 ;  /* 0x000000ffff6d7224 */ /* 0x000fc400078e004d */
[----:B------:R-:W-:Y:S02]  /*4a80*/  IMAD.MOV.U32 R76, RZ, RZ, R48 ;  /* 0x000000ffff4c7224 */ /* 0x000fe400078e0030 */
[----:B------:R-:W-:Y:S02]  /*4a90*/  IMAD.MOV.U32 R47, RZ, RZ, R211 ;  /* 0x000000ffff2f7224 */ /* 0x000fe400078e00d3 */
[----:B------:R-:W-:Y:S01]  /*4aa0*/  IMAD.MOV.U32 R141, RZ, RZ, R111 ;  /* 0x000000ffff8d7224 */ /* 0x000fe200078e006f */
[----:B------:R-:W4:Y:S01]  /*4ab0*/  LDL.LU R211, [R1+0x24] ;  /* 0x0000240001d37983 */ /* 0x000f220000300800 */
[----:B------:R-:W-:Y:S01]  /*4ac0*/  IMAD.MOV.U32 R110, RZ, RZ, R78 ;  /* 0x000000ffff6e7224 */ /* 0x000fe200078e004e */
[----:B------:R-:W-:Y:S02]  /*4ad0*/  WARPGROUP.DEPBAR.LE gsb0, 0x0 ;  /* 0x00008000000079c5 */ /* 0x000fe40000010000 */
        /* <DEDUP_REMOVED lines=8> */
[----:B------:R-:W-:Y:S01]  /*4b60*/  WARPGROUP.ARRIVE ;  /* 0x00000000000079c5 */ /* 0x000fe20000000000 */
[----:B------:R-:W-:Y:S02]  /*4b70*/  IMAD.MOV.U32 R77, RZ, RZ, R49 ;  /* 0x000000ffff4d7224 */ /* 0x000fe400078e0031 */
[----:B------:R-:W-:Y:S02]  /*4b80*/  IMAD.MOV.U32 R48, RZ, RZ, R212 ;  /* 0x000000ffff307224 */ /* 0x000fe400078e00d4 */
[----:B------:R-:W-:Y:S01]  /*4b90*/  IMAD.MOV.U32 R111, RZ, RZ, R79 ;  /* 0x000000ffff6f7224 */ /* 0x000fe200078e004f */
[----:B------:R-:W-:Y:S01]  /*4ba0*/  IGMMA.64x16x32.S8.S8 R32, gdesc[UR20], RZ, !UPT, gsb0 ;  /* 0x00600000142079f1 */ /* 0x000fe2000c0410ff */
[----:B------:R-:W-:Y:S01]  /*4bb0*/  IMAD.MOV.U32 R78, RZ, RZ, R50 ;  /* 0x000000ffff4e7224 */ /* 0x000fe200078e0032 */
[----:B------:R-:W4:Y:S01]  /*4bc0*/  LDL.LU R212, [R1+0x28] ;  /* 0x0000280001d47983 */ /* 0x000f220000300800 */
[----:B------:R-:W-:Y:S01]  /*4bd0*/  IMAD.MOV.U32 R49, RZ, RZ, R213 ;  /* 0x000000ffff317224 */ /* 0x000fe200078e00d5 */
[----:B------:R-:W-:Y:S01]  /*4be0*/  UMOV UR20, UR4 ;  /* 0x0000000400147c82 */ /* 0x000fe20008000000 */
[----:B------:R-:W-:Y:S01]  /*4bf0*/  IMAD.MOV.U32 R79, RZ, RZ, R51 ;  /* 0x000000ffff4f7224 */ /* 0x000fe200078e0033 */
[----:B------:R-:W4:Y:S01]  /*4c00*/  LDL.LU R213, [R1+0x2c] ;  /* 0x00002c0001d57983 */ /* 0x000f220000300800 */
[----:B------:R-:W-:Y:S01]  /*4c10*/  IMAD.MOV.U32 R50, RZ, RZ, R214 ;  /* 0x000000ffff327224 */ /* 0x000fe200078e00d6 */
[----:B------:R-:W-:Y:S01]  /*4c20*/  UMOV UR21, UR5 ;  /* 0x0000000500157c82 */ /* 0x000fe20008000000 */
[----:B------:R-:W-:Y:S01]  /*4c30*/  IMAD.MOV.U32 R51, RZ, RZ, R215 ;  /* 0x000000ffff337224 */ /* 0x000fe200078e00d7 */
[----:B------:R-:W4:Y:S01]  /*4c40*/  LDL.LU R214, [R1+0x30] ;  /* 0x0000300001d67983 */ /* 0x000f220000300800 */
[----:B------:R-:W-:-:S02]  /*4c50*/  IMAD.MOV.U32 R13, RZ, RZ, R104 ;  /* 0x000000ffff0d7224 */ /* 0x000fc400078e0068 */
[----:B------:R-:W-:Y:S01]  /*4c60*/  IMAD.MOV.U32 R12, RZ, RZ, R105 ;  /* 0x000000ffff0c7224 */ /* 0x000fe200078e0069 */
[----:B------:R-:W4:Y:S01]  /*4c70*/  LDL.LU R215, [R1+0x34] ;  /* 0x0000340001d77983 */ /* 0x000f220000300800 */
        /* <DEDUP_REMOVED lines=23> */
[----:B------:R-:W-:Y:S03]  /*4df0*/  IGMMA.64x16x32.S8.S8 R32, gdesc[UR48], RZ, !UPT, gsb0 ;  /* 0x00600000302079f1 */ /* 0x000fe6000c0410ff */
        /* <DEDUP_REMOVED lines=23> */
[----:B------:R-:W-:Y:S01]  /*4f70*/  WARPGROUP.ARRIVE ;  /* 0x00000000000079c5 */ /* 0x000fe20000000000 */
[----:B------:R-:W-:Y:S01]  /*4f80*/  UMOV UR46, UR14 ;  /* 0x0000000e002e7c82 */ /* 0x000fe20008000000 */
[----:B------:R-:W-:Y:S01]  /*4f90*/  UMOV UR47, 0x80000020 ;  /* 0x80000020002f7882 */ /* 0x000fe20000000000 */
[----:B------:R-:W-:Y:S01]  /*4fa0*/  UMOV UR40, UR4 ;  /* 0x0000000400287c82 */ /* 0x000fe20008000000 */
[----:B------:R-:W-:Y:S01]  /*4fb0*/  UMOV UR41, UR5 ;  /* 0x0000000500297c82 */ /* 0x000fe20008000000 */
[----:B------:R-:W-:Y:S01]  /*4fc0*/  UMOV UR42, UR11 ;  /* 0x0000000b002a7c82 */ /* 0x000fe20008000000 */
[----:B------:R-:W-:Y:S01]  /*4fd0*/  IGMMA.64x16x32.S8.S8 R136, gdesc[UR4], R136, gsb0 ;  /* 0x00600000048879f1 */ /* 0x000fe20008041088 */
[----:B------:R-:W-:Y:S01]  /*4fe0*/  UMOV UR43, 0x80000020 ;  /* 0x80000020002b7882 */ /* 0x000fe20000000000 */
        /* <DEDUP_REMOVED lines=11> */
[----:B------:R-:W-:Y:S01]  /*50a0*/  IMAD.MOV.U32 R130, RZ, RZ, R39 ;  /* 0x000000ffff827224 */ /* 0x000fe200078e0027 */
[----:B------:R-:W-:Y:S02]  /*50b0*/  WARPGROUP.DEPBAR.LE gsb0, 0x0 ;  /* 0x00008000000079c5 */ /* 0x000fe40000010000 */
[----:B------:R0:W-:Y:S04]  /*50c0*/  STL.64 [R1+0x420], R136 ;  /* 0x0004208801007387 */ /* 0x0001e80000100a00 */
[----:B------:R-:W-:Y:S04]  /*50d0*/  STL.64 [R1+0x428], R138 ;  /* 0x0004288a01007387 */ /* 0x000fe80000100a00 */
[----:B------:R-:W-:Y:S04]  /*50e0*/  STL.64 [R1+0x430], R140 ;  /* 0x0004308c01007387 */ /* 0x000fe80000100a00 */
[----:B------:R1:W-:Y:S01]  /*50f0*/  STL.64 [R1+0x438], R142 ;  /* 0x0004388e01007387 */ /* 0x0003e20000100a00 */
[----:B0-----:R-:W-:-:S02]  /*5100*/  IMAD.MOV.U32 R136, RZ, RZ, R106 ;  /* 0x000000ffff887224 */ /* 0x001fc400078e006a */
[----:B------:R-:W-:Y:S02]  /*5110*/  IMAD.MOV.U32 R137, RZ, RZ, R107 ;  /* 0x000000ffff897224 */ /* 0x000fe400078e006b */
[----:B------:R-:W-:Y:S02]  /*5120*/  IMAD.MOV.U32 R106, RZ, RZ, R74 ;  /* 0x000000ffff6a7224 */ /* 0x000fe400078e004a */
[----:B-1----:R-:W-:Y:S02]  /*5130*/  IMAD.MOV.U32 R142, RZ, RZ, R72 ;  /* 0x000000ffff8e7224 */ /* 0x002fe400078e0048 */
[----:B------:R-:W-:Y:S02]  /*5140*/  IMAD.MOV.U32 R143, RZ, RZ, R73 ;  /* 0x000000ffff8f7224 */ /* 0x000fe400078e0049 */
[----:B------:R-:W-:Y:S02]  /*5150*/  IMAD.MOV.U32 R72, RZ, RZ, R44 ;  /* 0x000000ffff487224 */ /* 0x000fe400078e002c */
[----:B------:R-:W-:-:S02]  /*5160*/  IMAD.MOV.U32 R73, RZ, RZ, R45 ;  /* 0x000000ffff497224 */ /* 0x000fc400078e002d */
[----:B--2---:R-:W-:Y:S02]  /*5170*/  IMAD.MOV.U32 R44, RZ, RZ, R208 ;  /* 0x000000ffff2c7224 */ /* 0x004fe400078e00d0 */
[----:B---3--:R-:W-:Y:S02]  /*5180*/  IMAD.MOV.U32 R45, RZ, RZ, R209 ;  /* 0x000000ffff2d7224 */ /* 0x008fe400078e00d1 */
[----:B----4-:R-:W-:Y:S02]  /*5190*/  IMAD.MOV.U32 R208, RZ, RZ, R210 ;  /* 0x000000ffffd07224 */ /* 0x010fe400078e00d2 */
[----:B------:R-:W-:Y:S02]  /*51a0*/  IMAD.MOV.U32 R209, RZ, RZ, R211 ;  /* 0x000000ffffd17224 */ /* 0x000fe400078e00d3 */
[----:B------:R-:W-:Y:S02]  /*51b0*/  IMAD.MOV.U32 R210, RZ, RZ, R212 ;  /* 0x000000ffffd27224 */ /* 0x000fe400078e00d4 */
[----:B------:R-:W-:-:S02]  /*51c0*/  IMAD.MOV.U32 R211, RZ, RZ, R213 ;  /* 0x000000ffffd37224 */ /* 0x000fc400078e00d5 */
[----:B------:R-:W-:Y:S02]  /*51d0*/  IMAD.MOV.U32 R212, RZ, RZ, R214 ;  /* 0x000000ffffd47224 */ /* 0x000fe400078e00d6 */
[----:B------:R-:W-:Y:S01]  /*51e0*/  IMAD.MOV.U32 R213, RZ, RZ, R215 ;  /* 0x000000ffffd57224 */ /* 0x000fe200078e00d7 */
[----:B------:R-:W2:Y:S01]  /*51f0*/  LDL.LU R214, [R1+0x38] ;  /* 0x0000380001d67983 */ /* 0x000ea20000300800 */
[----:B------:R-:W-:Y:S02]  /*5200*/  IMAD.MOV.U32 R138, RZ, RZ, R108 ;  /* 0x000000ffff8a7224 */ /* 0x000fe400078e006c */
[----:B------:R-:W-:Y:S01]  /*5210*/  IMAD.MOV.U32 R107, RZ, RZ, R75 ;  /* 0x000000ffff6b7224 */ /* 0x000fe200078e004b */
[----:B------:R-:W2:Y:S01]  /*5220*/  LDL.LU R215, [R1+0x3c] ;  /* 0x00003c0001d77983 */ /* 0x000ea20000300800 */
[----:B------:R-:W-:Y:S02]  /*5230*/  IMAD.MOV.U32 R74, RZ, RZ, R46 ;  /* 0x000000ffff4a7224 */ /* 0x000fe400078e002e */
[----:B------:R-:W-:Y:S01]  /*5240*/  IMAD.MOV.U32 R139, RZ, RZ, R109 ;  /* 0x000000ffff8b7224 */ /* 0x000fe200078e006d */
[----:B------:R-:W3:Y:S01]  /*5250*/  LDL.LU R46, [R1+0x120] ;  /* 0x00012000012e7983 */ /* 0x000ee20000300800 */
[----:B------:R-:W-:-:S02]  /*5260*/  IMAD.MOV.U32 R108, RZ, RZ, R76 ;  /* 0x000000ffff6c7224 */ /* 0x000fc400078e004c */
[----:B------:R-:W-:Y:S02]  /*5270*/  IMAD.MOV.U32 R75, RZ, RZ, R47 ;  /* 0x000000ffff4b7224 */ /* 0x000fe400078e002f */
[----:B------:R-:W-:Y:S01]  /*5280*/  IMAD.MOV.U32 R140, RZ, RZ, R110 ;  /* 0x000000ffff8c7224 */ /* 0x000fe200078e006e */
[----:B------:R-:W4:Y:S01]  /*5290*/  LDL.LU R47, [R1+0x124] ;  /* 0x00012400012f7983 */ /* 0x000f220000300800 */
[----:B------:R-:W-:Y:S02]  /*52a0*/  IMAD.MOV.U32 R109, RZ, RZ, R77 ;  /* 0x000000ffff6d7224 */ /* 0x000fe400078e004d */
[----:B------:R-:W-:Y:S02]  /*52b0*/  IMAD.MOV.U32 R76, RZ, RZ, R48 ;  /* 0x000000ffff4c7224 */ /* 0x000fe400078e0030 */
[----:B------:R-:W-:Y:S01]  /*52c0*/  IMAD.MOV.U32 R141, RZ, RZ, R111 ;  /* 0x000000ffff8d7224 */ /* 0x000fe200078e006f */
[----:B------:R-:W2:Y:S01]  /*52d0*/  LDL.LU R48, [R1+0x128] ;  /* 0x0001280001307983 */ /* 0x000ea20000300800 */
[----:B------:R-:W-:-:S02]  /*52e0*/  IMAD.MOV.U32 R110, RZ, RZ, R78 ;  /* 0x000000ffff6e7224 */ /* 0x000fc400078e004e */
[----:B------:R-:W-:Y:S02]  /*52f0*/  IMAD.MOV.U32 R77, RZ, RZ, R49 ;  /* 0x000000ffff4d7224 */ /* 0x000fe400078e0031 */
[----:B------:R-:W-:Y:S01]  /*5300*/  IMAD.MOV.U32 R111, RZ, RZ, R79 ;  /* 0x000000ffff6f7224 */ /* 0x000fe200078e004f */
[----:B------:R-:W2:Y:S01]  /*5310*/  LDL.LU R49, [R1+0x12c] ;  /* 0x00012c0001317983 */ /* 0x000ea20000300800 */
[----:B------:R-:W-:Y:S02]  /*5320*/  IMAD.MOV.U32 R78, RZ, RZ, R50 ;  /* 0x000000ffff4e7224 */ /* 0x000fe400078e0032 */
[----:B------:R-:W-:Y:S01]  /*5330*/  IMAD.MOV.U32 R79, RZ, RZ, R51 ;  /* 0x000000ffff4f7224 */ /* 0x000fe200078e0033 */
[----:B------:R-:W2:Y:S04]  /*5340*/  LDL.LU R50, [R1+0x130] ;  /* 0x0001300001327983 */ /* 0x000ea80000300800 */
[----:B------:R-:W2:Y:S01]  /*5350*/  LDL.LU R51, [R1+0x134] ;  /* 0x0001340001337983 */ /* 0x000ea20000300800 */
[----:B------:R-:W-:-:S06]  /*5360*/  WARPGROUP.ARRIVE ;  /* 0x00000000000079c5 */ /* 0x000fcc0000000000 */
[----:B------:R-:W-:Y:S03]  /*5370*/  IGMMA.64x16x32.S8.S8 R136, gdesc[UR44], R136, gsb0 ;  /* 0x006000002c8879f1 */ /* 0x000fe60008041088 */
[----:B------:R-:W-:Y:S02]  /*5380*/  WARPGROUP.DEPBAR.LE gsb0, 0x0 ;  /* 0x00008000000079c5 */ /* 0x000fe40000010000 */
[----:B------:R0:W-:Y:S04]  /*5390*/  STL.64 [R1+0x3a0], R136 ;  /* 0x0003a08801007387 */ /* 0x0001e80000100a00 */
[----:B------:R1:W-:Y:S04]  /*53a0*/  STL.64 [R1+0x3a8], R138 ;  /* 0x0003a88a01007387 */ /* 0x0003e80000100a00 */
        /* <DEDUP_REMOVED lines=16> */
[----:B------:R-:W-:-:S02]  /*54b0*/  IMAD.MOV.U32 R109, RZ, RZ, R77 ;  /* 0x000000ffff6d7224 */ /* 0x000fc400078e004d */
[----:B------:R-:W-:Y:S02]  /*54c0*/  IMAD.MOV.U32 R141, RZ, RZ, R111 ;  /* 0x000000ffff8d7224 */ /* 0x000fe400078e006f */
[----:B------:R-:W-:Y:S02]  /*54d0*/  IMAD.MOV.U32 R110, RZ, RZ, R78 ;  /* 0x000000ffff6e7224 */ /* 0x000fe400078e004e */
[----:B------:R-:W-:Y:S02]  /*54e0*/  IMAD.MOV.U32 R111, RZ, RZ, R79 ;  /* 0x000000ffff6f7224 */ /* 0x000fe400078e004f */
[----:B---3--:R-:W-:Y:S02]  /*54f0*/  IMAD.MOV.U32 R74, RZ, RZ, R46 ;  /* 0x000000ffff4a7224 */ /* 0x008fe400078e002e */
[----:B------:R-:W3:Y:S01]  /*5500*/  LDL.LU R46, [R1+0x220] ;  /* 0x00022000012e7983 */ /* 0x000ee20000300800 */
[----:B----4-:R-:W-:-:S03]  /*5510*/  IMAD.MOV.U32 R75, RZ, RZ, R47 ;  /* 0x000000ffff4b7224 */ /* 0x010fc600078e002f */
[----:B------:R-:W4:Y:S01]  /*5520*/  LDL.LU R47, [R1+0x224] ;  /* 0x00022400012f7983 */ /* 0x000f220000300800 */
[----:B--2---:R-:W-:-:S03]  /*5530*/  IMAD.MOV.U32 R76, RZ, RZ, R48 ;  /* 0x000000ffff4c7224 */ /* 0x004fc600078e0030 */
[----:B------:R-:W2:Y:S01]  /*5540*/  LDL.LU R48, [R1+0x228] ;  /* 0x0002280001307983 */ /* 0x000ea20000300800 */
[----:B------:R-:W-:-:S03]  /*5550*/  IMAD.MOV.U32 R77, RZ, RZ, R49 ;  /* 0x000000ffff4d7224 */ /* 0x000fc600078e0031 */
[----:B------:R-:W2:Y:S01]  /*5560*/  LDL.LU R49, [R1+0x22c] ;  /* 0x00022c0001317983 */ /* 0x000ea20000300800 */
[----:B------:R-:W-:-:S03]  /*5570*/  IMAD.MOV.U32 R78, RZ, RZ, R50 ;  /* 0x000000ffff4e7224 */ /* 0x000fc600078e0032 */
[----:B------:R-:W2:Y:S01]  /*5580*/  LDL.LU R50, [R1+0x230] ;  /* 0x0002300001327983 */ /* 0x000ea20000300800 */
[----:B------:R-:W-:-:S03]  /*5590*/  IMAD.MOV.U32 R79, RZ, RZ, R51 ;  /* 0x000000ffff4f7224 */ /* 0x000fc600078e0033 */
        /* <DEDUP_REMOVED lines=10> */
[----:B-1----:R-:W-:Y:S02]  /*5640*/  IMAD.MOV.U32 R138, RZ, RZ, R108 ;  /* 0x000000ffff8a7224 */ /* 0x002fe400078e006c */
        /* <DEDUP_REMOVED lines=9> */
[----:B------:R-:W-:Y:S01]  /*56e0*/  IMAD.MOV.U32 R79, RZ, RZ, R45 ;  /* 0x000000ffff4f7224 */ /* 0x000fe200078e002d */
[----:B------:R-:W2:Y:S01]  /*56f0*/  LDL.LU R44, [R1+0x238] ;  /* 0x00023800012c7983 */ /* 0x000ea20000300800 */
[----:B------:R-:W-:-:S03]  /*5700*/  IMAD.MOV.U32 R139, RZ, RZ, R109 ;  /* 0x000000ffff8b7224 */ /* 0x000fc600078e006d */
[----:B------:R-:W2:Y:S01]  /*5710*/  LDL.LU R45, [R1+0x23c] ;  /* 0x00023c00012d7983 */ /* 0x000ea20000300800 */
[----:B------:R-:W-:Y:S02]  /*5720*/  IMAD.MOV.U32 R140, RZ, RZ, R110 ;  /* 0x000000ffff8c7224 */ /* 0x000fe400078e006e */
[----:B------:R-:W-:Y:S01]  /*5730*/  IMAD.MOV.U32 R141, RZ, RZ, R111 ;  /* 0x000000ffff8d7224 */ /* 0x000fe200078e006f */
[----:B------:R-:W-:Y:S01]  /*5740*/  UMOV UR48, UR46 ;  /* 0x0000002e00307c82 */ /* 0x000fe20008000000 */
[----:B------:R-:W-:-:S04]  /*5750*/  UMOV UR49, UR47 ;  /* 0x0000002f00317c82 */ /* 0x000fc80008000000 */
[----:B------:R-:W-:Y:S01]  /*5760*/  WARPGROUP.ARRIVE ;  /* 0x00000000000079c5 */ /* 0x000fe20000000000 */
[----:B------:R-:W-:Y:S01]  /*5770*/  UMOV UR44, UR4 ;  /* 0x00000004002c7c82 */ /* 0x000fe20008000000 */
[----:B------:R-:W-:Y:S01]  /*5780*/  UMOV UR45, UR5 ;  /* 0x00000005002d7c82 */ /* 0x000fe20008000000 */
[----:B------:R-:W-:Y:S01]  /*5790*/  UMOV UR46, UR10 ;  /* 0x0000000a002e7c82 */ /* 0x000fe20008000000 */
[----:B------:R-:W-:Y:S02]  /*57a0*/  UMOV UR47, 0x80000020 ;  /* 0x80000020002f7882 */ /* 0x000fe40000000000 */
[----:B------:R-:W-:Y:S01]  /*57b0*/  IGMMA.64x16x32.S8.S8 R136, gdesc[UR44], R136, gsb0 ;  /* 0x006000002c8879f1 */ /* 0x000fe20008041088 */
        /* <DEDUP_REMOVED lines=12> */
[----:B------:R-:W-:-:S03]  /*5880*/  WARPGROUP.DEPBAR.LE gsb0, 0x0 ;  /* 0x00008000000079c5 */ /* 0x000fc60000010000 */
[----:B------:R-:W-:Y:S04]  /*5890*/  STL.64 [R1+0x2a0], R136 ;  /* 0x0002a08801007387 */ /* 0x000fe80000100a00 */
[----:B------:R-:W-:Y:S04]  /*58a0*/  STL.64 [R1+0x2a8], R138 ;  /* 0x0002a88a01007387 */ /* 0x000fe80000100a00 */
[----:B------:R0:W-:Y:S04]  /*58b0*/  STL.64 [R1+0x2b0], R140 ;  /* 0x0002b08c01007387 */ /* 0x0001e80000100a00 */
[----:B------:R1:W-:Y:S01]  /*58c0*/  STL.64 [R1+0x2b8], R142 ;  /* 0x0002b88e01007387 */ /* 0x0003e20000100a00 */
[----:B0-----:R-:W-:-:S02]  /*58d0*/  IMAD.MOV.U32 R140, RZ, RZ, R110 ;  /* 0x000000ffff8c7224 */ /* 0x001fc400078e006e */
[----:B------:R-:W-:Y:S01]  /*58e0*/  IMAD.MOV.U32 R141, RZ, RZ, R111 ;  /* 0x000000ffff8d7224 */ /* 0x000fe200078e006f */
[----:B------:R-:W2:Y:S04]  /*58f0*/  LDL.LU R110, [R1+0x1b8] ;  /* 0x0001b800016e7983 */ /* 0x000ea80000300800 */
[----:B------:R-:W2:Y:S01]  /*5900*/  LDL.LU R111, [R1+0x1bc] ;  /* 0x0001bc00016f7983 */ /* 0x000ea20000300800 */
[----:B------:R-:W-:Y:S02]  /*5910*/  IMAD.MOV.U32 R136, RZ, RZ, R106 ;  /* 0x000000ffff887224 */ /* 0x000fe400078e006a */
[----:B------:R-:W-:Y:S02]  /*5920*/  IMAD.MOV.U32 R137, RZ, RZ, R107 ;  /* 0x000000ffff897224 */ /* 0x000fe400078e006b */
[----:B------:R-:W-:-:S02]  /*5930*/  IMAD.MOV.U32 R138, RZ, RZ, R108 ;  /* 0x000000ffff8a7224 */ /* 0x000fc400078e006c */
[----:B------:R-:W-:Y:S02]  /*5940*/  IMAD.MOV.U32 R139, RZ, RZ, R109 ;  /* 0x000000ffff8b7224 */ /* 0x000fe400078e006d */
[----:B-1----:R-:W-:Y:S02]  /*5950*/  IMAD.MOV.U32 R142, RZ, RZ, R44 ;  /* 0x000000ffff8e7224 */ /* 0x002fe400078e002c */
[----:B------:R-:W2:Y:S01]  /*5960*/  LDL.LU R44, [R1+0xa0] ;  /* 0x0000a000012c7983 */ /* 0x000ea20000300800 */
[----:B------:R-:W-:-:S03]  /*5970*/  IMAD.MOV.U32 R143, RZ, RZ, R45 ;  /* 0x000000ffff8f7224 */ /* 0x000fc600078e002d */
[----:B------:R-:W2:Y:S03]  /*5980*/  LDL.LU R45, [R1+0xa4] ;  /* 0x0000a400012d7983 */ /* 0x000ea60000300800 */
[----:B------:R-:W-:-:S06]  /*5990*/  WARPGROUP.ARRIVE ;  /* 0x00000000000079c5 */ /* 0x000fcc0000000000 */
[----:B------:R-:W-:Y:S01]  /*59a0*/  IGMMA.64x16x32.S8.S8 R136, gdesc[UR56], R136, gsb0 ;  /* 0x00600000388879f1 */ /* 0x000fe20008041088 */
[----:B---3--:R-:W-:Y:S02]  /*59b0*/  IMAD.MOV.U32 R104, RZ, RZ, R46 ;  /* 0x000000ffff687224 */ /* 0x008fe400078e002e */
[----:B------:R-:W3:Y:S01]  /*59c0*/  LDL.LU R46, [R1+0xa8] ;  /* 0x0000a800012e7983 */ /* 0x000ee20000300800 */
[----:B----4-:R-:W-:-:S03]  /*59d0*/  IMAD.MOV.U32 R105, RZ, RZ, R47 ;  /* 0x000000ffff697224 */ /* 0x010fc600078e002f */
[----:B------:R-:W3:Y:S01]  /*59e0*/  LDL.LU R47, [R1+0xac] ;  /* 0x0000ac00012f7983 */ /* 0x000ee20000300800 */
[----:B--2---:R-:W-:-:S03]  /*59f0*/  IMAD.MOV.U32 R106, RZ, RZ, R48 ;  /* 0x000000ffff6a7224 */ /* 0x004fc600078e0030 */
[----:B------:R-:W3:Y:S01]  /*5a00*/  LDL.LU R48, [R1+0xb0] ;  /* 0x0000b00001307983 */ /* 0x000ee20000300800 */
[----:B------:R-:W-:-:S03]  /*5a10*/  IMAD.MOV.U32 R107, RZ, RZ, R49 ;  /* 0x000000ffff6b7224 */ /* 0x000fc600078e0031 */
[----:B------:R-:W3:Y:S01]  /*5a20*/  LDL.LU R49, [R1+0xb4] ;  /* 0x0000b40001317983 */ /* 0x000ee20000300800 */
[----:B------:R-:W-:-:S03]  /*5a30*/  IMAD.MOV.U32 R108, RZ, RZ, R50 ;  /* 0x000000ffff6c7224 */ /* 0x000fc600078e0032 */
[----:B------:R-:W3:Y:S01]  /*5a40*/  LDL.LU R50, [R1+0xb8] ;  /* 0x0000b80001327983 */ /* 0x000ee20000300800 */
[----:B------:R-:W-:-:S03]  /*5a50*/  IMAD.MOV.U32 R109, RZ, RZ, R51 ;  /* 0x000000ffff6d7224 */ /* 0x000fc600078e0033 */
[----:B------:R-:W3:Y:S01]  /*5a60*/  LDL.LU R51, [R1+0xbc] ;  /* 0x0000bc0001337983 */ /* 0x000ee20000300800 */
[----:B------:R-:W-:Y:S02]  /*5a70*/  WARPGROUP.DEPBAR.LE gsb0, 0x0 ;  /* 0x00008000000079c5 */ /* 0x000fe40000010000 */
[----:B------:R-:W-:Y:S01]  /*5a80*/  UIADD3 UR10, UR34, 0x182, URZ ;  /* 0x00000182220a7890 */ /* 0x000fe2000fffe03f */
[----:B------:R-:W2:Y:S01]  /*5a90*/  LDL.LU R168, [R1+0x7ec] ;  /* 0x0007ec0001a87983 */ /* 0x000ea20000300800 */
[----:B------:R-:W-:Y:S01]  /*5aa0*/  UMOV UR11, 0x80000020 ;  /* 0x80000020000b7882 */ /* 0x000fe20000000000 */
[----:B------:R-:W-:Y:S01]  /*5ab0*/  UMOV UR14, UR46 ;  /* 0x0000002e000e7c82 */ /* 0x000fe20008000000 */
[----:B------:R-:W-:Y:S01]  /*5ac0*/  WARPGROUP.ARRIVE ;  /* 0x00000000000079c5 */ /* 0x000fe20000000000 */
[----:B------:R-:W-:Y:S01]  /*5ad0*/  UMOV UR15, UR47 ;  /* 0x0000002f000f7c82 */ /* 0x000fe20008000000 */
[----:B------:R-:W2:Y:S04]  /*5ae0*/  LDL.LU R169, [R1+0x7e8] ;  /* 0x0007e80001a97983 */ /* 0x000ea80000300800 */
[----:B------:R-:W-:Y:S01]  /*5af0*/  IGMMA.64x16x32.S8.S8 R104, gdesc[UR52], R104, gsb0 ;  /* 0x00600000346879f1 */ /* 0x000fe20008041068 */
[----:B------:R-:W-:Y:S01]  /*5b00*/  UMOV UR56, UR14 ;  /* 0x0000000e00387c82 */ /* 0x000fe20008000000 */
[----:B------:R-:W-:Y:S01]  /*5b10*/  UMOV UR57, UR15 ;  /* 0x0000000f00397c82 */ /* 0x000fe20008000000 */
[----:B------:R-:W2:Y:S01]  /*5b20*/  LDL.LU R170, [R1+0x7e4] ;  /* 0x0007e40001aa7983 */ /* 0x000ea20000300800 */
[----:B------:R-:W-:-:S02]  /*5b30*/  WARPGROUP.DEPBAR.LE gsb0, 0x0 ;  /* 0x00008000000079c5 */ /* 0x000fc40000010000 */
[----:B------:R-:W-:Y:S01]  /*5b40*/  WARPGROUP.ARRIVE ;  /* 0x00000000000079c5 */ /* 0x000fe20000000000 */
[----:B------:R-:W-:Y:S01]  /*5b50*/  UIADD3 UR14, UR34, 0x1c2, URZ ;  /* 0x000001c2220e7890 */ /* 0x000fe2000fffe03f */
[----:B------:R-:W2:Y:S04]  /*5b60*/  LDL.LU R171, [R1+0x7e0] ;  /* 0x0007e00001ab7983 */ /* 0x000ea80000300800 */
[----:B------:R-:W-:Y:S01]  /*5b70*/  IGMMA.64x16x32.S8.S8 R72, gdesc[UR8], R72, gsb0 ;  /* 0x00600000084879f1 */ /* 0x000fe20008041048 */
[----:B------:R-:W-:Y:S01]  /*5b80*/  UMOV UR15, 0x80000020 ;  /* 0x80000020000f7882 */ /* 0x000fe20000000000 */
[----:B------:R-:W2:Y:S01]  /*5b90*/  LDL.LU R172, [R1+0x7dc] ;  /* 0x0007dc0001ac7983 */ /* 0x000ea20000300800 */
[----:B------:R-:W-:-:S03]  /*5ba0*/  IMAD.MOV.U32 R32, RZ, RZ, R40 ;  /* 0x000000ffff207224 */ /* 0x000fc600078e0028 */
[----:B------:R-:W2:Y:S01]  /*5bb0*/  LDL.LU R173, [R1+0x7d8] ;  /* 0x0007d80001ad7983 */ /* 0x000ea20000300800 */
[----:B------:R-:W-:-:S03]  /*5bc0*/  IMAD.MOV.U32 R33, RZ, RZ, R41 ;  /* 0x000000ffff217224 */ /* 0x000fc600078e0029 */
[----:B------:R-:W2:Y:S01]  /*5bd0*/  LDL.LU R174, [R1+0x7d4] ;  /* 0x0007d40001ae7983 */ /* 0x000ea20000300800 */
[----:B------:R-:W-:-:S03]  /*5be0*/  IMAD.MOV.U32 R34, RZ, RZ, R42 ;  /* 0x000000ffff227224 */ /* 0x000fc600078e002a */
[----:B------:R-:W2:Y:S01]  /*5bf0*/  LDL.LU R175, [R1+0x7d0] ;  /* 0x0007d00001af7983 */ /* 0x000ea20000300800 */
[----:B------:R-:W-:-:S03]  /*5c00*/  IMAD.MOV.U32 R35, RZ, RZ, R43 ;  /* 0x000000ffff237224 */ /* 0x000fc600078e002b */
[----:B------:R-:W4:Y:S01]  /*5c10*/  LDL.LU R40, [R1+0x7cc] ;  /* 0x0007cc0001287983 */ /* 0x000f220000300800 */
[----:B------:R-:W-:-:S03]  /*5c20*/  IMAD.MOV.U32 R36, RZ, RZ, R176 ;  /* 0x000000ffff247224 */ /* 0x000fc600078e00b0 */
[----:B------:R-:W4:Y:S01]  /*5c30*/  LDL.LU R41, [R1+0x7c8] ;  /* 0x0007c80001297983 */ /* 0x000f220000300800 */
[----:B------:R-:W-:-:S03]  /*5c40*/  IMAD.MOV.U32 R37, RZ, RZ, R177 ;  /* 0x000000ffff257224 */ /* 0x000fc600078e00b1 */
[----:B------:R-:W4:Y:S01]  /*5c50*/  LDL.LU R42, [R1+0x7c4] ;  /* 0x0007c400012a7983 */ /* 0x000f220000300800 */
[----:B------:R-:W-:-:S03]  /*5c60*/  IMAD.MOV.U32 R38, RZ, RZ, R178 ;  /* 0x000000ffff267224 */ /* 0x000fc600078e00b2 */
[----:B------:R-:W4:Y:S01]  /*5c70*/  LDL.LU R43, [R1+0x7c0] ;  /* 0x0007c000012b7983 */ /* 0x000f220000300800 */
[----:B------:R-:W-:-:S03]  /*5c80*/  IMAD.MOV.U32 R39, RZ, RZ, R179 ;  /* 0x000000ffff277224 */ /* 0x000fc600078e00b3 */
[----:B------:R-:W2:Y:S04]  /*5c90*/  LDL.LU R176, [R1+0x7bc] ;  /* 0x0007bc0001b07983 */ /* 0x000ea80000300800 */
[----:B------:R-:W2:Y:S04]  /*5ca0*/  LDL.LU R177, [R1+0x7b8] ;  /* 0x0007b80001b17983 */ /* 0x000ea80000300800 */
[----:B------:R-:W2:Y:S04]  /*5cb0*/  LDL.LU R178, [R1+0x7b4] ;  /* 0x0007b40001b27983 */ /* 0x000ea80000300800 */
[----:B------:R-:W2:Y:S01]  /*5cc0*/  LDL.LU R179, [R1+0x7b0] ;  /* 0x0007b00001b37983 */ /* 0x000ea20000300800 */
[----:B------:R-:W-:-:S03]  /*5cd0*/  WARPGROUP.DEPBAR.LE gsb0, 0x0 ;  /* 0x00008000000079c5 */ /* 0x000fc60000010000 */
[----:B------:R-:W-:Y:S04]  /*5ce0*/  STL.64 [R1+0x220], R136 ;  /* 0x0002208801007387 */ /* 0x000fe80000100a00 */
[----:B------:R-:W-:Y:S04]  /*5cf0*/  STL.64 [R1+0x228], R138 ;  /* 0x0002288a01007387 */ /* 0x000fe80000100a00 */
[----:B------:R-:W-:Y:S04]  /*5d00*/  STL.64 [R1+0x230], R140 ;  /* 0x0002308c01007387 */ /* 0x000fe80000100a00 */
[----:B------:R0:W-:Y:S04]  /*5d10*/  STL.64 [R1+0x238], R142 ;  /* 0x0002388e01007387 */ /* 0x0001e80000100a00 */
[----:B0-----:R-:W4:Y:S04]  /*5d20*/  LDL.LU.64 R142, [R1+0x7a8] ;  /* 0x0007a800018e7983 */ /* 0x001f280000300a00 */
[----:B------:R-:W4:Y:S04]  /*5d30*/  LDL.LU.64 R140, [R1+0x7a0] ;  /* 0x0007a000018c7983 */ /* 0x000f280000300a00 */
[----:B------:R-:W4:Y:S04]  /*5d40*/  LDL.LU.64 R138, [R1+0x798] ;  /* 0x00079800018a7983 */ /* 0x000f280000300a00 */
[----:B------:R-:W4:Y:S04]  /*5d50*/  LDL.LU.64 R136, [R1+0x790] ;  /* 0x0007900001887983 */ /* 0x000f280000300a00 */
[----:B------:R-:W-:Y:S04]  /*5d60*/  STL.64 [R1+0x1a0], R104 ;  /* 0x0001a06801007387 */ /* 0x000fe80000100a00 */
[----:B------:R-:W-:Y:S04]  /*5d70*/  STL.64 [R1+0x1a8], R106 ;  /* 0x0001a86a01007387 */ /* 0x000fe80000100a00 */
[----:B------:R-:W-:Y:S04]  /*5d80*/  STL.64 [R1+0x1b0], R108 ;  /* 0x0001b06c01007387 */ /* 0x000fe80000100a00 */
[----:B------:R0:W-:Y:S04]  /*5d90*/  STL.64 [R1+0x1b8], R110 ;  /* 0x0001b86e01007387 */ /* 0x0001e80000100a00 */
[----:B0-----:R-:W4:Y:S04]  /*5da0*/  LDL.LU.64 R110, [R1+0x788] ;  /* 0x00078800016e7983 */ /* 0x001f280000300a00 */
[----:B------:R-:W4:Y:S04]  /*5db0*/  LDL.LU.64 R108, [R1+0x780] ;  /* 0x00078000016c7983 */ /* 0x000f280000300a00 */
[----:B------:R-:W4:Y:S04]  /*5dc0*/  LDL.LU.64 R106, [R1+0x778] ;  /* 0x00077800016a7983 */ /* 0x000f280000300a00 */
[----:B------:R-:W4:Y:S01]  /*5dd0*/  LDL.LU.64 R104, [R1+0x770] ;  /* 0x0007700001687983 */ /* 0x000f220000300a00 */
[----:B---3--:R-:W-:-:S06]  /*5de0*/  WARPGROUP.ARRIVE ;  /* 0x00000000000079c5 */ /* 0x008fcc0000000000 */
[----:B------:R-:W-:Y:S01]  /*5df0*/  IGMMA.64x16x32.S8.S8 R44, gdesc[UR12], R44, gsb0 ;  /* 0x006000000c2c79f1 */ /* 0x000fe2000804102c */
[----:B------:R-:W-:Y:S04]  /*5e00*/  STL.64 [R1+0x120], R72 ;  /* 0x0001204801007387 */ /* 0x000fe80000100a00 */
[----:B------:R-:W-:Y:S01]  /*5e10*/  STL.64 [R1+0x128], R74 ;  /* 0x0001284a01007387 */ /* 0x000fe20000100a00 */
[----:B------:R-:W-:Y:S02]  /*5e20*/  WARPGROUP.DEPBAR.LE gsb0, 0x0 ;  /* 0x00008000000079c5 */ /* 0x000fe40000010000 */
[----:B------:R-:W-:-:S06]  /*5e30*/  WARPGROUP.ARRIVE ;  /* 0x00000000000079c5 */ /* 0x000fcc0000000000 */
[----:B------:R-:W-:Y:S01]  /*5e40*/  IGMMA.64x16x32.S8.S8 R208, gdesc[UR16], R208, gsb0 ;  /* 0x0060000010d079f1 */ /* 0x000fe200080410d0 */
[----:B------:R-:W-:Y:S04]  /*5e50*/  STL.64 [R1+0x130], R76 ;  /* 0x0001304c01007387 */ /* 0x000fe80000100a00 */
[----:B------:R0:W-:Y:S04]  /*5e60*/  STL.64 [R1+0x138], R78 ;  /* 0x0001384e01007387 */ /* 0x0001e80000100a00 */
[----:B0-----:R-:W3:Y:S04]  /*5e70*/  LDL.LU.64 R78, [R1+0x768] ;  /* 0x00076800014e7983 */ /* 0x001ee80000300a00 */
[----:B------:R-:W3:Y:S04]  /*5e80*/  LDL.LU.64 R76, [R1+0x760] ;  /* 0x00076000014c7983 */ /* 0x000ee80000300a00 */
[----:B------:R-:W3:Y:S04]  /*5e90*/  LDL.LU.64 R74, [R1+0x758] ;  /* 0x00075800014a7983 */ /* 0x000ee80000300a00 */
[----:B------:R-:W3:Y:S04]  /*5ea0*/  LDL.LU.64 R72, [R1+0x750] ;  /* 0x0007500001487983 */ /* 0x000ee80000300a00 */
[----:B------:R-:W-:Y:S04]  /*5eb0*/  STL.64 [R1+0xa0], R44 ;  /* 0x0000a02c01007387 */ /* 0x000fe80000100a00 */
[----:B------:R-:W-:Y:S04]  /*5ec0*/  STL.64 [R1+0xa8], R46 ;  /* 0x0000a82e01007387 */ /* 0x000fe80000100a00 */
[----:B------:R-:W-:Y:S04]  /*5ed0*/  STL.64 [R1+0xb0], R48 ;  /* 0x0000b03001007387 */ /* 0x000fe80000100a00 */
[----:B------:R0:W-:Y:S01]  /*5ee0*/  STL.64 [R1+0xb8], R50 ;  /* 0x0000b83201007387 */ /* 0x0001e20000100a00 */
[----:B------:R-:W-:-:S03]  /*5ef0*/  WARPGROUP.DEPBAR.LE gsb0, 0x0 ;  /* 0x00008000000079c5 */ /* 0x000fc60000010000 */
[----:B0-----:R-:W4:Y:S04]  /*5f00*/  LDL.LU.64 R50, [R1+0x748] ;  /* 0x0007480001327983 */ /* 0x001f280000300a00 */
[----:B------:R-:W4:Y:S04]  /*5f10*/  LDL.LU.64 R48, [R1+0x740] ;  /* 0x0007400001307983 */ /* 0x000f280000300a00 */
[----:B------:R-:W3:Y:S04]  /*5f20*/  LDL.LU.64 R46, [R1+0x738] ;  /* 0x00073800012e7983 */ /* 0x000ee80000300a00 */
[----:B------:R-:W3:Y:S04]  /*5f30*/  LDL.LU.64 R44, [R1+0x730] ;  /* 0x00073000012c7983 */ /* 0x000ee80000300a00 */
[----:B------:R-:W-:Y:S04]  /*5f40*/  STL.64 [R1+0x20], R208 ;  /* 0x000020d001007387 */ /* 0x000fe80000100a00 */
[----:B------:R-:W-:Y:S04]  /*5f50*/  STL.64 [R1+0x28], R210 ;  /* 0x000028d201007387 */ /* 0x000fe80000100a00 */
[----:B------:R-:W-:Y:S04]  /*5f60*/  STL.64 [R1+0x30], R212 ;  /* 0x000030d401007387 */ /* 0x000fe80000100a00 */
[----:B------:R0:W-:Y:S04]  /*5f70*/  STL.64 [R1+0x38], R214 ;  /* 0x000038d601007387 */ /* 0x0001e80000100a00 */
[----:B0-----:R-:W2:Y:S04]  /*5f80*/  LDL.LU.64 R214, [R1+0x728] ;  /* 0x0007280001d67983 */ /* 0x001ea80000300a00 */
[----:B------:R-:W2:Y:S04]  /*5f90*/  LDL.LU.64 R212, [R1+0x720] ;  /* 0x0007200001d47983 */ /* 0x000ea80000300a00 */
[----:B------:R-:W2:Y:S04]  /*5fa0*/  LDL.LU.64 R210, [R1+0x718] ;  /* 0x0007180001d27983 */ /* 0x000ea80000300a00 */
[----:B------:R-:W2:Y:S01]  /*5fb0*/  LDL.LU.64 R208, [R1+0x710] ;  /* 0x0007100001d07983 */ /* 0x000ea20000300a00 */
[----:B------:R-:W-:Y:S01]  /*5fc0*/  UIADD3 UR22, UR34, 0x242, URZ ;  /* 0x0000024222167890 */ /* 0x000fe2000fffe03f */
[----:B------:R-:W-:Y:S01]  /*5fd0*/  UMOV UR23, 0x80000020 ;  /* 0x8000002000177882 */ /* 0x000fe20000000000 */
[----:B--2---:R-:W-:-:S07]  /*5fe0*/  WARPGROUP.ARRIVE ;  /* 0x00000000000079c5 */ /* 0x004fce0000000000 */
[----:B------:R-:W-:Y:S03]  /*5ff0*/  IGMMA.64x16x32.S8.S8 R208, gdesc[UR20], R208, gsb0 ;  /* 0x0060000014d079f1 */ /* 0x000fe600080410d0 */
[----:B------:R-:W-:Y:S02]  /*6000*/  WARPGROUP.DEPBAR.LE gsb0, 0x0 ;  /* 0x00008000000079c5 */ /* 0x000fe40000010000 */
[----:B------:R-:W-:Y:S04]  /*6010*/  STL.64 [R1+0x4a8], R214 ;  /* 0x0004a8d601007387 */ /* 0x000fe80000100a00 */
[----:B------:R-:W-:Y:S04]  /*6020*/  STL.64 [R1+0x4a0], R212 ;  /* 0x0004a0d401007387 */ /* 0x000fe80000100a00 */
[----:B------:R0:W-:Y:S04]  /*6030*/  STL.64 [R1+0x498], R210 ;  /* 0x000498d201007387 */ /* 0x0001e80000100a00 */
[----:B------:R1:W-:Y:S01]  /*6040*/  STL.64 [R1+0x490], R208 ;  /* 0x000490d001007387 */ /* 0x0003e20000100a00 */
[----:B0-----:R-:W-:-:S02]  /*6050*/  IMAD.MOV.U32 R210, RZ, RZ, R182 ;  /* 0x000000ffffd27224 */ /* 0x001fc400078e00b6 */
[----:B-1----:R-:W-:Y:S02]  /*6060*/  IMAD.MOV.U32 R208, RZ, RZ, R180 ;  /* 0x000000ffffd07224 */ /* 0x002fe400078e00b4 */
[----:B------:R-:W2:Y:S01]  /*6070*/  LDL.LU R180, [R1+0x70c] ;  /* 0x00070c0001b47983 */ /* 0x000ea20000300800 */
[----:B------:R-:W-:Y:S02]  /*6080*/  IMAD.MOV.U32 R209, RZ, RZ, R181 ;  /* 0x000000ffffd17224 */ /* 0x000fe400078e00b5 */
[----:B------:R-:W-:Y:S01]  /*6090*/  IMAD.MOV.U32 R211, RZ, RZ, R183 ;  /* 0x000000ffffd37224 */ /* 0x000fe200078e00b7 */
[----:B------:R-:W2:Y:S04]  /*60a0*/  LDL.LU R181, [R1+0x708] ;  /* 0x0007080001b57983 */ /* 0x000ea80000300800 */
[----:B------:R-:W2:Y:S04]  /*60b0*/  LDL.LU R182, [R1+0x704] ;  /* 0x0007040001b67983 */ /* 0x000ea80000300800 */
[----:B------:R-:W2:Y:S01]  /*60c0*/  LDL.LU R183, [R1+0x700] ;  /* 0x0007000001b77983 */ /* 0x000ea20000300800 */
[----:B------:R-:W-:Y:S01]  /*60d0*/  UIADD3 UR26, UR34, 0x282, URZ ;  /* 0x00000282221a7890 */ /* 0x000fe2000fffe03f */
[----:B------:R-:W-:Y:S01]  /*60e0*/  UMOV UR27, 0x80000020 ;  /* 0x80000020001b7882 */ /* 0x000fe20000000000 */
[----:B------:R-:W-:-:S02]  /*60f0*/  IMAD.MOV.U32 R212, RZ, RZ, R144 ;  /* 0x000000ffffd47224 */ /* 0x000fc400078e0090 */
[----:B------:R-:W4:Y:S01]  /*6100*/  LDL.LU R144, [R1+0x6fc] ;  /* 0x0006fc0001907983 */ /* 0x000f220000300800 */
[----:B------:R-:W-:Y:S02]  /*6110*/  IMAD.MOV.U32 R213, RZ, RZ, R145 ;  /* 0x000000ffffd57224 */ /* 0x000fe400078e0091 */
[----:B------:R-:W-:Y:S01]  /*6120*/  IMAD.MOV.U32 R214, RZ, RZ, R146 ;  /* 0x000000ffffd67224 */ /* 0x000fe200078e0092 */
[----:B------:R-:W4:Y:S01]  /*6130*/  LDL.LU R145, [R1+0x6f8] ;  /* 0x0006f80001917983 */ /* 0x000f220000300800 */
[----:B------:R-:W-:-:S03]  /*6140*/  IMAD.MOV.U32 R215, RZ, RZ, R147 ;  /* 0x000000ffffd77224 */ /* 0x000fc600078e0093 */
[----:B------:R-:W4:Y:S04]  /*6150*/  LDL.LU R146, [R1+0x6f4] ;  /* 0x0006f40001927983 */ /* 0x000f280000300800 */
[----:B------:R-:W4:Y:S01]  /*6160*/  LDL.LU R147, [R1+0x6f0] ;  /* 0x0006f00001937983 */ /* 0x000f220000300800 */
[----:B--2---:R-:W-:-:S06]  /*6170*/  WARPGROUP.ARRIVE ;  /* 0x00000000000079c5 */ /* 0x004fcc0000000000 */
        /* <DEDUP_REMOVED lines=8> */
[----:B------:R-:W4:Y:S01]  /*6200*/  LDL.LU R148, [R1+0x6ec] ;  /* 0x0006ec0001947983 */ /* 0x000f220000300800 */
[----:B------:R-:W-:Y:S02]  /*6210*/  IMAD.MOV.U32 R177, RZ, RZ, R149 ;  /* 0x000000ffffb17224 */ /* 0x000fe400078e0095 */
[----:B------:R-:W-:Y:S01]  /*6220*/  IMAD.MOV.U32 R179, RZ, RZ, R151 ;  /* 0x000000ffffb37224 */ /* 0x000fe200078e0097 */
[----:B------:R-:W4:Y:S04]  /*6230*/  LDL.LU R149, [R1+0x6e8] ;  /* 0x0006e80001957983 */ /* 0x000f280000300800 */
[----:B------:R-:W4:Y:S04]  /*6240*/  LDL.LU R150, [R1+0x6e4] ;  /* 0x0006e40001967983 */ /* 0x000f280000300800 */
[----:B------:R-:W4:Y:S01]  /*6250*/  LDL.LU R151, [R1+0x6e0] ;  /* 0x0006e00001977983 */ /* 0x000f220000300800 */
[----:B------:R-:W-:Y:S01]  /*6260*/  UIADD3 UR30, UR34, 0x2c2, URZ ;  /* 0x000002c2221e7890 */ /* 0x000fe2000fffe03f */
[----:B------:R-:W-:Y:S01]  /*6270*/  UMOV UR31, 0x80000020 ;  /* 0x80000020001f7882 */ /* 0x000fe20000000000 */
[----:B------:R-:W-:-:S02]  /*6280*/  IMAD.MOV.U32 R180, RZ, RZ, R112 ;  /* 0x000000ffffb47224 */ /* 0x000fc400078e0070 */
[----:B------:R-:W2:Y:S01]  /*6290*/  LDL.LU R112, [R1+0x6dc] ;  /* 0x0006dc0001707983 */ /* 0x000ea20000300800 */
[----:B------:R-:W-:Y:S02]  /*62a0*/  IMAD.MOV.U32 R181, RZ, RZ, R113 ;  /* 0x000000ffffb57224 */ /* 0x000fe400078e0071 */
[----:B------:R-:W-:Y:S01]  /*62b0*/  IMAD.MOV.U32 R182, RZ, RZ, R114 ;  /* 0x000000ffffb67224 */ /* 0x000fe200078e0072 */
[----:B------:R-:W2:Y:S01]  /*62c0*/  LDL.LU R113, [R1+0x6d8] ;  /* 0x0006d80001717983 */ /* 0x000ea20000300800 */
[----:B------:R-:W-:-:S03]  /*62d0*/  IMAD.MOV.U32 R183, RZ, RZ, R115 ;  /* 0x000000ffffb77224 */ /* 0x000fc600078e0073 */
[----:B------:R-:W2:Y:S04]  /*62e0*/  LDL.LU R114, [R1+0x6d4] ;  /* 0x0006d40001727983 */ /* 0x000ea80000300800 */
[----:B------:R-:W2:Y:S01]  /*62f0*/  LDL.LU R115, [R1+0x6d0] ;  /* 0x0006d00001737983 */ /* 0x000ea20000300800 */
[----:B----4-:R-:W-:-:S06]  /*6300*/  WARPGROUP.ARRIVE ;  /* 0x00000000000079c5 */ /* 0x010fcc0000000000 */
        /* <DEDUP_REMOVED lines=15> */
[----:B------:R-:W-:Y:S01]  /*6400*/  UMOV UR50, UR42 ;  /* 0x0000002a00327c82 */ /* 0x000fe20008000000 */
[----:B------:R-:W-:Y:S01]  /*6410*/  UMOV UR53, UR35 ;  /* 0x0000002300357c82 */ /* 0x000fe20008000000 */
[----:B------:R-:W-:-:S02]  /*6420*/  UIADD3 UR38, UR34, 0x342, URZ ;  /* 0x0000034222267890 */ /* 0x000fc4000fffe03f */
[----:B------:R-:W-:Y:S01]  /*6430*/  UIADD3 UR42, UR34, 0x382, URZ ;  /* 0x00000382222a7890 */ /* 0x000fe2000fffe03f */
[----:B------:R-:W-:Y:S02]  /*6440*/  UMOV UR35, 0x80000020 ;  /* 0x8000002000237882 */ /* 0x000fe40000000000 */
[----:B------:R-:W-:Y:S01]  /*6450*/  UMOV UR34, UR8 ;  /* 0x0000000800227c82 */ /* 0x000fe20008000000 */
[----:B------:R-:W-:Y:S02]  /*6460*/  IMAD.MOV.U32 R148, RZ, RZ, R80 ;  /* 0x000000ffff947224 */ /* 0x000fe400078e0050 */
        /* <DEDUP_REMOVED lines=22> */
[----:B------:R-:W-:-:S02]  /*65d0*/  IMAD.MOV.U32 R116, RZ, RZ, R52 ;  /* 0x000000ffff747224 */ /* 0x000fc400078e0034 */
[----:B------:R-:W-:Y:S01]  /*65e0*/  IMAD.MOV.U32 R117, RZ, RZ, R53 ;  /* 0x000000ffff757224 */ /* 0x000fe200078e0035 */
[----:B------:R-:W2:Y:S01]  /*65f0*/  LDL.LU R52, [R1+0x69c] ;  /* 0x00069c0001347983 */ /* 0x000ea20000300800 */
[----:B------:R-:W-:Y:S02]  /*6600*/  IMAD.MOV.U32 R118, RZ, RZ, R54 ;  /* 0x000000ffff767224 */ /* 0x000fe400078e0036 */
[----:B------:R-:W-:Y:S01]  /*6610*/  IMAD.MOV.U32 R119, RZ, RZ, R55 ;  /* 0x000000ffff777224 */ /* 0x000fe200078e0037 */
[----:B------:R-:W2:Y:S04]  /*6620*/  LDL.LU R53, [R1+0x698] ;  /* 0x0006980001357983 */ /* 0x000ea80000300800 */
[----:B------:R-:W2:Y:S04]  /*6630*/  LDL.LU R54, [R1+0x694] ;  /* 0x0006940001367983 */ /* 0x000ea80000300800 */
[----:B------:R-:W2:Y:S01]  /*6640*/  LDL.LU R55, [R1+0x690] ;  /* 0x0006900001377983 */ /* 0x000ea20000300800 */
[----:B------:R-:W-:Y:S01]  /*6650*/  UMOV UR36, UR4 ;  /* 0x0000000400247c82 */ /* 0x000fe20008000000 */
[----:B------:R-:W-:Y:S01]  /*6660*/  UMOV UR37, UR5 ;  /* 0x0000000500257c82 */ /* 0x000fe20008000000 */
[----:B------:R-:W-:Y:S01]  /*6670*/  UMOV UR39, 0x80000020 ;  /* 0x8000002000277882 */ /* 0x000fe20000000000 */
[----:B------:R-:W-:Y:S01]  /*6680*/  UMOV UR51, UR43 ;  /* 0x0000002b00337c82 */ /* 0x000fe20008000000 */
[----:B------:R-:W-:Y:S01]  /*6690*/  UMOV UR40, UR4 ;  /* 0x0000000400287c82 */ /* 0x000fe20008000000 */
[----:B------:R-:W-:Y:S01]  /*66a0*/  UMOV UR41, UR5 ;  /* 0x0000000500297c82 */ /* 0x000fe20008000000 */
[----:B------:R-:W-:Y:S01]  /*66b0*/  UMOV UR43, 0x80000020 ;  /* 0x80000020002b7882 */ /* 0x000fe20000000000 */
[----:B------:R-:W-:Y:S01]  /*66c0*/  UIADD3 UR8, UR53, 0x202, URZ ;  /* 0x0000020235087890 */ /* 0x000fe2000fffe03f */
[----:B----4-:R-:W-:-:S06]  /*66d0*/  WARPGROUP.ARRIVE ;  /* 0x00000000000079c5 */ /* 0x010fcc0000000000 */
[----:B------:R-:W-:Y:S03]  /*66e0*/  IGMMA.64x16x32.S8.S8 R80, gdesc[UR36], R80, gsb0 ;  /* 0x00600000245079f1 */ /* 0x000fe60008041050 */
[----:B------:R-:W-:Y:S02]  /*66f0*/  WARPGROUP.DEPBAR.LE gsb0, 0x0 ;  /* 0x00008000000079c5 */ /* 0x000fe40000010000 */
[----:B--2---:R-:W-:-:S06]  /*6700*/  WARPGROUP.ARRIVE ;  /* 0x00000000000079c5 */ /* 0x004fcc0000000000 */
[----:B------:R-:W-:Y:S01]  /*6710*/  IGMMA.64x16x32.S8.S8 R48, gdesc[UR40], R48, gsb0 ;  /* 0x00600000283079f1 */ /* 0x000fe20008041030 */
[----:B------:R-:W-:Y:S01]  /*6720*/  UMOV UR40, UR8 ;  /* 0x0000000800287c82 */ /* 0x000fe20008000000 */
[----:B------:R-:W-:Y:S01]  /*6730*/  UMOV UR41, 0x80000020 ;  /* 0x8000002000297882 */ /* 0x000fe20000000000 */
[----:B------:R-:W-:Y:S04]  /*6740*/  STL.64 [R1+0x528], R86 ;  /* 0x0005285601007387 */ /* 0x000fe80000100a00 */
[----:B------:R-:W-:Y:S01]  /*6750*/  STL.64 [R1+0x520], R84 ;  /* 0x0005205401007387 */ /* 0x000fe20000100a00 */
[----:B------:R-:W-:Y:S02]  /*6760*/  WARPGROUP.DEPBAR.LE gsb0, 0x0 ;  /* 0x00008000000079c5 */ /* 0x000fe40000010000 */
[----:B---3--:R-:W-:-:S06]  /*6770*/  WARPGROUP.ARRIVE ;  /* 0x00000000000079c5 */ /* 0x008fcc0000000000 */
[----:B------:R-:W-:Y:S01]  /*6780*/  IGMMA.64x16x32.S8.S8 R40, gdesc[UR40], R40, gsb0 ;  /* 0x00600000282879f1 */ /* 0x000fe20008041028 */
[----:B------:R-:W-:Y:S04]  /*6790*/  STL.64 [R1+0x518], R82 ;  /* 0x0005185201007387 */ /* 0x000fe80000100a00 */
[----:B------:R0:W-:Y:S04]  /*67a0*/  STL.64 [R1+0x510], R80 ;  /* 0x0005105001007387 */ /* 0x0001e80000100a00 */
[----:B0-----:R-:W2:Y:S04]  /*67b0*/  LDL.LU R80, [R1] ;  /* 0x0000000001507983 */ /* 0x001ea80000300800 */
[----:B------:R-:W2:Y:S04]  /*67c0*/  LDL.LU R81, [R1+0x4] ;  /* 0x0000040001517983 */ /* 0x000ea80000300800 */
[----:B------:R-:W2:Y:S04]  /*67d0*/  LDL.LU R82, [R1+0x8] ;  /* 0x0000080001527983 */ /* 0x000ea80000300800 */
[----:B------:R-:W2:Y:S04]  /*67e0*/  LDL.LU R83, [R1+0xc] ;  /* 0x00000c0001537983 */ /* 0x000ea80000300800 */
[----:B------:R-:W2:Y:S04]  /*67f0*/  LDL.LU R84, [R1+0x10] ;  /* 0x0000100001547983 */ /* 0x000ea80000300800 */
[----:B------:R-:W2:Y:S04]  /*6800*/  LDL.LU R85, [R1+0x14] ;  /* 0x0000140001557983 */ /* 0x000ea80000300800 */
[----:B------:R-:W2:Y:S04]  /*6810*/  LDL.LU R86, [R1+0x18] ;  /* 0x0000180001567983 */ /* 0x000ea80000300800 */
[----:B------:R-:W2:Y:S01]  /*6820*/  LDL.LU R87, [R1+0x1c] ;  /* 0x00001c0001577983 */ /* 0x000ea20000300800 */
[----:B------:R-:W-:Y:S01]  /*6830*/  UMOV UR36, UR40 ;  /* 0x0000002800247c82 */ /* 0x000fe20008000000 */
[----:B------:R-:W-:Y:S01]  /*6840*/  UMOV UR37, UR41 ;  /* 0x0000002900257c82 */ /* 0x000fe20008000000 */
[----:B------:R-:W-:-:S02]  /*6850*/  WARPGROUP.DEPBAR.LE gsb0, 0x0 ;  /* 0x00008000000079c5 */ /* 0x000fc40000010000 */
[----:B------:R-:W-:-:S06]  /*6860*/  WARPGROUP.ARRIVE ;  /* 0x00000000000079c5 */ /* 0x000fcc0000000000 */
[----:B------:R-:W-:Y:S01]  /*6870*/  IGMMA.64x16x32.S8.S8 R72, gdesc[UR36], R72, gsb0 ;  /* 0x00600000244879f1 */ /* 0x000fe20008041048 */
[----:B------:R-:W-:Y:S01]  /*6880*/  UMOV UR32, UR40 ;  /* 0x0000002800207c82 */ /* 0x000fe20008000000 */
[----:B------:R-:W-:Y:S01]  /*6890*/  UMOV UR33, UR41 ;  /* 0x0000002900217c82 */ /* 0x000fe20008000000 */
[----:B------:R-:W-:Y:S02]  /*68a0*/  WARPGROUP.DEPBAR.LE gsb0, 0x0 ;  /* 0x00008000000079c5 */ /* 0x000fe40000010000 */
        /* <DEDUP_REMOVED lines=20> */
[----:B--2---:R-:W-:-:S06]  /*69f0*/  WARPGROUP.ARRIVE ;  /* 0x00000000000079c5 */ /* 0x004fcc0000000000 */
        /* <DEDUP_REMOVED lines=36> */
[----:B------:R-:W-:Y:S04]  /*6c40*/  STL.64 [R1+0x548], R54 ;  /* 0x0005483601007387 */ /* 0x000fe80000100a00 */
[----:B------:R-:W-:Y:S04]  /*6c50*/  STL.64 [R1+0x540], R52 ;  /* 0x0005403401007387 */ /* 0x000fe80000100a00 */
[----:B------:R-:W-:Y:S04]  /*6c60*/  STL.64 [R1+0x538], R50 ;  /* 0x0005383201007387 */ /* 0x000fe80000100a00 */
[----:B------:R-:W-:Y:S04]  /*6c70*/  STL.64 [R1+0x530], R48 ;  /* 0x0005303001007387 */ /* 0x000fe80000100a00 */
[----:B------:R-:W-:Y:S04]  /*6c80*/  STL.64 [R1+0x568], R46 ;  /* 0x0005682e01007387 */ /* 0x000fe80000100a00 */
[----:B------:R-:W-:Y:S01]  /*6c90*/  STL.64 [R1+0x560], R44 ;  /* 0x0005602c01007387 */ /* 0x000fe20000100a00 */
[----:B------:R-:W-:-:S02]  /*6ca0*/  WARPGROUP.DEPBAR.LE gsb0, 0x0 ;  /* 0x00008000000079c5 */ /* 0x000fc40000010000 */
[----:B------:R-:W-:-:S06]  /*6cb0*/  WARPGROUP.ARRIVE ;  /* 0x00000000000079c5 */ /* 0x000fcc0000000000 */
[----:B------:R-:W-:Y:S01]  /*6cc0*/  IGMMA.64x16x32.S8.S8 R64, gdesc[UR44], R64, gsb0 ;  /* 0x006000002c4079f1 */ /* 0x000fe20008041040 */
[----:B------:R-:W-:Y:S04]  /*6cd0*/  STL.64 [R1+0x558], R42 ;  /* 0x0005582a01007387 */ /* 0x000fe80000100a00 */
[----:B------:R-:W-:Y:S04]  /*6ce0*/  STL.64 [R1+0x550], R40 ;  /* 0x0005502801007387 */ /* 0x000fe80000100a00 */
[----:B------:R-:W-:Y:S04]  /*6cf0*/  STL.64 [R1+0x588], R78 ;  /* 0x0005884e01007387 */ /* 0x000fe80000100a00 */
[----:B------:R-:W-:Y:S04]  /*6d00*/  STL.64 [R1+0x580], R76 ;  /* 0x0005804c01007387 */ /* 0x000fe80000100a00 */
[----:B------:R-:W-:Y:S04]  /*6d10*/  STL.64 [R1+0x578], R74 ;  /* 0x0005784a01007387 */ /* 0x000fe80000100a00 */
[----:B------:R-:W-:Y:S04]  /*6d20*/  STL.64 [R1+0x570], R72 ;  /* 0x0005704801007387 */ /* 0x000fe80000100a00 */
[----:B------:R-:W-:Y:S04]  /*6d30*/  STL.64 [R1], R80 ;  /* 0x0000005001007387 */ /* 0x000fe80000100a00 */
[----:B------:R-:W-:Y:S04]  /*6d40*/  STL.64 [R1+0x8], R82 ;  /* 0x0000085201007387 */ /* 0x000fe80000100a00 */
        /* <DEDUP_REMOVED lines=10> */
[----:B------:R0:W-:Y:S04]  /*6df0*/  STL.64 [R1+0x180], R176 ;  /* 0x000180b001007387 */ /* 0x0001e80000100a00 */
[----:B------:R1:W-:Y:S04]  /*6e00*/  STL.64 [R1+0x188], R178 ;  /* 0x000188b201007387 */ /* 0x0003e80000100a00 */
[----:B------:R2:W-:Y:S04]  /*6e10*/  STL.64 [R1+0x190], R180 ;  /* 0x000190b401007387 */ /* 0x0005e80000100a00 */
[----:B------:R3:W-:Y:S04]  /*6e20*/  STL.64 [R1+0x198], R182 ;  /* 0x000198b601007387 */ /* 0x0007e80000100a00 */
[----:B------:R-:W-:Y:S04]  /*6e30*/  STL.64 [R1+0x200], R208 ;  /* 0x000200d001007387 */ /* 0x000fe80000100a00 */
[----:B------:R-:W-:Y:S04]  /*6e40*/  STL.64 [R1+0x208], R210 ;  /* 0x000208d201007387 */ /* 0x000fe80000100a00 */
[----:B------:R-:W-:Y:S04]  /*6e50*/  STL.64 [R1+0x210], R212 ;  /* 0x000210d401007387 */ /* 0x000fe80000100a00 */
[----:B------:R-:W-:Y:S04]  /*6e60*/  STL.64 [R1+0x218], R214 ;  /* 0x000218d601007387 */ /* 0x000fe80000100a00 */
[----:B------:R4:W-:Y:S04]  /*6e70*/  STL.64 [R1+0x280], R32 ;  /* 0x0002802001007387 */ /* 0x0009e80000100a00 */
[----:B------:R4:W-:Y:S04]  /*6e80*/  STL.64 [R1+0x288], R34 ;  /* 0x0002882201007387 */ /* 0x0009e80000100a00 */
[----:B------:R4:W-:Y:S01]  /*6e90*/  STL.64 [R1+0x290], R36 ;  /* 0x0002902401007387 */ /* 0x0009e20000100a00 */
[----:B------:R-:W-:-:S03]  /*6ea0*/  WARPGROUP.DEPBAR.LE gsb0, 0x0 ;  /* 0x00008000000079c5 */ /* 0x000fc60000010000 */
[----:B------:R4:W-:Y:S04]  /*6eb0*/  STL.64 [R1+0x298], R38 ;  /* 0x0002982601007387 */ /* 0x0009e80000100a00 */
[----:B0-----:R-:W4:Y:S04]  /*6ec0*/  LDL.LU R176, [R1+0xe0] ;  /* 0x0000e00001b07983 */ /* 0x001f280000300800 */
[----:B------:R-:W4:Y:S04]  /*6ed0*/  LDL.LU R177, [R1+0xe4] ;  /* 0x0000e40001b17983 */ /* 0x000f280000300800 */
[----:B------:R0:W-:Y:S04]  /*6ee0*/  STL.64 [R1+0x300], R64 ;  /* 0x0003004001007387 */ /* 0x0001e80000100a00 */
[----:B------:R0:W-:Y:S04]  /*6ef0*/  STL.64 [R1+0x308], R66 ;  /* 0x0003084201007387 */ /* 0x0001e80000100a00 */
[----:B------:R0:W-:Y:S04]  /*6f00*/  STL.64 [R1+0x310], R68 ;  /* 0x0003104401007387 */ /* 0x0001e80000100a00 */
[----:B------:R0:W-:Y:S04]  /*6f10*/  STL.64 [R1+0x318], R70 ;  /* 0x0003184601007387 */ /* 0x0001e80000100a00 */
[----:B-1----:R-:W4:Y:S04]  /*6f20*/  LDL.LU R178, [R1+0xe8] ;  /* 0x0000e80001b27983 */ /* 0x002f280000300800 */
[----:B------:R-:W4:Y:S04]  /*6f30*/  LDL.LU R179, [R1+0xec] ;  /* 0x0000ec0001b37983 */ /* 0x000f280000300800 */
[----:B--2---:R-:W2:Y:S04]  /*6f40*/  LDL.LU R180, [R1+0xf0] ;  /* 0x0000f00001b47983 */ /* 0x004ea80000300800 */
[----:B------:R-:W2:Y:S04]  /*6f50*/  LDL.LU R181, [R1+0xf4] ;  /* 0x0000f40001b57983 */ /* 0x000ea80000300800 */
[----:B---3--:R-:W2:Y:S04]  /*6f60*/  LDL.LU R182, [R1+0xf8] ;  /* 0x0000f80001b67983 */ /* 0x008ea80000300800 */
[----:B------:R-:W2:Y:S04]  /*6f70*/  LDL.LU R183, [R1+0xfc] ;  /* 0x0000fc0001b77983 */ /* 0x000ea80000300800 */
[----:B------:R-:W3:Y:S04]  /*6f80*/  LDL.LU R112, [R1+0x1e0] ;  /* 0x0001e00001707983 */ /* 0x000ee80000300800 */
[----:B------:R-:W3:Y:S04]  /*6f90*/  LDL.LU R113, [R1+0x1e4] ;  /* 0x0001e40001717983 */ /* 0x000ee80000300800 */
[----:B------:R-:W3:Y:S04]  /*6fa0*/  LDL.LU R114, [R1+0x1e8] ;  /* 0x0001e80001727983 */ /* 0x000ee80000300800 */
[----:B------:R-:W3:Y:S04]  /*6fb0*/  LDL.LU R115, [R1+0x1ec] ;  /* 0x0001ec0001737983 */ /* 0x000ee80000300800 */
[----:B------:R-:W3:Y:S04]  /*6fc0*/  LDL.LU R116, [R1+0x1f0] ;  /* 0x0001f00001747983 */ /* 0x000ee80000300800 */
[----:B------:R-:W3:Y:S04]  /*6fd0*/  LDL.LU R117, [R1+0x1f4] ;  /* 0x0001f40001757983 */ /* 0x000ee80000300800 */
[----:B------:R-:W3:Y:S04]  /*6fe0*/  LDL.LU R118, [R1+0x1f8] ;  /* 0x0001f80001767983 */ /* 0x000ee80000300800 */
[----:B------:R-:W3:Y:S04]  /*6ff0*/  LDL.LU R119, [R1+0x1fc] ;  /* 0x0001fc0001777983 */ /* 0x000ee80000300800 */
[----:B------:R-:W2:Y:S04]  /*7000*/  LDL.LU R80, [R1+0x260] ;  /* 0x0002600001507983 */ /* 0x000ea80000300800 */
[----:B------:R-:W2:Y:S04]  /*7010*/  LDL.LU R81, [R1+0x264] ;  /* 0x0002640001517983 */ /* 0x000ea80000300800 */
[----:B------:R-:W2:Y:S04]  /*7020*/  LDL.LU R82, [R1+0x268] ;  /* 0x0002680001527983 */ /* 0x000ea80000300800 */
[----:B------:R-:W2:Y:S04]  /*7030*/  LDL.LU R83, [R1+0x26c] ;  /* 0x00026c0001537983 */ /* 0x000ea80000300800 */
[----:B------:R-:W2:Y:S04]  /*7040*/  LDL.LU R84, [R1+0x270] ;  /* 0x0002700001547983 */ /* 0x000ea80000300800 */
[----:B------:R-:W2:Y:S04]  /*7050*/  LDL.LU R85, [R1+0x274] ;  /* 0x0002740001557983 */ /* 0x000ea80000300800 */
[----:B------:R-:W2:Y:S04]  /*7060*/  LDL.LU R86, [R1+0x278] ;  /* 0x0002780001567983 */ /* 0x000ea80000300800 */
        /* <DEDUP_REMOVED lines=17> */
[----:B----4-:R-:W4:Y:S04]  /*7180*/  LDL.LU R32, [R1+0x380] ;  /* 0x0003800001207983 */ /* 0x010f280000300800 */
[----:B------:R-:W4:Y:S04]  /*7190*/  LDL.LU R33, [R1+0x384] ;  /* 0x0003840001217983 */ /* 0x000f280000300800 */
[----:B------:R-:W4:Y:S04]  /*71a0*/  LDL.LU R34, [R1+0x388] ;  /* 0x0003880001227983 */ /* 0x000f280000300800 */
[----:B------:R-:W4:Y:S04]  /*71b0*/  LDL.LU R35, [R1+0x38c] ;  /* 0x00038c0001237983 */ /* 0x000f280000300800 */
[----:B------:R-:W4:Y:S04]  /*71c0*/  LDL.LU R36, [R1+0x390] ;  /* 0x0003900001247983 */ /* 0x000f280000300800 */
[----:B------:R-:W4:Y:S04]  /*71d0*/  LDL.LU R37, [R1+0x394] ;  /* 0x0003940001257983 */ /* 0x000f280000300800 */
[----:B------:R-:W4:Y:S04]  /*71e0*/  LDL.LU R38, [R1+0x398] ;  /* 0x0003980001267983 */ /* 0x000f280000300800 */
[----:B------:R-:W4:Y:S04]  /*71f0*/  LDL.LU R39, [R1+0x39c] ;  /* 0x00039c0001277983 */ /* 0x000f280000300800 */
[----:B0-----:R-:W3:Y:S04]  /*7200*/  LDL.LU R64, [R1+0x400] ;  /* 0x0004000001407983 */ /* 0x001ee80000300800 */
        /* <DEDUP_REMOVED lines=17> */
[----:B------:R-:W-:Y:S01]  /*7320*/  UMOV UR46, UR48 ;  /* 0x00000030002e7c82 */ /* 0x000fe20008000000 */
[----:B------:R-:W-:Y:S01]  /*7330*/  UMOV UR47, UR49 ;  /* 0x00000031002f7c82 */ /* 0x000fe20008000000 */
[----:B------:R-:W-:Y:S01]  /*7340*/  UMOV UR4, UR40 ;  /* 0x0000002800047c82 */ /* 0x000fe20008000000 */
[----:B------:R-:W-:Y:S01]  /*7350*/  UMOV UR5, UR41 ;  /* 0x0000002900057c82 */ /* 0x000fe20008000000 */
[----:B------:R-:W2:Y:S04]  /*7360*/  LDL.LU R144, [R1+0x160] ;  /* 0x0001600001907983 */ /* 0x000ea80000300800 */
[----:B------:R-:W2:Y:S04]  /*7370*/  LDL.LU R145, [R1+0x164] ;  /* 0x0001640001917983 */ /* 0x000ea80000300800 */
[----:B------:R-:W2:Y:S04]  /*7380*/  LDL.LU R146, [R1+0x168] ;  /* 0x0001680001927983 */ /* 0x000ea80000300800 */
[----:B------:R-:W2:Y:S04]  /*7390*/  LDL.LU R147, [R1+0x16c] ;  /* 0x00016c0001937983 */ /* 0x000ea80000300800 */
[----:B------:R-:W2:Y:S04]  /*73a0*/  LDL.LU R148, [R1+0x170] ;  /* 0x0001700001947983 */ /* 0x000ea80000300800 */
[----:B------:R-:W2:Y:S01]  /*73b0*/  LDL.LU R149, [R1+0x174] ;  /* 0x0001740001957983 */ /* 0x000ea20000300800 */
[----:B------:R-:W-:-:S03]  /*73c0*/  UIADD3 UR8, UR53, 0x402, URZ ;  /* 0x0000040235087890 */ /* 0x000fc6000fffe03f */
        /* <DEDUP_REMOVED lines=10> */
[----:B----4-:R-:W-:-:S06]  /*7470*/  WARPGROUP.ARRIVE ;  /* 0x00000000000079c5 */ /* 0x010fcc0000000000 */
[----:B------:R-:W-:Y:S03]  /*7480*/  IGMMA.64x16x32.S8.S8 R32, gdesc[UR44], R32, gsb0 ;  /* 0x006000002c2079f1 */ /* 0x000fe60008041020 */
[----:B------:R-:W-:Y:S02]  /*7490*/  WARPGROUP.DEPBAR.LE gsb0, 0x0 ;  /* 0x00008000000079c5 */ /* 0x000fe40000010000 */
[----:B---3--:R-:W-:-:S06]  /*74a0*/  WARPGROUP.ARRIVE ;  /* 0x00000000000079c5 */ /* 0x008fcc0000000000 */
[----:B------:R-:W-:Y:S01]  /*74b0*/  IGMMA.64x16x32.S8.S8 R64, gdesc[UR4], R64, gsb0 ;  /* 0x00600000044079f1 */ /* 0x000fe20008041040 */
[----:B------:R-:W-:Y:S01]  /*74c0*/  UMOV UR4, UR8 ;  /* 0x0000000800047c82 */ /* 0x000fe20008000000 */
[----:B------:R-:W-:Y:S01]  /*74d0*/  UMOV UR5, 0x80000020 ;  /* 0x8000002000057882 */ /* 0x000fe20000000000 */
[----:B------:R-:W-:Y:S02]  /*74e0*/  WARPGROUP.DEPBAR.LE gsb0, 0x0 ;  /* 0x00008000000079c5 */ /* 0x000fe40000010000 */
[----:B--2---:R-:W-:-:S06]  /*74f0*/  WARPGROUP.ARRIVE ;  /* 0x00000000000079c5 */ /* 0x004fcc0000000000 */
        /* <DEDUP_REMOVED lines=51> */
[----:B------:R-:W-:-:S02]  /*7830*/  WARPGROUP.DEPBAR.LE gsb0, 0x0 ;  /* 0x00008000000079c5 */ /* 0x000fc40000010000 */
[----:B------:R-:W-:-:S06]  /*7840*/  WARPGROUP.ARRIVE ;  /* 0x00000000000079c5 */ /* 0x000fcc0000000000 */
[----:B------:R-:W-:Y:S01]  /*7850*/  IGMMA.64x16x32.S8.S8 R208, gdesc[UR12], R208, gsb0 ;  /* 0x006000000cd079f1 */ /* 0x000fe200080410d0 */
[----:B------:R-:W-:Y:S04]  /*7860*/  STL.64 [R1+0x400], R64 ;  /* 0x0004004001007387 */ /* 0x000fe80000100a00 */
[----:B------:R-:W-:Y:S04]  /*7870*/  STL.64 [R1+0x408], R66 ;  /* 0x0004084201007387 */ /* 0x000fe80000100a00 */
        /* <DEDUP_REMOVED lines=30> */
[----:B------:R-:W-:Y:S01]  /*7a60*/  STL.64 [R1+0xe0], R176 ;  /* 0x0000e0b001007387 */ /* 0x000fe20000100a00 */
[----:B------:R-:W-:-:S03]  /*7a70*/  WARPGROUP.DEPBAR.LE gsb0, 0x0 ;  /* 0x00008000000079c5 */ /* 0x000fc60000010000 */
[----:B------:R-:W-:Y:S04]  /*7a80*/  STL.64 [R1+0xe8], R178 ;  /* 0x0000e8b201007387 */ /* 0x000fe80000100a00 */
[----:B------:R-:W-:Y:S04]  /*7a90*/  STL.64 [R1+0xf0], R180 ;  /* 0x0000f0b401007387 */ /* 0x000fe80000100a00 */
[----:B------:R-:W-:Y:S04]  /*7aa0*/  STL.64 [R1+0xf8], R182 ;  /* 0x0000f8b601007387 */ /* 0x000fe80000100a00 */
[----:B------:R0:W-:Y:S04]  /*7ab0*/  STL.64 [R1+0x60], R208 ;  /* 0x000060d001007387 */ /* 0x0001e80000100a00 */
[----:B------:R1:W-:Y:S04]  /*7ac0*/  STL.64 [R1+0x68], R210 ;  /* 0x000068d201007387 */ /* 0x0003e80000100a00 */
[----:B------:R4:W-:Y:S04]  /*7ad0*/  STL.64 [R1+0x70], R212 ;  /* 0x000070d401007387 */ /* 0x0009e80000100a00 */
[----:B------:R4:W-:Y:S01]  /*7ae0*/  STL.64 [R1+0x78], R214 ;  /* 0x000078d601007387 */ /* 0x0009e20000100a00 */
[----:B0-----:R-:W-:-:S02]  /*7af0*/  IMAD.MOV.U32 R208, RZ, RZ, R99 ;  /* 0x000000ffffd07224 */ /* 0x001fc400078e0063 */
[----:B------:R-:W-:Y:S01]  /*7b00*/  IMAD.MOV.U32 R209, RZ, RZ, R100 ;  /* 0x000000ffffd17224 */ /* 0x000fe200078e0064 */
[----:B------:R-:W2:Y:S01]  /*7b10*/  LDL.LU R99, [R1+0x64c] ;  /* 0x00064c0001637983 */ /* 0x000ea20000300800 */
[----:B-1----:R-:W-:Y:S02]  /*7b20*/  IMAD.MOV.U32 R210, RZ, RZ, R101 ;  /* 0x000000ffffd27224 */ /* 0x002fe400078e0065 */
[----:B------:R-:W-:Y:S01]  /*7b30*/  IMAD.MOV.U32 R211, RZ, RZ, R102 ;  /* 0x000000ffffd37224 */ /* 0x000fe200078e0066 */
[----:B------:R-:W2:Y:S01]  /*7b40*/  LDL.LU R100, [R1+0x648] ;  /* 0x0006480001647983 */ /* 0x000ea20000300800 */
[----:B----4-:R-:W-:-:S03]  /*7b50*/  IMAD.MOV.U32 R212, RZ, RZ, R103 ;  /* 0x000000ffffd47224 */ /* 0x010fc600078e0067 */
        /* <DEDUP_REMOVED lines=22> */
[----:B------:R-:W3:Y:S01]  /*7cc0*/  LDL.LU R160, [R1+0x618] ;  /* 0x0006180001a07983 */ /* 0x000ee20000300800 */
        /* <DEDUP_REMOVED lines=41> */
[----:B------:R-:W4:Y:S04]  /*7f60*/  LDL.LU R229, [R1+0x5c4] ;  /* 0x0005c40001e57983 */ /* 0x000f280000300800 */
[----:B------:R-:W4:Y:S04]  /*7f70*/  LDL.LU R230, [R1+0x5c0] ;  /* 0x0005c00001e67983 */ /* 0x000f280000300800 */
[----:B------:R-:W4:Y:S01]  /*7f80*/  LDL.LU R231, [R1+0x5bc] ;  /* 0x0005bc0001e77983 */ /* 0x000f220000300800 */
        /* <DEDUP_REMOVED lines=10> */
[----:B----4-:R-:W-:-:S06]  /*8030*/  WARPGROUP.ARRIVE ;  /* 0x00000000000079c5 */ /* 0x010fcc0000000000 */
[----:B------:R-:W-:Y:S03]  /*8040*/  IGMMA.64x16x32.S8.S8 R224, gdesc[UR16], R224, gsb0 ;  /* 0x0060000010e079f1 */ /* 0x000fe600080410e0 */
[----:B------:R-:W-:Y:S02]  /*8050*/  WARPGROUP.DEPBAR.LE gsb0, 0x0 ;  /* 0x00008000000079c5 */ /* 0x000fe40000010000 */
[----:B--2---:R-:W-:-:S06]  /*8060*/  WARPGROUP.ARRIVE ;  /* 0x00000000000079c5 */ /* 0x004fcc0000000000 */
[----:B------:R-:W-:Y:S03]  /*8070*/  IGMMA.64x16x32.S8.S8 R192, gdesc[UR20], R192, gsb0 ;  /* 0x0060000014c079f1 */ /* 0x000fe600080410c0 */
[----:B------:R-:W-:Y:S02]  /*8080*/  WARPGROUP.DEPBAR.LE gsb0, 0x0 ;  /* 0x00008000000079c5 */ /* 0x000fe40000010000 */
[----:B---3--:R-:W-:-:S06]  /*8090*/  WARPGROUP.ARRIVE ;  /* 0x00000000000079c5 */ /* 0x008fcc0000000000 */
[----:B------:R-:W-:Y:S03]  /*80a0*/  IGMMA.64x16x32.S8.S8 R160, gdesc[UR24], R160, gsb0 ;  /* 0x0060000018a079f1 */ /* 0x000fe600080410a0 */
[----:B------:R-:W-:Y:S02]  /*80b0*/  WARPGROUP.DEPBAR.LE gsb0, 0x0 ;  /* 0x00008000000079c5 */ /* 0x000fe40000010000 */
[----:B------:R-:W-:-:S06]  /*80c0*/  WARPGROUP.ARRIVE ;  /* 0x00000000000079c5 */ /* 0x000fcc0000000000 */
[----:B------:R-:W-:Y:S03]  /*80d0*/  IGMMA.64x16x32.S8.S8 R128, gdesc[UR28], R128, gsb0 ;  /* 0x006000001c8079f1 */ /* 0x000fe60008041080 */
        /* <DEDUP_REMOVED lines=13> */
[----:B------:R-:W-:Y:S01]  /*81b0*/  UIADD3 UR8, UR53, 0x602, URZ ;  /* 0x0000060235087890 */ /* 0x000fe2000fffe03f */
[----:B------:R-:W-:-:S06]  /*81c0*/  UMOV UR41, 0x80000020 ;  /* 0x8000002000297882 */ /* 0x000fcc0000000000 */
        /* <DEDUP_REMOVED lines=34> */
[----:B------:R-:W-:Y:S02]  /*83f0*/  IMAD.MOV.U32 R72, RZ, RZ, R13 ;  /* 0x000000ffff487224 */ /* 0x000fe400078e000d */
[----:B------:R-:W-:Y:S02]  /*8400*/  IMAD.MOV.U32 R73, RZ, RZ, R12 ;  /* 0x000000ffff497224 */ /* 0x000fe400078e000c */
[----:B------:R-:W-:Y:S02]  /*8410*/  IMAD.MOV.U32 R74, RZ, RZ, R11 ;  /* 0x000000ffff4a7224 */ /* 0x000fe400078e000b */
[----:B------:R-:W-:Y:S02]  /*8420*/  IMAD.MOV.U32 R75, RZ, RZ, R10 ;  /* 0x000000ffff4b7224 */ /* 0x000fe400078e000a */
[----:B------:R-:W-:Y:S02]  /*8430*/  IMAD.MOV.U32 R76, RZ, RZ, R7 ;  /* 0x000000ffff4c7224 */ /* 0x000fe400078e0007 */
[----:B------:R-:W-:-:S02]  /*8440*/  IMAD.MOV.U32 R77, RZ, RZ, R6 ;  /* 0x000000ffff4d7224 */ /* 0x000fc400078e0006 */
[----:B------:R-:W-:Y:S02]  /*8450*/  IMAD.MOV.U32 R78, RZ, RZ, R3 ;  /* 0x000000ffff4e7224 */ /* 0x000fe400078e0003 */
[----:B------:R-:W-:Y:S01]  /*8460*/  IMAD.MOV.U32 R79, RZ, RZ, R0 ;  /* 0x000000ffff4f7224 */ /* 0x000fe200078e0000 */
[----:B------:R-:W-:Y:S01]  /*8470*/  UMOV UR12, UR40 ;  /* 0x00000028000c7c82 */ /* 0x000fe20008000000 */
[----:B------:R-:W-:Y:S01]  /*8480*/  UMOV UR13, UR41 ;  /* 0x00000029000d7c82 */ /* 0x000fe20008000000 */
[----:B------:R-:W-:-:S03]  /*8490*/  WARPGROUP.DEPBAR.LE gsb0, 0x0 ;  /* 0x00008000000079c5 */ /* 0x000fc60000010000 */
        /* <DEDUP_REMOVED lines=30> */
[----:B------:R-:W-:Y:S01]  /*8680*/  IMAD.MOV.U32 R87, RZ, RZ, R2 ;  /* 0x000000ffff577224 */ /* 0x000fe200078e0002 */
[----:B------:R-:W-:Y:S01]  /*8690*/  UMOV UR46, UR56 ;  /* 0x00000038002e7c82 */ /* 0x000fe20008000000 */
[----:B------:R-:W-:Y:S01]  /*86a0*/  UMOV UR47, UR57 ;  /* 0x00000039002f7c82 */ /* 0x000fe20008000000 */
[----:B------:R-:W-:Y:S01]  /*86b0*/  UMOV UR56, UR40 ;  /* 0x0000002800387c82 */ /* 0x000fe20008000000 */
[----:B------:R-:W-:Y:S01]  /*86c0*/  UMOV UR57, UR41 ;  /* 0x0000002900397c82 */ /* 0x000fe20008000000 */
[----:B------:R-:W-:-:S02]  /*86d0*/  WARPGROUP.DEPBAR.LE gsb0, 0x0 ;  /* 0x00008000000079c5 */ /* 0x000fc40000010000 */
[----:B------:R-:W-:Y:S01]  /*86e0*/  WARPGROUP.ARRIVE ;  /* 0x00000000000079c5 */ /* 0x000fe20000000000 */
[----:B------:R-:W-:Y:S01]  /*86f0*/  UMOV UR8, UR40 ;  /* 0x0000002800087c82 */ /* 0x000fe20008000000 */
[----:B------:R-:W-:Y:S01]  /*8700*/  UMOV UR9, UR41 ;  /* 0x0000002900097c82 */ /* 0x000fe20008000000 */
[----:B------:R0:W5:Y:S03]  /*8710*/  LDL.LU R9, [R1+0x5b8] ;  /* 0x0005b80001097983 */ /* 0x0001660000300800 */
[----:B------:R-:W-:Y:S01]  /*8720*/  IGMMA.64x16x32.S8.S8 R80, gdesc[UR56], R80, gsb0 ;  /* 0x00600000385079f1 */ /* 0x000fe20008041050 */
[----:B------:R-:W-:Y:S01]  /*8730*/  UMOV UR10, UR46 ;  /* 0x0000002e000a7c82 */ /* 0x000fe20008000000 */
[----:B------:R-:W-:Y:S01]  /*8740*/  UMOV UR11, UR47 ;  /* 0x0000002f000b7c82 */ /* 0x000fe20008000000 */
[----:B------:R0:W5:Y:S04]  /*8750*/  LDL.LU R8, [R1+0x5b4] ;  /* 0x0005b40001087983 */ /* 0x0001680000300800 */
[----:B------:R0:W5:Y:S04]  /*8760*/  LDL.LU R2, [R1+0x5b0] ;  /* 0x0005b00001027983 */ /* 0x0001680000300800 */
[----:B------:R0:W5:Y:S04]  /*8770*/  LDL.LU R5, [R1+0x5ac] ;  /* 0x0005ac0001057983 */ /* 0x0001680000300800 */
[----:B------:R0:W5:Y:S04]  /*8780*/  LDL.LU R23, [R1+0x5a8] ;  /* 0x0005a80001177983 */ /* 0x0001680000300800 */
[----:B------:R0:W5:Y:S04]  /*8790*/  LDL.LU R22, [R1+0x5a4] ;  /* 0x0005a40001167983 */ /* 0x0001680000300800 */
[----:B------:R0:W5:Y:S04]  /*87a0*/  LDL.LU R19, [R1+0x5a0] ;  /* 0x0005a00001137983 */ /* 0x0001680000300800 */
[----:B------:R0:W5:Y:S04]  /*87b0*/  LDL.LU R18, [R1+0x59c] ;  /* 0x00059c0001127983 */ /* 0x0001680000300800 */
[----:B------:R0:W5:Y:S04]  /*87c0*/  LDL.LU R17, [R1+0x598] ;  /* 0x0005980001117983 */ /* 0x0001680000300800 */
[----:B------:R0:W5:Y:S01]  /*87d0*/  LDL.LU R16, [R1+0x594] ;  /* 0x0005940001107983 */ /* 0x0001620000300800 */
[----:B------:R-:W-:-:S03]  /*87e0*/  UMOV UR4, UR40 ;  /* 0x0000002800047c82 */ /* 0x000fc60008000000 */
[----:B------:R0:W5:Y:S01]  /*87f0*/  LDL.LU R4, [R1+0x590] ;  /* 0x0005900001047983 */ /* 0x0001620000300800 */
        /* <DEDUP_REMOVED lines=17> */
[----:B------:R-:W-:Y:S01]  /*8910*/  STL.64 [R1+0x40], R72 ;  /* 0x0000404801007387 */ /* 0x000fe20000100a00 */
[----:B------:R-:W-:-:S03]  /*8920*/  UMOV UR5, UR41 ;  /* 0x0000002900057c82 */ /* 0x000fc60008000000 */
[----:B------:R-:W-:Y:S04]  /*8930*/  STL.64 [R1+0x48], R74 ;  /* 0x0000484a01007387 */ /* 0x000fe80000100a00 */
[----:B------:R-:W-:Y:S04]  /*8940*/  STL.64 [R1+0x50], R76 ;  /* 0x0000504c01007387 */ /* 0x000fe80000100a00 */
[----:B------:R1:W-:Y:S04]  /*8950*/  STL.64 [R1+0x58], R78 ;  /* 0x0000584e01007387 */ /* 0x0003e80000100a00 */
[----:B-1----:R0:W5:Y:S04]  /*8960*/  LDL.LU.64 R78, [R1+0x588] ;  /* 0x00058800014e7983 */ /* 0x0021680000300a00 */
[----:B------:R0:W5:Y:S04]  /*8970*/  LDL.LU.64 R76, [R1+0x580] ;  /* 0x00058000014c7983 */ /* 0x0001680000300a00 */
[----:B------:R0:W5:Y:S04]  /*8980*/  LDL.LU.64 R74, [R1+0x578] ;  /* 0x00057800014a7983 */ /* 0x0001680000300a00 */
[----:B------:R0:W5:Y:S04]  /*8990*/  LDL.LU.64 R72, [R1+0x570] ;  /* 0x0005700001487983 */ /* 0x0001680000300a00 */
[----:B------:R-:W-:Y:S01]  /*89a0*/  STL.64 [R1+0xc0], R40 ;  /* 0x0000c02801007387 */ /* 0x000fe20000100a00 */
[----:B------:R-:W-:-:S02]  /*89b0*/  WARPGROUP.DEPBAR.LE gsb0, 0x0 ;  /* 0x00008000000079c5 */ /* 0x000fc40000010000 */
[----:B------:R-:W-:Y:S01]  /*89c0*/  WARPGROUP.ARRIVE ;  /* 0x00000000000079c5 */ /* 0x000fe20000000000 */
[----:B------:R-:W-:Y:S05]  /*89d0*/  STL.64 [R1+0xc8], R42 ;  /* 0x0000c82a01007387 */ /* 0x000fea0000100a00 */
[----:B------:R-:W-:Y:S01]  /*89e0*/  IGMMA.64x16x32.S8.S8 R208, gdesc[UR4], R208, gsb0 ;  /* 0x0060000004d079f1 */ /* 0x000fe200080410d0 */
[----:B------:R-:W-:Y:S04]  /*89f0*/  STL.64 [R1+0xd0], R44 ;  /* 0x0000d02c01007387 */ /* 0x000fe80000100a00 */
[----:B------:R1:W-:Y:S04]  /*8a00*/  STL.64 [R1+0xd8], R46 ;  /* 0x0000d82e01007387 */ /* 0x0003e80000100a00 */
[----:B-1----:R0:W5:Y:S04]  /*8a10*/  LDL.LU.64 R46, [R1+0x568] ;  /* 0x00056800012e7983 */ /* 0x0021680000300a00 */
[----:B------:R0:W5:Y:S04]  /*8a20*/  LDL.LU.64 R44, [R1+0x560] ;  /* 0x00056000012c7983 */ /* 0x0001680000300a00 */
[----:B------:R0:W5:Y:S04]  /*8a30*/  LDL.LU.64 R42, [R1+0x558] ;  /* 0x00055800012a7983 */ /* 0x0001680000300a00 */
[----:B------:R0:W5:Y:S04]  /*8a40*/  LDL.LU.64 R40, [R1+0x550] ;  /* 0x0005500001287983 */ /* 0x0001680000300a00 */
[----:B------:R-:W-:Y:S04]  /*8a50*/  STL.64 [R1+0x140], R48 ;  /* 0x0001403001007387 */ /* 0x000fe80000100a00 */
[----:B------:R-:W-:Y:S04]  /*8a60*/  STL.64 [R1+0x148], R50 ;  /* 0x0001483201007387 */ /* 0x000fe80000100a00 */
        /* <DEDUP_REMOVED lines=33> */
[----:B------:R1:W-:Y:S01]  /*8c80*/  STL.64 [R1+0x358], R182 ;  /* 0x000358b601007387 */ /* 0x0003e20000100a00 */
[----:B------:R-:W-:-:S03]  /*8c90*/  WARPGROUP.DEPBAR.LE gsb0, 0x0 ;  /* 0x00008000000079c5 */ /* 0x000fc60000010000 */
        /* <DEDUP_REMOVED lines=11> */
[----:B------:R0:W5:Y:S01]  /*8d50*/  LDL.LU.64 R208, [R1+0x490] ;  /* 0x0004900001d07983 */ /* 0x0001620000300a00 */
[----:B------:R-:W-:Y:S05]  /*8d60*/  @!P1 BRA `(.L_x_22) ;  /* 0x0000007400b89947 */ /* 0x000fea0003800000 */
[----:B------:R-:W2:Y:S01]  /*8d70*/  LDL R0, [R1+0x47c] ;  /* 0x00047c0001007983 */ /* 0x000ea20000100800 */
[----:B-----5:R-:W-:-:S13]  /*8d80*/  R2UR UR6, R5 ;  /* 0x00000000050672ca */ /* 0x020fda00000e0000 */
[----:B------:R-:W-:-:S04]  /*8d90*/  UIADD3 UR4, UR6, 0x1, URZ ;  /* 0x0000000106047890 */ /* 0x000fc8000fffe03f */
[----:B------:R-:W-:-:S04]  /*8da0*/  UISETP.NE.AND UP0, UPT, UR4, 0x4, UPT ;  /* 0x000000040400788c */ /* 0x000fc8000bf05270 */
[----:B------:R-:W-:Y:S02]  /*8db0*/  USEL UR5, URZ, 0x1, UP0 ;  /* 0x000000013f057887 */ /* 0x000fe40008000000 */
[----:B------:R-:W-:Y:S01]  /*8dc0*/  USEL UR4, UR4, URZ, UP0 ;  /* 0x0000003f04047287 */ /* 0x000fe20008000000 */
[----:B--2---:R-:W-:-:S05]  /*8dd0*/  R2UR UR7, R0 ;  /* 0x00000000000772ca */ /* 0x004fca00000e0000 */
[----:B------:R-:W-:Y:S01]  /*8de0*/  IMAD.U32 R0, RZ, RZ, UR4 ;  /* 0x00000004ff007e24 */ /* 0x000fe2000f8e00ff */
[----:B------:R-:W-:Y:S02]  /*8df0*/  UMOV UR4, UR6 ;  /* 0x0000000600047c82 */ /* 0x000fe40008000000 */
[----:B------:R-:W-:-:S05]  /*8e00*/  IMAD.U32 R5, RZ, RZ, UR4 ;  /* 0x00000004ff057e24 */ /* 0x000fca000f8e00ff */
[----:B------:R-:W-:-:S06]  /*8e10*/  ULOP3.LUT UR5, UR7, UR5, URZ, 0x3c, !UPT ;  /* 0x0000000507057292 */ /* 0x000fcc000f8e3c3f */
[----:B------:R-:W-:-:S07]  /*8e20*/  IMAD.U32 R3, RZ, RZ, UR5 ;  /* 0x00000005ff037e24 */ /* 0x000fce000f8e00ff */
.L_x_29:
[----:B------:R-:W-:Y:S05]  /*8e30*/  @!P0 BRA `(.L_x_23) ;  /* 0x0000000000048947 */ /* 0x000fea0003800000 */
[----:B------:R-:W-:Y:S01]  /*8e40*/  BPT.TRAP 0x1 ;  /* 0x000000040000795c */ /* 0x000fe20000300000 */
.L_x_23:
[----:B------:R-:W1:Y:S01]  /*8e50*/  S2UR UR5, SR_CgaCtaId ;  /* 0x00000000000579c3 */ /* 0x000e620000008800 */
[----:B------:R-:W-:Y:S01]  /*8e60*/  R2UR UR6, R0 ;  /* 0x00000000000672ca */ /* 0x000fe200000e0000 */
[----:B------:R-:W-:Y:S01]  /*8e70*/  UMOV UR4, 0x400 ;  /* 0x0000040000047882 */ /* 0x000fe20000000000 */
[----:B------:R-:W-:-:S11]  /*8e80*/  SHF.L.U32 R7, R3, 0x1f, RZ ;  /* 0x0000001f03077819 */ /* 0x000fd600000006ff */
[----:B------:R-:W-:Y:S01]  /*8e90*/  IMAD.U32 R6, RZ, RZ, UR6 ;  /* 0x00000006ff067e24 */ /* 0x000fe2000f8e00ff */
[----:B-1----:R-:W-:-:S06]  /*8ea0*/  ULEA UR4, UR5, UR4, 0x18 ;  /* 0x0000000405047291 */ /* 0x002fcc000f8ec03f */
[----:B------:R-:W-:-:S04]  /*8eb0*/  IMAD.U32 R2, RZ, RZ, UR4 ;  /* 0x00000004ff027e24 */ /* 0x000fc8000f8e00ff */
[----:B------:R-:W-:-:S04]  /*8ec0*/  IMAD R6, R6, 0x8, R2 ;  /* 0x0000000806067824 */ /* 0x000fc800078e0202 */
[----:B------:R1:W2:Y:S01]  /*8ed0*/  SYNCS.PHASECHK.TRANS64.TRYWAIT P1, [R6+URZ], R7 ;  /* 0x00000007060075a7 */ /* 0x0002a2000802017f */
[----:B------:R-:W-:Y:S05]  /*8ee0*/  @!P0 BRA `(.L_x_24) ;  /* 0x0000000000048947 */ /* 0x000fea0003800000 */
[----:B------:R-:W-:Y:S01]  /*8ef0*/  BPT.TRAP 0x1 ;  /* 0x000000040000795c */ /* 0x000fe20000300000 */
.L_x_24:
[----:B--2---:R-:W-:Y:S05]  /*8f00*/  @P1 BRA `(.L_x_25) ;  /* 0x0000000000081947 */ /* 0x004fea0003800000 */
[----:B------:R-:W2:Y:S02]  /*8f10*/  SYNCS.PHASECHK.TRANS64.TRYWAIT P1, [R6+URZ], R7 ;  /* 0x00000007060075a7 */ /* 0x000ea4000802017f */
[----:B--2---:R-:W-:Y:S05]  /*8f20*/  @!P1 BRA `(.L_x_26) ;  /* 0x0000023c007c9947 */ /* 0x004fea0003800000 */
.L_x_25:
[----:B------:R-:W-:Y:S04]  /*8f30*/  STL.64 [R1+0x898], R126 ;  /* 0x0008987e01007387 */ /* 0x000fe80000100a00 */
[----:B------:R-:W-:Y:S04]  /*8f40*/  STL.64 [R1+0x890], R124 ;  /* 0x0008907c01007387 */ /* 0x000fe80000100a00 */
[----:B------:R-:W-:Y:S04]  /*8f50*/  STL.64 [R1+0x888], R122 ;  /* 0x0008887a01007387 */ /* 0x000fe80000100a00 */
[----:B------:R3:W-:Y:S04]  /*8f60*/  STL.64 [R1+0x880], R120 ;  /* 0x0008807801007387 */ /* 0x0007e80000100a00 */
[----:B---3--:R-:W3:Y:S04]  /*8f70*/  LDL.LU.64 R120, [R1+0x420] ;  /* 0x0004200001787983 */ /* 0x008ee80000300a00 */
[----:B------:R-:W3:Y:S04]  /*8f80*/  LDL.LU.64 R122, [R1+0x428] ;  /* 0x00042800017a7983 */ /* 0x000ee80000300a00 */
[----:B------:R-:W3:Y:S04]  /*8f90*/  LDL.LU.64 R124, [R1+0x430] ;  /* 0x00043000017c7983 */ /* 0x000ee80000300a00 */
[----:B------:R-:W3:Y:S01]  /*8fa0*/  LDL.LU.64 R126, [R1+0x438] ;  /* 0x00043800017e7983 */ /* 0x000ee20000300a00 */
[----:B------:R-:W-:-:S02]  /*8fb0*/  R2UR UR6, R8 ;  /* 0x00000000080672ca */ /* 0x000fc400000e0000 */
[----:B------:R-:W-:Y:S01]  /*8fc0*/  R2UR UR5, R9 ;  /* 0x00000000090572ca */ /* 0x000fe200000e0000 */
[----:B------:R-:W-:Y:S01]  /*8fd0*/  STL.64 [R1+0x878], R158 ;  /* 0x0008789e01007387 */ /* 0x000fe20000100a00 */
[----:B------:R-:W-:-:S03]  /*8fe0*/  R2UR UR4, R0 ;  /* 0x00000000000472ca */ /* 0x000fc600000e0000 */
[----:B------:R-:W-:Y:S04]  /*8ff0*/  STL.64 [R1+0x870], R156 ;  /* 0x0008709c01007387 */ /* 0x000fe80000100a00 */
[----:B------:R-:W-:Y:S04]  /*9000*/  STL.64 [R1+0x868], R154 ;  /* 0x0008689a01007387 */ /* 0x000fe80000100a00 */
[----:B------:R-:W-:Y:S04]  /*9010*/  STL.64 [R1+0x860], R152 ;  /* 0x0008609801007387 */ /* 0x000fe80000100a00 */
[----:B------:R-:W-:Y:S04]  /*9020*/  STL.64 [R1+0x858], R190 ;  /* 0x000858be01007387 */ /* 0x000fe80000100a00 */
[----:B------:R-:W-:Y:S01]  /*9030*/  STL.64 [R1+0x850], R188 ;  /* 0x000850bc01007387 */ /* 0x000fe20000100a00 */
[----:B------:R-:W-:-:S03]  /*9040*/  ULEA UR49, UR4, UR6, 0xb ;  /* 0x0000000604317291 */ /* 0x000fc6000f8e583f */
[----:B------:R-:W-:Y:S01]  /*9050*/  STL.64 [R1+0x848], R186 ;  /* 0x000848ba01007387 */ /* 0x000fe20000100a00 */
[----:B------:R-:W-:-:S03]  /*9060*/  UIMAD UR48, UR4, 0x3c0, UR5 ;  /* 0x000003c0043078a4 */ /* 0x000fc6000f8e0205 */
[----:B------:R-:W-:Y:S04]  /*9070*/  STL.64 [R1+0x840], R184 ;  /* 0x000840b801007387 */ /* 0x000fe80000100a00 */
[----:B------:R-:W-:Y:S04]  /*9080*/  STL.64 [R1+0x838], R222 ;  /* 0x000838de01007387 */ /* 0x000fe80000100a00 */
[----:B------:R-:W-:Y:S04]  /*9090*/  STL.64 [R1+0x830], R220 ;  /* 0x000830dc01007387 */ /* 0x000fe80000100a00 */
[----:B------:R-:W-:Y:S04]  /*90a0*/  STL.64 [R1+0x828], R218 ;  /* 0x000828da01007387 */ /* 0x000fe80000100a00 */
[----:B------:R4:W-:Y:S01]  /*90b0*/  STL.64 [R1+0x820], R216 ;  /* 0x000820d801007387 */ /* 0x0009e20000100a00 */
[----:B------:R-:W-:Y:S01]  /*90c0*/  UMOV UR4, UR49 ;  /* 0x0000003100047c82 */ /* 0x000fe20008000000 */
[----:B------:R-:W-:Y:S01]  /*90d0*/  UMOV UR5, 0x80000020 ;  /* 0x8000002000057882 */ /* 0x000fe20000000000 */
[----:B------:R-:W-:Y:S01]  /*90e0*/  UMOV UR6, UR48 ;  /* 0x0000003000067c82 */ /* 0x000fe20008000000 */
[----:B------:R-:W-:Y:S01]  /*90f0*/  UMOV UR7, 0x80000020 ;  /* 0x8000002000077882 */ /* 0x000fe20000000000 */
[----:B----4-:R-:W4:Y:S04]  /*9100*/  LDL.LU.64 R216, [R1+0x3a0] ;  /* 0x0003a00001d87983 */ /* 0x010f280000300a00 */
[----:B------:R-:W4:Y:S04]  /*9110*/  LDL.LU.64 R218, [R1+0x3a8] ;  /* 0x0003a80001da7983 */ /* 0x000f280000300a00 */
[----:B------:R-:W4:Y:S04]  /*9120*/  LDL.LU.64 R220, [R1+0x3b0] ;  /* 0x0003b00001dc7983 */ /* 0x000f280000300a00 */
[----:B------:R-:W4:Y:S01]  /*9130*/  LDL.LU.64 R222, [R1+0x3b8] ;  /* 0x0003b80001de7983 */ /* 0x000f220000300a00 */
[----:B------:R-:W-:Y:S01]  /*9140*/  UIADD3 UR8, UR48, 0x40, URZ ;  /* 0x0000004030087890 */ /* 0x000fe2000fffe03f */
[----:B------:R-:W-:-:S02]  /*9150*/  UMOV UR15, 0x80000020 ;  /* 0x80000020000f7882 */ /* 0x000fc40000000000 */
[----:B------:R-:W-:Y:S01]  /*9160*/  STL [R1+0x5b4], R23 ;  /* 0x0005b41701007387 */ /* 0x000fe20000100800 */
[----:B------:R-:W-:-:S03]  /*9170*/  UIADD3 UR9, UR48, 0x80, URZ ;  /* 0x0000008030097890 */ /* 0x000fc6000fffe03f */
[----:B------:R-:W-:Y:S04]  /*9180*/  STL [R1+0x5b0], R22 ;  /* 0x0005b01601007387 */ /* 0x000fe80000100800 */
        /* <DEDUP_REMOVED lines=11> */
[----:B------:R-:W2:Y:S04]  /*9240*/  LDL.LU.64 R184, [R1+0x320] ;  /* 0x0003200001b87983 */ /* 0x000ea80000300a00 */
[----:B------:R-:W2:Y:S04]  /*9250*/  LDL.LU.64 R186, [R1+0x328] ;  /* 0x0003280001ba7983 */ /* 0x000ea80000300a00 */
[----:B------:R-:W2:Y:S01]  /*9260*/  LDL.LU.64 R188, [R1+0x330] ;  /* 0x0003300001bc7983 */ /* 0x000ea20000300a00 */
[----:B---3--:R-:W-:-:S06]  /*9270*/  WARPGROUP.ARRIVE ;  /* 0x00000000000079c5 */ /* 0x008fcc0000000000 */
[----:B------:R-:W-:Y:S03]  /*9280*/  IGMMA.64x16x32.S8.S8 R120, gdesc[UR4], R120, gsb0 ;  /* 0x00600000047879f1 */ /* 0x000fe60008041078 */
[----:B------:R-:W-:Y:S02]  /*9290*/  WARPGROUP.DEPBAR.LE gsb0, 0x0 ;  /* 0x00008000000079c5 */ /* 0x000fe40000010000 */
[----:B------:R3:W-:Y:S04]  /*92a0*/  STL.64 [R1+0x420], R120 ;  /* 0x0004207801007387 */ /* 0x0007e80000100a00 */
[----:B------:R0:W-:Y:S04]  /*92b0*/  STL.64 [R1+0x428], R122 ;  /* 0x0004287a01007387 */ /* 0x0001e80000100a00 */
[----:B------:R1:W-:Y:S04]  /*92c0*/  STL.64 [R1+0x430], R124 ;  /* 0x0004307c01007387 */ /* 0x0003e80000100a00 */
[----:B------:R1:W-:Y:S04]  /*92d0*/  STL.64 [R1+0x438], R126 ;  /* 0x0004387e01007387 */ /* 0x0003e80000100a00 */
[----:B------:R-:W2:Y:S04]  /*92e0*/  LDL.LU.64 R190, [R1+0x338] ;  /* 0x0003380001be7983 */ /* 0x000ea80000300a00 */
[----:B------:R-:W2:Y:S04]  /*92f0*/  LDL.LU.64 R152, [R1+0x2a0] ;  /* 0x0002a00001987983 */ /* 0x000ea80000300a00 */
[----:B------:R-:W2:Y:S04]  /*9300*/  LDL.LU.64 R154, [R1+0x2a8] ;  /* 0x0002a800019a7983 */ /* 0x000ea80000300a00 */
[----:B------:R-:W2:Y:S04]  /*9310*/  LDL.LU.64 R156, [R1+0x2b0] ;  /* 0x0002b000019c7983 */ /* 0x000ea80000300a00 */
[----:B------:R-:W2:Y:S04]  /*9320*/  LDL.LU.64 R158, [R1+0x2b8] ;  /* 0x0002b800019e7983 */ /* 0x000ea80000300a00 */
[----:B---3--:R-:W3:Y:S04]  /*9330*/  LDL.LU.64 R120, [R1+0x220] ;  /* 0x0002200001787983 */ /* 0x008ee80000300a00 */
[----:B0-----:R-:W3:Y:S04]  /*9340*/  LDL.LU.64 R122, [R1+0x228] ;  /* 0x00022800017a7983 */ /* 0x001ee80000300a00 */
[----:B-1----:R-:W3:Y:S04]  /*9350*/  LDL.LU.64 R124, [R1+0x230] ;  /* 0x00023000017c7983 */ /* 0x002ee80000300a00 */
[----:B------:R-:W3:Y:S01]  /*9360*/  LDL.LU.64 R126, [R1+0x238] ;  /* 0x00023800017e7983 */ /* 0x000ee20000300a00 */
[----:B----4-:R-:W-:Y:S01]  /*9370*/  WARPGROUP.ARRIVE ;  /* 0x00000000000079c5 */ /* 0x010fe20000000000 */
[----:B------:R-:W-:Y:S01]  /*9380*/  UMOV UR12, UR4 ;  /* 0x00000004000c7c82 */ /* 0x000fe20008000000 */
[----:B------:R-:W-:Y:S01]  /*9390*/  UMOV UR13, UR5 ;  /* 0x00000005000d7c82 */ /* 0x000fe20008000000 */
[----:B------:R-:W-:-:S03]  /*93a0*/  UMOV UR14, UR8 ;  /* 0x00000008000e7c82 */ /* 0x000fc60008000000 */
[----:B------:R-:W-:Y:S01]  /*93b0*/  IGMMA.64x16x32.S8.S8 R216, gdesc[UR12], R216, gsb0 ;  /* 0x006000000cd879f1 */ /* 0x000fe200080410d8 */
[----:B------:R-:W-:Y:S01]  /*93c0*/  UMOV UR16, UR4 ;  /* 0x0000000400107c82 */ /* 0x000fe20008000000 */
[----:B------:R-:W-:Y:S01]  /*93d0*/  UMOV UR17, UR5 ;  /* 0x0000000500117c82 */ /* 0x000fe20008000000 */
[----:B------:R-:W-:Y:S01]  /*93e0*/  UMOV UR18, UR9 ;  /* 0x0000000900127c82 */ /* 0x000fe20008000000 */
[----:B------:R-:W-:Y:S01]  /*93f0*/  UMOV UR19, 0x80000020 ;  /* 0x8000002000137882 */ /* 0x000fe20000000000 */
[----:B------:R-:W-:Y:S02]  /*9400*/  WARPGROUP.DEPBAR.LE gsb0, 0x0 ;  /* 0x00008000000079c5 */ /* 0x000fe40000010000 */
[----:B------:R-:W-:Y:S01]  /*9410*/  UIADD3 UR10, UR48, 0xc0, URZ ;  /* 0x000000c0300a7890 */ /* 0x000fe2000fffe03f */
[----:B------:R-:W-:Y:S01]  /*9420*/  UMOV UR8, UR4 ;  /* 0x0000000400087c82 */ /* 0x000fe20008000000 */
[----:B------:R-:W-:Y:S01]  /*9430*/  UMOV UR9, UR5 ;  /* 0x0000000500097c82 */ /* 0x000fe20008000000 */
[----:B------:R-:W-:Y:S01]  /*9440*/  UMOV UR11, 0x80000020 ;  /* 0x80000020000b7882 */ /* 0x000fe20000000000 */
[----:B------:R-:W-:Y:S01]  /*9450*/  UMOV UR50, UR14 ;  /* 0x0000000e00327c82 */ /* 0x000fe20008000000 */
[----:B------:R-:W-:Y:S01]  /*9460*/  UIADD3 UR14, UR48, 0x100, URZ ;  /* 0x00000100300e7890 */ /* 0x000fe2000fffe03f */
[----:B------:R-:W-:Y:S01]  /*9470*/  UMOV UR51, UR15 ;  /* 0x0000000f00337c82 */ /* 0x000fe20008000000 */
[----:B------:R-:W-:Y:S01]  /*9480*/  UMOV UR12, UR4 ;  /* 0x00000004000c7c82 */ /* 0x000fe20008000000 */
[----:B------:R-:W-:Y:S01]  /*9490*/  UMOV UR13, UR5 ;  /* 0x00000005000d7c82 */ /* 0x000fe20008000000 */
[----:B------:R-:W-:Y:S01]  /*94a0*/  UMOV UR15, 0x80000020 ;  /* 0x80000020000f7882 */ /* 0x000fe20000000000 */
[----:B------:R-:W-:Y:S04]  /*94b0*/  STL.64 [R1+0x3a0], R216 ;  /* 0x0003a0d801007387 */ /* 0x000fe80000100a00 */
[----:B------:R-:W-:Y:S04]  /*94c0*/  STL.64 [R1+0x3a8], R218 ;  /* 0x0003a8da01007387 */ /* 0x000fe80000100a00 */
[----:B------:R-:W-:Y:S04]  /*94d0*/  STL.64 [R1+0x3b0], R220 ;  /* 0x0003b0dc01007387 */ /* 0x000fe80000100a00 */
[----:B------:R-:W-:Y:S01]  /*94e0*/  STL.64 [R1+0x3b8], R222 ;  /* 0x0003b8de01007387 */ /* 0x000fe20000100a00 */
[----:B--2---:R-:W-:-:S06]  /*94f0*/  WARPGROUP.ARRIVE ;  /* 0x00000000000079c5 */ /* 0x004fcc0000000000 */
[----:B------:R-:W-:Y:S03]  /*9500*/  IGMMA.64x16x32.S8.S8 R184, gdesc[UR16], R184, gsb0 ;  /* 0x0060000010b879f1 */ /* 0x000fe600080410b8 */
[----:B------:R-:W-:Y:S02]  /*9510*/  WARPGROUP.DEPBAR.LE gsb0, 0x0 ;  /* 0x00008000000079c5 */ /* 0x000fe40000010000 */
[----:B------:R-:W-:-:S06]  /*9520*/  WARPGROUP.ARRIVE ;  /* 0x00000000000079c5 */ /* 0x000fcc0000000000 */
[----:B------:R-:W-:Y:S01]  /*9530*/  IGMMA.64x16x32.S8.S8 R152, gdesc[UR8], R152, gsb0 ;  /* 0x00600000089879f1 */ /* 0x000fe20008041098 */
[----:B------:R-:W-:Y:S02]  /*9540*/  STL.64 [R1+0x320], R184 ;  /* 0x000320b801007387 */ /* 0x000fe40000100a00 */
[----:B------:R-:W-:Y:S02]  /*9550*/  WARPGROUP.DEPBAR.LE gsb0, 0x0 ;  /* 0x00008000000079c5 */ /* 0x000fe40000010000 */
[----:B---3--:R-:W-:-:S06]  /*9560*/  WARPGROUP.ARRIVE ;  /* 0x00000000000079c5 */ /* 0x008fcc0000000000 */
[----:B------:R-:W-:Y:S01]  /*9570*/  IGMMA.64x16x32.S8.S8 R120, gdesc[UR12], R120, gsb0 ;  /* 0x006000000c7879f1 */ /* 0x000fe20008041078 */
        /* <DEDUP_REMOVED lines=8> */
[----:B------:R0:W-:Y:S04]  /*9600*/  STL.64 [R1+0x220], R120 ;  /* 0x0002207801007387 */ /* 0x0001e80000100a00 */
[----:B------:R1:W-:Y:S04]  /*9610*/  STL.64 [R1+0x228], R122 ;  /* 0x0002287a01007387 */ /* 0x0003e80000100a00 */
[----:B------:R2:W-:Y:S04]  /*9620*/  STL.64 [R1+0x230], R124 ;  /* 0x0002307c01007387 */ /* 0x0005e80000100a00 */
[----:B------:R3:W-:Y:S04]  /*9630*/  STL.64 [R1+0x238], R126 ;  /* 0x0002387e01007387 */ /* 0x0007e80000100a00 */
[----:B0-----:R-:W4:Y:S04]  /*9640*/  LDL.LU.64 R120, [R1+0x1a0] ;  /* 0x0001a00001787983 */ /* 0x001f280000300a00 */
[----:B-1----:R-:W4:Y:S04]  /*9650*/  LDL.LU.64 R122, [R1+0x1a8] ;  /* 0x0001a800017a7983 */ /* 0x002f280000300a00 */
[----:B--2---:R-:W4:Y:S04]  /*9660*/  LDL.LU.64 R124, [R1+0x1b0] ;  /* 0x0001b000017c7983 */ /* 0x004f280000300a00 */
[----:B---3--:R-:W4:Y:S04]  /*9670*/  LDL.LU.64 R126, [R1+0x1b8] ;  /* 0x0001b800017e7983 */ /* 0x008f280000300a00 */
[----:B------:R-:W2:Y:S04]  /*9680*/  LDL.LU.64 R152, [R1+0x120] ;  /* 0x0001200001987983 */ /* 0x000ea80000300a00 */
[----:B------:R-:W2:Y:S04]  /*9690*/  LDL.LU.64 R154, [R1+0x128] ;  /* 0x00012800019a7983 */ /* 0x000ea80000300a00 */
[----:B------:R-:W2:Y:S04]  /*96a0*/  LDL.LU.64 R156, [R1+0x130] ;  /* 0x00013000019c7983 */ /* 0x000ea80000300a00 */
[----:B------:R-:W2:Y:S04]  /*96b0*/  LDL.LU.64 R158, [R1+0x138] ;  /* 0x00013800019e7983 */ /* 0x000ea80000300a00 */
[----:B------:R-:W3:Y:S04]  /*96c0*/  LDL.LU.64 R184, [R1+0xa0] ;  /* 0x0000a00001b87983 */ /* 0x000ee80000300a00 */
[----:B------:R-:W3:Y:S04]  /*96d0*/  LDL.LU.64 R186, [R1+0xa8] ;  /* 0x0000a80001ba7983 */ /* 0x000ee80000300a00 */
[----:B------:R-:W3:Y:S04]  /*96e0*/  LDL.LU.64 R188, [R1+0xb0] ;  /* 0x0000b00001bc7983 */ /* 0x000ee80000300a00 */
[----:B------:R-:W3:Y:S04]  /*96f0*/  LDL.LU.64 R190, [R1+0xb8] ;  /* 0x0000b80001be7983 */ /* 0x000ee80000300a00 */
[----:B------:R-:W3:Y:S04]  /*9700*/  LDL.LU.64 R216, [R1+0x20] ;  /* 0x0000200001d87983 */ /* 0x000ee80000300a00 */
[----:B------:R-:W3:Y:S04]  /*9710*/  LDL.LU.64 R218, [R1+0x28] ;  /* 0x0000280001da7983 */ /* 0x000ee80000300a00 */
[----:B------:R-:W3:Y:S04]  /*9720*/  LDL.LU.64 R220, [R1+0x30] ;  /* 0x0000300001dc7983 */ /* 0x000ee80000300a00 */
[----:B------:R-:W3:Y:S01]  /*9730*/  LDL.LU.64 R222, [R1+0x38] ;  /* 0x0000380001de7983 */ /* 0x000ee20000300a00 */
[----:B------:R-:W-:Y:S01]  /*9740*/  UMOV UR16, UR18 ;  /* 0x0000001200107c82 */ /* 0x000fe20008000000 */
[----:B------:R-:W-:Y:S01]  /*9750*/  UIADD3 UR18, UR48, 0x140, URZ ;  /* 0x0000014030127890 */ /* 0x000fe2000fffe03f */
[----:B------:R-:W-:Y:S01]  /*9760*/  UMOV UR17, UR19 ;  /* 0x0000001300117c82 */ /* 0x000fe20008000000 */
[----:B------:R-:W-:Y:S01]  /*9770*/  UMOV UR12, UR16 ;  /* 0x00000010000c7c82 */ /* 0x000fe20008000000 */
[----:B------:R-:W-:Y:S01]  /*9780*/  UMOV UR13, UR17 ;  /* 0x00000011000d7c82 */ /* 0x000fe20008000000 */
[----:B------:R-:W-:Y:S01]  /*9790*/  UMOV UR16, UR4 ;  /* 0x0000000400107c82 */ /* 0x000fe20008000000 */
[----:B------:R-:W-:Y:S01]  /*97a0*/  UMOV UR17, UR5 ;  /* 0x0000000500117c82 */ /* 0x000fe20008000000 */
[----:B------:R-:W-:Y:S01]  /*97b0*/  UMOV UR19, 0x80000020 ;  /* 0x8000002000137882 */ /* 0x000fe20000000000 */
[----:B------:R-:W-:Y:S01]  /*97c0*/  UIADD3 UR22, UR48, 0x180, URZ ;  /* 0x0000018030167890 */ /* 0x000fe2000fffe03f */
        /* <DEDUP_REMOVED lines=21> */
[----:B------:R-:W-:Y:S01]  /*9920*/  IGMMA.64x16x32.S8.S8 R216, gdesc[UR28], R216, gsb0 ;  /* 0x006000001cd879f1 */ /* 0x000fe200080410d8 */
[----:B------:R-:W-:Y:S01]  /*9930*/  UIADD3 UR34, UR48, 0x240, URZ ;  /* 0x0000024030227890 */ /* 0x000fe2000fffe03f */
[----:B------:R-:W-:Y:S01]  /*9940*/  UMOV UR32, UR4 ;  /* 0x0000000400207c82 */ /* 0x000fe20008000000 */
[----:B------:R-:W-:Y:S01]  /*9950*/  UMOV UR33, UR5 ;  /* 0x0000000500217c82 */ /* 0x000fe20008000000 */
[----:B------:R-:W-:Y:S01]  /*9960*/  UMOV UR35, 0x80000020 ;  /* 0x8000002000237882 */ /* 0x000fe20000000000 */
        /* <DEDUP_REMOVED lines=39> */
[----:B------:R-:W-:-:S06]  /*9be0*/  UMOV UR57, 0x80000020 ;  /* 0x8000002000397882 */ /* 0x000fcc0000000000 */
        /* <DEDUP_REMOVED lines=36> */
[----:B------:R-:W2:Y:S04]  /*9e30*/  LDL.LU.64 R8, [R1+0x80] ;  /* 0x0000800001087983 */ /* 0x000ea80000300a00 */
[----:B------:R-:W2:Y:S04]  /*9e40*/  LDL.LU.64 R10, [R1+0x88] ;  /* 0x00008800010a7983 */ /* 0x000ea80000300a00 */
[----:B------:R-:W2:Y:S04]  /*9e50*/  LDL.LU.64 R12, [R1+0x90] ;  /* 0x00009000010c7983 */ /* 0x000ea80000300a00 */
[----:B------:R-:W2:Y:S04]  /*9e60*/  LDL.LU.64 R14, [R1+0x98] ;  /* 0x00009800010e7983 */ /* 0x000ea80000300a00 */
[----:B------:R-:W-:Y:S04]  /*9e70*/  STL.64 [R1+0x758], R214 ;  /* 0x000758d601007387 */ /* 0x000fe80000100a00 */
[----:B------:R-:W-:Y:S04]  /*9e80*/  STL.64 [R1+0x750], R212 ;  /* 0x000750d401007387 */ /* 0x000fe80000100a00 */
[----:B------:R-:W-:Y:S04]  /*9e90*/  STL.64 [R1+0x748], R210 ;  /* 0x000748d201007387 */ /* 0x000fe80000100a00 */
[----:B------:R0:W-:Y:S01]  /*9ea0*/  STL.64 [R1+0x740], R208 ;  /* 0x000740d001007387 */ /* 0x0001e20000100a00 */
[----:B------:R-:W-:-:S02]  /*9eb0*/  WARPGROUP.DEPBAR.LE gsb0, 0x0 ;  /* 0x00008000000079c5 */ /* 0x000fc40000010000 */
[----:B------:R-:W-:Y:S01]  /*9ec0*/  WARPGROUP.ARRIVE ;  /* 0x00000000000079c5 */ /* 0x000fe20000000000 */
[----:B0-----:R-:W3:Y:S04]  /*9ed0*/  LDL.LU.64 R208, [R1] ;  /* 0x0000000001d07983 */ /* 0x001ee80000300a00 */
[----:B------:R-:W3:Y:S04]  /*9ee0*/  LDL.LU.64 R210, [R1+0x8] ;  /* 0x0000080001d27983 */ /* 0x000ee80000300a00 */
[----:B------:R-:W3:Y:S04]  /*9ef0*/  LDL.LU.64 R212, [R1+0x10] ;  /* 0x0000100001d47983 */ /* 0x000ee80000300a00 */
[----:B------:R-:W3:Y:S01]  /*9f00*/  LDL.LU.64 R214, [R1+0x18] ;  /* 0x0000180001d67983 */ /* 0x000ee20000300a00 */
[----:B------:R-:W-:Y:S01]  /*9f10*/  UMOV UR52, UR56 ;  /* 0x0000003800347c82 */ /* 0x000fe20008000000 */
[----:B------:R-:W-:-:S02]  /*9f20*/  UMOV UR53, UR57 ;  /* 0x0000003900357c82 */ /* 0x000fc40008000000 */
        /* <DEDUP_REMOVED lines=18> */
[----:B------:R-:W-:Y:S01]  /*a050*/  STL [R1+0x73c], R180 ;  /* 0x00073cb401007387 */ /* 0x000fe20000100800 */
[----:B------:R-:W-:Y:S02]  /*a060*/  WARPGROUP.DEPBAR.LE gsb0, 0x0 ;  /* 0x00008000000079c5 */ /* 0x000fe40000010000 */
[----:B------:R-:W-:-:S06]  /*a070*/  WARPGROUP.ARRIVE ;  /* 0x00000000000079c5 */ /* 0x000fcc0000000000 */
[----:B------:R-:W-:Y:S01]  /*a080*/  IGMMA.64x16x32.S8.S8 R200, gdesc[UR32], R200, gsb0 ;  /* 0x0060000020c879f1 */ /* 0x000fe200080410c8 */
        /* <DEDUP_REMOVED lines=12> */
[----:B------:R-:W-:Y:S01]  /*a150*/  STL [R1+0x708], R113 ;  /* 0x0007087101007387 */ /* 0x000fe20000100800 */
[----:B------:R-:W-:-:S03]  /*a160*/  WARPGROUP.DEPBAR.LE gsb0, 0x0 ;  /* 0x00008000000079c5 */ /* 0x000fc60000010000 */
[----:B------:R-:W-:Y:S01]  /*a170*/  STL [R1+0x704], R114 ;  /* 0x0007047201007387 */ /* 0x000fe20000100800 */
[----:B---3--:R-:W-:-:S03]  /*a180*/  WARPGROUP.ARRIVE ;  /* 0x00000000000079c5 */ /* 0x008fc60000000000 */
[----:B------:R-:W-:Y:S01]  /*a190*/  STL [R1+0x700], R115 ;  /* 0x0007007301007387 */ /* 0x000fe20000100800 */
[----:B------:R-:W-:Y:S01]  /*a1a0*/  UMOV UR28, UR56 ;  /* 0x00000038001c7c82 */ /* 0x000fe20008000000 */
[----:B------:R-:W-:Y:S02]  /*a1b0*/  UMOV UR29, UR57 ;  /* 0x00000039001d7c82 */ /* 0x000fe40008000000 */
[----:B------:R-:W-:Y:S01]  /*a1c0*/  STL [R1+0x6fc], R116 ;  /* 0x0006fc7401007387 */ /* 0x000fe20000100800 */
[----:B------:R-:W-:Y:S03]  /*a1d0*/  IGMMA.64x16x32.S8.S8 R208, gdesc[UR28], R208, gsb0 ;  /* 0x006000001cd079f1 */ /* 0x000fe600080410d0 */
[----:B------:R-:W-:Y:S04]  /*a1e0*/  STL [R1+0x6f8], R117 ;  /* 0x0006f87501007387 */ /* 0x000fe80000100800 */
[----:B------:R-:W-:Y:S04]  /*a1f0*/  STL [R1+0x6f4], R118 ;  /* 0x0006f47601007387 */ /* 0x000fe80000100800 */
[----:B------:R-:W-:Y:S04]  /*a200*/  STL [R1+0x6f0], R119 ;  /* 0x0006f07701007387 */ /* 0x000fe80000100800 */
[----:B------:R-:W-:Y:S04]  /*a210*/  STL [R1+0x6ec], R80 ;  /* 0x0006ec5001007387 */ /* 0x000fe80000100800 */
[----:B------:R0:W-:Y:S04]  /*a220*/  STL [R1+0x6e8], R81 ;  /* 0x0006e85101007387 */ /* 0x0001e80000100800 */
[----:B------:R-:W-:Y:S04]  /*a230*/  STL [R1+0x6e4], R82 ;  /* 0x0006e45201007387 */ /* 0x000fe80000100800 */
[----:B------:R1:W-:Y:S04]  /*a240*/  STL [R1+0x6e0], R83 ;  /* 0x0006e05301007387 */ /* 0x0003e80000100800 */
[----:B------:R-:W-:Y:S04]  /*a250*/  STL [R1+0x6dc], R84 ;  /* 0x0006dc5401007387 */ /* 0x000fe80000100800 */
[----:B------:R3:W-:Y:S04]  /*a260*/  STL [R1+0x6d8], R85 ;  /* 0x0006d85501007387 */ /* 0x0007e80000100800 */
[----:B------:R-:W-:Y:S04]  /*a270*/  STL [R1+0x6d4], R86 ;  /* 0x0006d45601007387 */ /* 0x000fe80000100800 */
[----:B------:R4:W-:Y:S04]  /*a280*/  STL [R1+0x6d0], R87 ;  /* 0x0006d05701007387 */ /* 0x0009e80000100800 */
        /* <DEDUP_REMOVED lines=12> */
[----:B------:R2:W-:Y:S04]  /*a350*/  STL [R1+0x69c], R44 ;  /* 0x00069c2c01007387 */ /* 0x0005e80000100800 */
[----:B------:R2:W-:Y:S04]  /*a360*/  STL [R1+0x698], R45 ;  /* 0x0006982d01007387 */ /* 0x0005e80000100800 */
[----:B------:R2:W-:Y:S04]  /*a370*/  STL [R1+0x694], R46 ;  /* 0x0006942e01007387 */ /* 0x0005e80000100800 */
[----:B------:R2:W-:Y:S04]  /*a380*/  STL [R1+0x690], R47 ;  /* 0x0006902f01007387 */ /* 0x0005e80000100800 */
[----:B------:R2:W-:Y:S04]  /*a390*/  STL [R1+0x68c], R76 ;  /* 0x00068c4c01007387 */ /* 0x0005e80000100800 */
[----:B------:R2:W-:Y:S04]  /*a3a0*/  STL [R1+0x688], R77 ;  /* 0x0006884d01007387 */ /* 0x0005e80000100800 */
[----:B------:R2:W-:Y:S04]  /*a3b0*/  STL [R1+0x684], R78 ;  /* 0x0006844e01007387 */ /* 0x0005e80000100800 */
[----:B------:R2:W-:Y:S04]  /*a3c0*/  STL [R1+0x680], R79 ;  /* 0x0006804f01007387 */ /* 0x0005e80000100800 */
        /* <DEDUP_REMOVED lines=8> */
[----:B------:R-:W-:Y:S04]  /*a450*/  STL [R1+0x80c], R168 ;  /* 0x00080ca801007387 */ /* 0x000fe80000100800 */
[----:B------:R-:W-:Y:S04]  /*a460*/  STL [R1+0x808], R169 ;  /* 0x000808a901007387 */ /* 0x000fe80000100800 */
[----:B------:R-:W-:Y:S04]  /*a470*/  STL [R1+0x804], R170 ;  /* 0x000804aa01007387 */ /* 0x000fe80000100800 */
[----:B------:R-:W-:Y:S04]  /*a480*/  STL [R1+0x800], R171 ;  /* 0x000800ab01007387 */ /* 0x000fe80000100800 */
        /* <DEDUP_REMOVED lines=9> */
[----:B0-----:R-:W2:Y:S04]  /*a520*/  LDL.LU.64 R80, [R1+0x100] ;  /* 0x0001000001507983 */ /* 0x001ea80000300a00 */
[----:B-1----:R-:W2:Y:S04]  /*a530*/  LDL.LU.64 R82, [R1+0x108] ;  /* 0x0001080001527983 */ /* 0x002ea80000300a00 */
[----:B---3--:R-:W3:Y:S04]  /*a540*/  LDL.LU.64 R84, [R1+0x110] ;  /* 0x0001100001547983 */ /* 0x008ee80000300a00 */
[----:B------:R-:W-:Y:S04]  /*a550*/  STL.64 [R1], R208 ;  /* 0x000000d001007387 */ /* 0x000fe80000100a00 */
[----:B------:R-:W-:Y:S04]  /*a560*/  STL.64 [R1+0x8], R210 ;  /* 0x000008d201007387 */ /* 0x000fe80000100a00 */
[----:B------:R-:W-:Y:S04]  /*a570*/  STL.64 [R1+0x10], R212 ;  /* 0x000010d401007387 */ /* 0x000fe80000100a00 */
[----:B------:R-:W-:Y:S04]  /*a580*/  STL.64 [R1+0x18], R214 ;  /* 0x000018d601007387 */ /* 0x000fe80000100a00 */
[----:B----4-:R-:W3:Y:S01]  /*a590*/  LDL.LU.64 R86, [R1+0x118] ;  /* 0x0001180001567983 */ /* 0x010ee20000300a00 */
[----:B--2---:R-:W-:-:S03]  /*a5a0*/  WARPGROUP.ARRIVE ;  /* 0x00000000000079c5 */ /* 0x004fc60000000000 */
[----:B------:R-:W2:Y:S01]  /*a5b0*/  LDL.LU.64 R16, [R1+0x180] ;  /* 0x0001800001107983 */ /* 0x000ea20000300a00 */
[----:B------:R-:W-:-:S03]  /*a5c0*/  UMOV UR24, UR56 ;  /* 0x0000003800187c82 */ /* 0x000fc60008000000 */
[----:B------:R-:W2:Y:S01]  /*a5d0*/  LDL.LU.64 R18, [R1+0x188] ;  /* 0x0001880001127983 */ /* 0x000ea20000300a00 */
[----:B------:R-:W-:Y:S02]  /*a5e0*/  UMOV UR25, UR57 ;  /* 0x0000003900197c82 */ /* 0x000fe40008000000 */
[----:B------:R-:W-:Y:S01]  /*a5f0*/  IGMMA.64x16x32.S8.S8 R8, gdesc[UR24], R8, gsb0 ;  /* 0x00600000180879f1 */ /* 0x000fe20008041008 */
[----:B------:R-:W2:Y:S04]  /*a600*/  LDL.LU.64 R20, [R1+0x190] ;  /* 0x0001900001147983 */ /* 0x000ea80000300a00 */
[----:B------:R-:W2:Y:S01]  /*a610*/  LDL.LU.64 R22, [R1+0x198] ;  /* 0x0001980001167983 */ /* 0x000ea20000300a00 */
[----:B------:R-:W-:Y:S02]  /*a620*/  WARPGROUP.DEPBAR.LE gsb0, 0x0 ;  /* 0x00008000000079c5 */ /* 0x000fe40000010000 */
[----:B------:R-:W-:-:S02]  /*a630*/  IMAD.MOV.U32 R44, RZ, RZ, R8 ;  /* 0x000000ffff2c7224 */ /* 0x000fc400078e0008 */
[----:B------:R-:W-:Y:S02]  /*a640*/  IMAD.MOV.U32 R45, RZ, RZ, R9 ;  /* 0x000000ffff2d7224 */ /* 0x000fe400078e0009 */
[----:B------:R-:W-:Y:S01]  /*a650*/  IMAD.MOV.U32 R46, RZ, RZ, R10 ;  /* 0x000000ffff2e7224 */ /* 0x000fe200078e000a */
[----:B------:R-:W4:Y:S01]  /*a660*/  LDL.LU.64 R8, [R1+0x200] ;  /* 0x0002000001087983 */ /* 0x000f220000300a00 */
[----:B------:R-:W-:Y:S02]  /*a670*/  IMAD.MOV.U32 R47, RZ, RZ, R11 ;  /* 0x000000ffff2f7224 */ /* 0x000fe400078e000b */
[----:B------:R-:W-:Y:S01]  /*a680*/  IMAD.MOV.U32 R76, RZ, RZ, R12 ;  /* 0x000000ffff4c7224 */ /* 0x000fe200078e000c */
[----:B------:R-:W4:Y:S01]  /*a690*/  LDL.LU.64 R10, [R1+0x208] ;  /* 0x00020800010a7983 */ /* 0x000f220000300a00 */
[----:B------:R-:W-:Y:S02]  /*a6a0*/  IMAD.MOV.U32 R77, RZ, RZ, R13 ;  /* 0x000000ffff4d7224 */ /* 0x000fe400078e000d */
[----:B------:R-:W-:Y:S01]  /*a6b0*/  IMAD.MOV.U32 R78, RZ, RZ, R14 ;  /* 0x000000ffff4e7224 */ /* 0x000fe200078e000e */
[----:B------:R-:W4:Y:S01]  /*a6c0*/  LDL.LU.64 R12, [R1+0x210] ;  /* 0x00021000010c7983 */ /* 0x000f220000300a00 */
[----:B------:R-:W-:-:S03]  /*a6d0*/  IMAD.MOV.U32 R79, RZ, RZ, R15 ;  /* 0x000000ffff4f7224 */ /* 0x000fc600078e000f */
[----:B------:R-:W4:Y:S04]  /*a6e0*/  LDL.LU.64 R14, [R1+0x218] ;  /* 0x00021800010e7983 */ /* 0x000f280000300a00 */
[----:B------:R-:W-:Y:S04]  /*a6f0*/  STL [R1+0x81c], R47 ;  /* 0x00081c2f01007387 */ /* 0x000fe80000100800 */
[----:B------:R-:W-:Y:S04]  /*a700*/  STL [R1+0x818], R46 ;  /* 0x0008182e01007387 */ /* 0x000fe80000100800 */
[----:B------:R-:W-:Y:S04]  /*a710*/  STL [R1+0x814], R45 ;  /* 0x0008142d01007387 */ /* 0x000fe80000100800 */
[----:B------:R-:W-:Y:S04]  /*a720*/  STL [R1+0x810], R44 ;  /* 0x0008102c01007387 */ /* 0x000fe80000100800 */
        /* <DEDUP_REMOVED lines=16> */
[----:B---3--:R-:W-:-:S06]  /*a830*/  WARPGROUP.ARRIVE ;  /* 0x00000000000079c5 */ /* 0x008fcc0000000000 */
[----:B------:R-:W-:Y:S03]  /*a840*/  IGMMA.64x16x32.S8.S8 R80, gdesc[UR20], R80, gsb0 ;  /* 0x00600000145079f1 */ /* 0x000fe60008041050 */
[----:B------:R-:W-:Y:S02]  /*a850*/  WARPGROUP.DEPBAR.LE gsb0, 0x0 ;  /* 0x00008000000079c5 */ /* 0x000fe40000010000 */
[----:B--2---:R-:W-:-:S06]  /*a860*/  WARPGROUP.ARRIVE ;  /* 0x00000000000079c5 */ /* 0x004fcc0000000000 */
[----:B------:R-:W-:Y:S01]  /*a870*/  IGMMA.64x16x32.S8.S8 R16, gdesc[UR16], R16, gsb0 ;  /* 0x00600000101079f1 */ /* 0x000fe20008041010 */
[----:B------:R-:W-:Y:S02]  /*a880*/  IMAD.MOV.U32 R40, RZ, RZ, R84 ;  /* 0x000000ffff287224 */ /* 0x000fe400078e0054 */
[----:B------:R-:W-:Y:S02]  /*a890*/  IMAD.MOV.U32 R41, RZ, RZ, R85 ;  /* 0x000000ffff297224 */ /* 0x000fe400078e0055 */
[----:B------:R-:W-:Y:S02]  /*a8a0*/  IMAD.MOV.U32 R42, RZ, RZ, R86 ;  /* 0x000000ffff2a7224 */ /* 0x000fe400078e0056 */
[----:B------:R-:W-:Y:S01]  /*a8b0*/  IMAD.MOV.U32 R43, RZ, RZ, R87 ;  /* 0x000000ffff2b7224 */ /* 0x000fe200078e0057 */
[----:B------:R-:W-:Y:S02]  /*a8c0*/  WARPGROUP.DEPBAR.LE gsb0, 0x0 ;  /* 0x00008000000079c5 */ /* 0x000fe40000010000 */
[----:B------:R-:W-:Y:S01]  /*a8d0*/  IMAD.MOV.U32 R84, RZ, RZ, R16 ;  /* 0x000000ffff547224 */ /* 0x000fe200078e0010 */
[----:B----4-:R-:W-:Y:S01]  /*a8e0*/  WARPGROUP.ARRIVE ;  /* 0x00000000000079c5 */ /* 0x010fe20000000000 */
[----:B------:R-:W-:-:S02]  /*a8f0*/  IMAD.MOV.U32 R85, RZ, RZ, R17 ;  /* 0x000000ffff557224 */ /* 0x000fc400078e0011 */
[----:B------:R-:W-:Y:S01]  /*a900*/  IMAD.MOV.U32 R86, RZ, RZ, R18 ;  /* 0x000000ffff567224 */ /* 0x000fe200078e0012 */
[----:B------:R-:W2:Y:S01]  /*a910*/  LDL.LU.64 R16, [R1+0x300] ;  /* 0x0003000001107983 */ /* 0x000ea20000300a00 */
[----:B------:R-:W-:Y:S01]  /*a920*/  IMAD.MOV.U32 R87, RZ, RZ, R19 ;  /* 0x000000ffff577224 */ /* 0x000fe200078e0013 */
[----:B------:R-:W-:Y:S01]  /*a930*/  IGMMA.64x16x32.S8.S8 R8, gdesc[UR12], R8, gsb0 ;  /* 0x006000000c0879f1 */ /* 0x000fe20008041008 */
[----:B------:R-:W-:Y:S01]  /*a940*/  IMAD.MOV.U32 R48, RZ, RZ, R20 ;  /* 0x000000ffff307224 */ /* 0x000fe200078e0014 */
[----:B------:R-:W2:Y:S01]  /*a950*/  LDL.LU.64 R18, [R1+0x308] ;  /* 0x0003080001127983 */ /* 0x000ea20000300a00 */
[----:B------:R-:W-:Y:S02]  /*a960*/  IMAD.MOV.U32 R49, RZ, RZ, R21 ;  /* 0x000000ffff317224 */ /* 0x000fe400078e0015 */
[----:B------:R-:W-:Y:S01]  /*a970*/  IMAD.MOV.U32 R50, RZ, RZ, R22 ;  /* 0x000000ffff327224 */ /* 0x000fe200078e0016 */
[----:B------:R-:W2:Y:S01]  /*a980*/  LDL.LU.64 R20, [R1+0x310] ;  /* 0x0003100001147983 */ /* 0x000ea20000300a00 */
[----:B------:R-:W-:-:S03]  /*a990*/  IMAD.MOV.U32 R51, RZ, RZ, R23 ;  /* 0x000000ffff337224 */ /* 0x000fc600078e0017 */
[----:B------:R-:W2:Y:S01]  /*a9a0*/  LDL.LU.64 R22, [R1+0x318] ;  /* 0x0003180001167983 */ /* 0x000ea20000300a00 */
[----:B------:R-:W-:Y:S02]  /*a9b0*/  IMAD.MOV.U32 R52, RZ, RZ, R80 ;  /* 0x000000ffff347224 */ /* 0x000fe400078e0050 */
[----:B------:R-:W-:Y:S02]  /*a9c0*/  IMAD.MOV.U32 R53, RZ, RZ, R81 ;  /* 0x000000ffff357224 */ /* 0x000fe400078e0051 */
[----:B------:R-:W-:Y:S02]  /*a9d0*/  IMAD.MOV.U32 R54, RZ, RZ, R82 ;  /* 0x000000ffff367224 */ /* 0x000fe400078e0052 */
[----:B------:R-:W-:Y:S01]  /*a9e0*/  IMAD.MOV.U32 R55, RZ, RZ, R83 ;  /* 0x000000ffff377224 */ /* 0x000fe200078e0053 */
[----:B------:R-:W-:Y:S02]  /*a9f0*/  WARPGROUP.DEPBAR.LE gsb0, 0x0 ;  /* 0x00008000000079c5 */ /* 0x000fe40000010000 */
[----:B------:R-:W-:-:S02]  /*aa00*/  IMAD.MOV.U32 R116, RZ, RZ, R8 ;  /* 0x000000ffff747224 */ /* 0x000fc400078e0008 */
[----:B------:R-:W-:Y:S02]  /*aa10*/  IMAD.MOV.U32 R117, RZ, RZ, R9 ;  /* 0x000000ffff757224 */ /* 0x000fe400078e0009 */
[----:B------:R-:W-:Y:S01]  /*aa20*/  IMAD.MOV.U32 R118, RZ, RZ, R10 ;  /* 0x000000ffff767224 */ /* 0x000fe200078e000a */
[----:B------:R-:W3:Y:S01]  /*aa30*/  LDL.LU.64 R8, [R1+0x380] ;  /* 0x0003800001087983 */ /* 0x000ee20000300a00 */
[----:B------:R-:W-:Y:S02]  /*aa40*/  IMAD.MOV.U32 R119, RZ, RZ, R11 ;  /* 0x000000ffff777224 */ /* 0x000fe400078e000b */
[----:B------:R-:W-:Y:S01]  /*aa50*/  IMAD.MOV.U32 R80, RZ, RZ, R12 ;  /* 0x000000ffff507224 */ /* 0x000fe200078e000c */
[----:B------:R-:W3:Y:S01]  /*aa60*/  LDL.LU.64 R10, [R1+0x388] ;  /* 0x00038800010a7983 */ /* 0x000ee20000300a00 */
[----:B------:R-:W-:Y:S02]  /*aa70*/  IMAD.MOV.U32 R81, RZ, RZ, R13 ;  /* 0x000000ffff517224 */ /* 0x000fe400078e000d */
[----:B------:R-:W-:Y:S01]  /*aa80*/  IMAD.MOV.U32 R82, RZ, RZ, R14 ;  /* 0x000000ffff527224 */ /* 0x000fe200078e000e */
[----:B------:R-:W3:Y:S01]  /*aa90*/  LDL.LU.64 R12, [R1+0x390] ;  /* 0x00039000010c7983 */ /* 0x000ee20000300a00 */
[----:B------:R-:W-:-:S03]  /*aaa0*/  IMAD.MOV.U32 R83, RZ, RZ, R15 ;  /* 0x000000ffff537224 */ /* 0x000fc600078e000f */
[----:B------:R-:W3:Y:S04]  /*aab0*/  LDL.LU.64 R14, [R1+0x398] ;  /* 0x00039800010e7983 */ /* 0x000ee80000300a00 */
[----:B------:R-:W4:Y:S04]  /*aac0*/  LDL.LU.64 R136, [R1+0x400] ;  /* 0x0004000001887983 */ /* 0x000f280000300a00 */
[----:B------:R-:W4:Y:S04]  /*aad0*/  LDL.LU.64 R138, [R1+0x408] ;  /* 0x00040800018a7983 */ /* 0x000f280000300a00 */
[----:B------:R-:W4:Y:S04]  /*aae0*/  LDL.LU.64 R140, [R1+0x410] ;  /* 0x00041000018c7983 */ /* 0x000f280000300a00 */
[----:B------:R-:W4:Y:S01]  /*aaf0*/  LDL.LU.64 R142, [R1+0x418] ;  /* 0x00041800018e7983 */ /* 0x000f220000300a00 */
[----:B------:R-:W-:-:S03]  /*ab00*/  WARPGROUP.ARRIVE ;  /* 0x00000000000079c5 */ /* 0x000fc60000000000 */
[----:B------:R-:W4:Y:S01]  /*ab10*/  LDL.LU.64 R104, [R1+0x3e0] ;  /* 0x0003e00001687983 */ /* 0x000f220000300a00 */
[----:B------:R-:W-:-:S03]  /*ab20*/  UMOV UR8, UR56 ;  /* 0x0000003800087c82 */ /* 0x000fc60008000000 */
[----:B------:R-:W4:Y:S01]  /*ab30*/  LDL.LU.64 R106, [R1+0x3e8] ;  /* 0x0003e800016a7983 */ /* 0x000f220000300a00 */
[----:B------:R-:W-:Y:S02]  /*ab40*/  UMOV UR9, UR57 ;  /* 0x0000003900097c82 */ /* 0x000fe40008000000 */
[----:B------:R-:W-:Y:S01]  /*ab50*/  IGMMA.64x16x32.S8.S8 R72, gdesc[UR8], R72, gsb0 ;  /* 0x00600000084879f1 */ /* 0x000fe20008041048 */
[----:B------:R-:W4:Y:S04]  /*ab60*/  LDL.LU.64 R108, [R1+0x3f0] ;  /* 0x0003f000016c7983 */ /* 0x000f280000300a00 */
[----:B------:R-:W4:Y:S01]  /*ab70*/  LDL.LU.64 R110, [R1+0x3f8] ;  /* 0x0003f800016e7983 */ /* 0x000f220000300a00 */
        /* <DEDUP_REMOVED lines=12> */
[----:B------:R-:W4:Y:S01]  /*ac40*/  LDL.LU.64 R78, [R1+0x378] ;  /* 0x00037800014e7983 */ /* 0x000f220000300a00 */
[----:B------:R-:W-:Y:S01]  /*ac50*/  MOV R7, UR47 ;  /* 0x0000002f00077c02 */ /* 0x000fe20008000f00 */
[----:B------:R-:W-:Y:S01]  /*ac60*/  UMOV UR44, UR56 ;  /* 0x00000038002c7c82 */ /* 0x000fe20008000000 */
[----:B------:R-:W-:Y:S01]  /*ac70*/  MOV R6, UR46 ;  /* 0x0000002e00067c02 */ /* 0x000fe20008000f00 */
[----:B------:R-:W-:Y:S01]  /*ac80*/  UMOV UR45, UR57 ;  /* 0x00000039002d7c82 */ /* 0x000fe20008000000 */
[----:B------:R-:W-:Y:S01]  /*ac90*/  UMOV UR46, UR52 ;  /* 0x00000034002e7c82 */ /* 0x000fe20008000000 */
[----:B------:R-:W-:Y:S01]  /*aca0*/  UMOV UR47, UR53 ;  /* 0x00000035002f7c82 */ /* 0x000fe20008000000 */
[----:B------:R-:W-:Y:S01]  /*acb0*/  UMOV UR4, UR56 ;  /* 0x0000003800047c82 */ /* 0x000fe20008000000 */
[----:B------:R-:W-:Y:S01]  /*acc0*/  UMOV UR5, UR57 ;  /* 0x0000003900057c82 */ /* 0x000fe20008000000 */
[----:B--2---:R-:W-:-:S06]  /*acd0*/  WARPGROUP.ARRIVE ;  /* 0x00000000000079c5 */ /* 0x004fcc0000000000 */
[----:B------:R-:W-:Y:S01]  /*ace0*/  IGMMA.64x16x32.S8.S8 R16, gdesc[UR44], R16, gsb0 ;  /* 0x006000002c1079f1 */ /* 0x000fe20008041010 */
[----:B------:R-:W-:Y:S01]  /*acf0*/  UMOV UR44, UR56 ;  /* 0x00000038002c7c82 */ /* 0x000fe20008000000 */
[----:B------:R-:W-:Y:S01]  /*ad00*/  UMOV UR45, UR57 ;  /* 0x00000039002d7c82 */ /* 0x000fe20008000000 */
[----:B------:R-:W-:Y:S01]  /*ad10*/  UMOV UR46, UR50 ;  /* 0x00000032002e7c82 */ /* 0x000fe20008000000 */
[----:B------:R-:W-:Y:S01]  /*ad20*/  UMOV UR47, UR51 ;  /* 0x00000033002f7c82 */ /* 0x000fe20008000000 */
[----:B------:R-:W-:Y:S02]  /*ad30*/  WARPGROUP.DEPBAR.LE gsb0, 0x0 ;  /* 0x00008000000079c5 */ /* 0x000fe40000010000 */
[----:B---3--:R-:W-:-:S06]  /*ad40*/  WARPGROUP.ARRIVE ;  /* 0x00000000000079c5 */ /* 0x008fcc0000000000 */
[----:B------:R-:W-:Y:S03]  /*ad50*/  IGMMA.64x16x32.S8.S8 R8, gdesc[UR44], R8, gsb0 ;  /* 0x006000002c0879f1 */ /* 0x000fe60008041008 */
[----:B------:R-:W-:Y:S02]  /*ad60*/  WARPGROUP.DEPBAR.LE gsb0, 0x0 ;  /* 0x00008000000079c5 */ /* 0x000fe40000010000 */
[----:B----4-:R-:W-:-:S06]  /*ad70*/  WARPGROUP.ARRIVE ;  /* 0x00000000000079c5 */ /* 0x010fcc0000000000 */
        /* <DEDUP_REMOVED lines=14> */
[----:B------:R0:W-:Y:S04]  /*ae60*/  STL.64 [R1+0x400], R136 ;  /* 0x0004008801007387 */ /* 0x0001e80000100a00 */
[----:B------:R1:W-:Y:S04]  /*ae70*/  STL.64 [R1+0x408], R138 ;  /* 0x0004088a01007387 */ /* 0x0003e80000100a00 */
[----:B------:R2:W-:Y:S04]  /*ae80*/  STL.64 [R1+0x410], R140 ;  /* 0x0004108c01007387 */ /* 0x0005e80000100a00 */
[----:B------:R3:W-:Y:S04]  /*ae90*/  STL.64 [R1+0x418], R142 ;  /* 0x0004188e01007387 */ /* 0x0007e80000100a00 */
[----:B------:R4:W-:Y:S04]  /*aea0*/  STL.64 [R1+0x3e0], R104 ;  /* 0x0003e06801007387 */ /* 0x0009e80000100a00 */
[----:B------:R4:W-:Y:S04]  /*aeb0*/  STL.64 [R1+0x3e8], R106 ;  /* 0x0003e86a01007387 */ /* 0x0009e80000100a00 */
[----:B------:R4:W-:Y:S04]  /*aec0*/  STL.64 [R1+0x3f0], R108 ;  /* 0x0003f06c01007387 */ /* 0x0009e80000100a00 */
[----:B------:R4:W-:Y:S04]  /*aed0*/  STL.64 [R1+0x3f8], R110 ;  /* 0x0003f86e01007387 */ /* 0x0009e80000100a00 */
[----:B------:R-:W4:Y:S04]  /*aee0*/  LDL.LU.64 R208, [R1+0x2e0] ;  /* 0x0002e00001d07983 */ /* 0x000f280000300a00 */
[----:B------:R-:W4:Y:S04]  /*aef0*/  LDL.LU.64 R210, [R1+0x2e8] ;  /* 0x0002e80001d27983 */ /* 0x000f280000300a00 */
[----:B------:R-:W4:Y:S01]  /*af00*/  LDL.LU.64 R212, [R1+0x2f0] ;  /* 0x0002f00001d47983 */ /* 0x000f220000300a00 */
[----:B------:R-:W-:-:S03]  /*af10*/  WARPGROUP.DEPBAR.LE gsb0, 0x0 ;  /* 0x00008000000079c5 */ /* 0x000fc60000010000 */
[----:B------:R4:W-:Y:S04]  /*af20*/  STL.64 [R1+0x360], R72 ;  /* 0x0003604801007387 */ /* 0x0009e80000100a00 */
[----:B------:R4:W-:Y:S04]  /*af30*/  STL.64 [R1+0x368], R74 ;  /* 0x0003684a01007387 */ /* 0x0009e80000100a00 */
[----:B------:R4:W-:Y:S04]  /*af40*/  STL.64 [R1+0x370], R76 ;  /* 0x0003704c01007387 */ /* 0x0009e80000100a00 */
[----:B------:R4:W-:Y:S04]  /*af50*/  STL.64 [R1+0x378], R78 ;  /* 0x0003784e01007387 */ /* 0x0009e80000100a00 */
[----:B------:R-:W4:Y:S04]  /*af60*/  LDL.LU.64 R214, [R1+0x2f8] ;  /* 0x0002f80001d67983 */ /* 0x000f280000300a00 */
        /* <DEDUP_REMOVED lines=8> */
[----:B0-----:R-:W4:Y:S04]  /*aff0*/  LDL.LU.64 R136, [R1+0x160] ;  /* 0x0001600001887983 */ /* 0x001f280000300a00 */
[----:B-1----:R-:W4:Y:S04]  /*b000*/  LDL.LU.64 R138, [R1+0x168] ;  /* 0x00016800018a7983 */ /* 0x002f280000300a00 */
[----:B--2---:R-:W2:Y:S04]  /*b010*/  LDL.LU.64 R140, [R1+0x170] ;  /* 0x00017000018c7983 */ /* 0x004ea80000300a00 */
[----:B---3--:R-:W2:Y:S04]  /*b020*/  LDL.LU.64 R142, [R1+0x178] ;  /* 0x00017800018e7983 */ /* 0x008ea80000300a00 */
[----:B----4-:R-:W3:Y:S04]  /*b030*/  LDL.LU.64 R104, [R1+0xe0] ;  /* 0x0000e00001687983 */ /* 0x010ee80000300a00 */
[----:B------:R-:W3:Y:S04]  /*b040*/  LDL.LU.64 R106, [R1+0xe8] ;  /* 0x0000e800016a7983 */ /* 0x000ee80000300a00 */
[----:B------:R-:W3:Y:S04]  /*b050*/  LDL.LU.64 R108, [R1+0xf0] ;  /* 0x0000f000016c7983 */ /* 0x000ee80000300a00 */
[----:B------:R-:W3:Y:S04]  /*b060*/  LDL.LU.64 R110, [R1+0xf8] ;  /* 0x0000f800016e7983 */ /* 0x000ee80000300a00 */
[----:B------:R-:W4:Y:S04]  /*b070*/  LDL.LU.64 R72, [R1+0x60] ;  /* 0x0000600001487983 */ /* 0x000f280000300a00 */
        /* <DEDUP_REMOVED lines=13> */
[----:B------:R-:W-:-:S06]  /*b150*/  WARPGROUP.ARRIVE ;  /* 0x00000000000079c5 */ /* 0x000fcc0000000000 */
[----:B------:R-:W-:Y:S03]  /*b160*/  IGMMA.64x16x32.S8.S8 R208, gdesc[UR44], R208, gsb0 ;  /* 0x006000002cd079f1 */ /* 0x000fe600080410d0 */
[----:B------:R-:W-:Y:S02]  /*b170*/  WARPGROUP.DEPBAR.LE gsb0, 0x0 ;  /* 0x00008000000079c5 */ /* 0x000fe40000010000 */
[----:B------:R-:W-:-:S06]  /*b180*/  WARPGROUP.ARRIVE ;  /* 0x00000000000079c5 */ /* 0x000fcc0000000000 */
[----:B------:R-:W-:Y:S03]  /*b190*/  IGMMA.64x16x32.S8.S8 R200, gdesc[UR8], R200, gsb0 ;  /* 0x0060000008c879f1 */ /* 0x000fe600080410c8 */
[----:B------:R-:W-:Y:S02]  /*b1a0*/  WARPGROUP.DEPBAR.LE gsb0, 0x0 ;  /* 0x00008000000079c5 */ /* 0x000fe40000010000 */
[----:B------:R-:W-:-:S06]  /*b1b0*/  WARPGROUP.ARRIVE ;  /* 0x00000000000079c5 */ /* 0x000fcc0000000000 */
[----:B------:R-:W-:Y:S03]  /*b1c0*/  IGMMA.64x16x32.S8.S8 R172, gdesc[UR12], R172, gsb0 ;  /* 0x006000000cac79f1 */ /* 0x000fe600080410ac */
[----:B------:R-:W-:Y:S02]  /*b1d0*/  WARPGROUP.DEPBAR.LE gsb0, 0x0 ;  /* 0x00008000000079c5 */ /* 0x000fe40000010000 */
[----:B--2---:R-:W-:-:S06]  /*b1e0*/  WARPGROUP.ARRIVE ;  /* 0x00000000000079c5 */ /* 0x004fcc0000000000 */
[----:B------:R-:W-:Y:S01]  /*b1f0*/  IGMMA.64x16x32.S8.S8 R136, gdesc[UR16], R136, gsb0 ;  /* 0x00600000108879f1 */ /* 0x000fe20008041088 */
[----:B------:R-:W-:Y:S01]  /*b200*/  UMOV UR20, UR4 ;  /* 0x0000000400147c82 */ /* 0x000fe20008000000 */
[----:B------:R-:W-:Y:S01]  /*b210*/  UMOV UR21, UR5 ;  /* 0x0000000500157c82 */ /* 0x000fe20008000000 */
[----:B------:R-:W-:Y:S02]  /*b220*/  WARPGROUP.DEPBAR.LE gsb0, 0x0 ;  /* 0x00008000000079c5 */ /* 0x000fe40000010000 */
[----:B---3--:R-:W-:-:S06]  /*b230*/  WARPGROUP.ARRIVE ;  /* 0x00000000000079c5 */ /* 0x008fcc0000000000 */
[----:B------:R-:W-:Y:S01]  /*b240*/  IGMMA.64x16x32.S8.S8 R104, gdesc[UR20], R104, gsb0 ;  /* 0x00600000146879f1 */ /* 0x000fe20008041068 */
[----:B------:R-:W-:Y:S01]  /*b250*/  UMOV UR24, UR4 ;  /* 0x0000000400187c82 */ /* 0x000fe20008000000 */
[----:B------:R-:W-:Y:S01]  /*b260*/  UMOV UR25, UR5 ;  /* 0x0000000500197c82 */ /* 0x000fe20008000000 */
[----:B------:R-:W-:Y:S02]  /*b270*/  WARPGROUP.DEPBAR.LE gsb0, 0x0 ;  /* 0x00008000000079c5 */ /* 0x000fe40000010000 */
[----:B----4-:R-:W-:-:S06]  /*b280*/  WARPGROUP.ARRIVE ;  /* 0x00000000000079c5 */ /* 0x010fcc0000000000 */
        /* <DEDUP_REMOVED lines=21> */
[----:B------:R-:W-:Y:S02]  /*b3e0*/  R2UR UR47, R7 ;  /* 0x00000000072f72ca */ /* 0x000fe400000e0000 */
[----:B------:R-:W-:Y:S01]  /*b3f0*/  R2UR UR46, R6 ;  /* 0x00000000062e72ca */ /* 0x000fe200000e0000 */
[----:B------:R-:W-:Y:S01]  /*b400*/  UMOV UR44, UR4 ;  /* 0x00000004002c7c82 */ /* 0x000fe20008000000 */
[----:B------:R-:W-:Y:S01]  /*b410*/  UMOV UR45, UR5 ;  /* 0x00000005002d7c82 */ /* 0x000fe20008000000 */
[----:B------:R-:W-:Y:S02]  /*b420*/  WARPGROUP.DEPBAR.LE gsb0, 0x0 ;  /* 0x00008000000079c5 */ /* 0x000fe40000010000 */
[----:B------:R-:W-:-:S08]  /*b430*/  WARPGROUP.ARRIVE ;  /* 0x00000000000079c5 */ /* 0x000fd00000000000 */
        /* <DEDUP_REMOVED lines=48> */
[----:B0-----:R-:W4:Y:S04]  /*b740*/  LDL.LU.64 R72, [R1+0x40] ;  /* 0x0000400001487983 */ /* 0x001f280000300a00 */
[----:B-1----:R-:W4:Y:S04]  /*b750*/  LDL.LU.64 R74, [R1+0x48] ;  /* 0x00004800014a7983 */ /* 0x002f280000300a00 */
[----:B--2---:R-:W4:Y:S04]  /*b760*/  LDL.LU.64 R76, [R1+0x50] ;  /* 0x00005000014c7983 */ /* 0x004f280000300a00 */
[----:B---3--:R-:W4:Y:S01]  /*b770*/  LDL.LU.64 R78, [R1+0x58] ;  /* 0x00005800014e7983 */ /* 0x008f220000300a00 */
[----:B------:R-:W-:-:S02]  /*b780*/  WARPGROUP.DEPBAR.LE gsb0, 0x0 ;  /* 0x00008000000079c5 */ /* 0x000fc40000010000 */
[----:B------:R-:W-:Y:S01]  /*b790*/  WARPGROUP.ARRIVE ;  /* 0x00000000000079c5 */ /* 0x000fe20000000000 */
[----:B------:R-:W-:Y:S01]  /*b7a0*/  UMOV UR44, UR56 ;  /* 0x00000038002c7c82 */ /* 0x000fe20008000000 */
[----:B------:R-:W-:Y:S01]  /*b7b0*/  UMOV UR45, UR57 ;  /* 0x00000039002d7c82 */ /* 0x000fe20008000000 */
[----:B------:R-:W-:Y:S01]  /*b7c0*/  UMOV UR40, UR56 ;  /* 0x0000003800287c82 */ /* 0x000fe20008000000 */
[----:B------:R-:W-:Y:S01]  /*b7d0*/  UMOV UR41, UR57 ;  /* 0x0000003900297c82 */ /* 0x000fe20008000000 */
[----:B------:R-:W-:Y:S01]  /*b7e0*/  UMOV UR36, UR56 ;  /* 0x0000003800247c82 */ /* 0x000fe20008000000 */
[----:B------:R-:W-:Y:S01]  /*b7f0*/  IGMMA.64x16x32.S8.S8 R88, gdesc[UR44], R88, gsb0 ;  /* 0x006000002c5879f1 */ /* 0x000fe20008041058 */
[----:B------:R-:W-:Y:S01]  /*b800*/  UMOV UR37, UR57 ;  /* 0x0000003900257c82 */ /* 0x000fe20008000000 */
[----:B------:R-:W2:Y:S01]  /*b810*/  LDL.LU.64 R172, [R1+0xc0] ;  /* 0x0000c00001ac7983 */ /* 0x000ea20000300a00 */
[----:B------:R-:W-:-:S03]  /*b820*/  UMOV UR32, UR56 ;  /* 0x0000003800207c82 */ /* 0x000fc60008000000 */
[----:B------:R-:W2:Y:S01]  /*b830*/  LDL.LU.64 R174, [R1+0xc8] ;  /* 0x0000c80001ae7983 */ /* 0x000ea20000300a00 */
[----:B------:R-:W-:-:S03]  /*b840*/  UMOV UR33, UR57 ;  /* 0x0000003900217c82 */ /* 0x000fc60008000000 */
[----:B------:R-:W2:Y:S04]  /*b850*/  LDL.LU.64 R176, [R1+0xd0] ;  /* 0x0000d00001b07983 */ /* 0x000ea80000300a00 */
[----:B------:R-:W2:Y:S04]  /*b860*/  LDL.LU.64 R178, [R1+0xd8] ;  /* 0x0000d80001b27983 */ /* 0x000ea80000300a00 */
[----:B------:R-:W3:Y:S01]  /*b870*/  LDL.LU.64 R136, [R1+0x140] ;  /* 0x0001400001887983 */ /* 0x000ee20000300a00 */
[----:B------:R-:W-:-:S03]  /*b880*/  UMOV UR28, UR56 ;  /* 0x00000038001c7c82 */ /* 0x000fc60008000000 */
[----:B------:R-:W3:Y:S01]  /*b890*/  LDL.LU.64 R138, [R1+0x148] ;  /* 0x00014800018a7983 */ /* 0x000ee20000300a00 */
[----:B------:R-:W-:-:S03]  /*b8a0*/  UMOV UR29, UR57 ;  /* 0x00000039001d7c82 */ /* 0x000fc60008000000 */
[----:B------:R-:W3:Y:S04]  /*b8b0*/  LDL.LU.64 R140, [R1+0x150] ;  /* 0x00015000018c7983 */ /* 0x000ee80000300a00 */
[----:B------:R-:W3:Y:S01]  /*b8c0*/  LDL.LU.64 R142, [R1+0x158] ;  /* 0x00015800018e7983 */ /* 0x000ee20000300a00 */
[----:B------:R-:W-:Y:S02]  /*b8d0*/  WARPGROUP.DEPBAR.LE gsb0, 0x0 ;  /* 0x00008000000079c5 */ /* 0x000fe40000010000 */
[----:B------:R-:W-:-:S06]  /*b8e0*/  WARPGROUP.ARRIVE ;  /* 0x00000000000079c5 */ /* 0x000fcc0000000000 */
[----:B------:R-:W-:Y:S03]  /*b8f0*/  IGMMA.64x16x32.S8.S8 R120, gdesc[UR40], R120, gsb0 ;  /* 0x00600000287879f1 */ /* 0x000fe60008041078 */
[----:B------:R-:W-:Y:S02]  /*b900*/  WARPGROUP.DEPBAR.LE gsb0, 0x0 ;  /* 0x00008000000079c5 */ /* 0x000fe40000010000 */
[----:B------:R-:W-:-:S06]  /*b910*/  WARPGROUP.ARRIVE ;  /* 0x00000000000079c5 */ /* 0x000fcc0000000000 */
[----:B------:R-:W-:Y:S03]  /*b920*/  IGMMA.64x16x32.S8.S8 R152, gdesc[UR36], R152, gsb0 ;  /* 0x00600000249879f1 */ /* 0x000fe60008041098 */
        /* <DEDUP_REMOVED lines=43> */
[----:B------:R-:W-:Y:S04]  /*bbe0*/  STL [R1+0x648], R102 ;  /* 0x0006486601007387 */ /* 0x000fe80000100800 */
[----:B------:R1:W-:Y:S01]  /*bbf0*/  STL [R1+0x644], R103 ;  /* 0x0006446701007387 */ /* 0x0003e20000100800 */
[----:B------:R-:W-:-:S03]  /*bc00*/  WARPGROUP.DEPBAR.LE gsb0, 0x0 ;  /* 0x00008000000079c5 */ /* 0x000fc60000010000 */
[----:B------:R-:W-:Y:S01]  /*bc10*/  STL.64 [R1+0x678], R70 ;  /* 0x0006784601007387 */ /* 0x000fe20000100a00 */
[----:B----4-:R-:W-:-:S03]  /*bc20*/  WARPGROUP.ARRIVE ;  /* 0x00000000000079c5 */ /* 0x010fc60000000000 */
[----:B------:R-:W-:Y:S04]  /*bc30*/  STL.64 [R1+0x670], R68 ;  /* 0x0006704401007387 */ /* 0x000fe80000100a00 */
[----:B------:R-:W-:Y:S04]  /*bc40*/  STL.64 [R1+0x668], R66 ;  /* 0x0006684201007387 */ /* 0x000fe80000100a00 */
[----:B------:R4:W-:Y:S04]  /*bc50*/  STL.64 [R1+0x660], R64 ;  /* 0x0006604001007387 */ /* 0x0009e80000100a00 */
[----:B0-----:R-:W3:Y:S01]  /*bc60*/  LDL.LU.64 R100, [R1+0x1c0] ;  /* 0x0001c00001647983 */ /* 0x001ee20000300a00 */
[----:B------:R-:W-:-:S03]  /*bc70*/  UMOV UR24, UR56 ;  /* 0x0000003800187c82 */ /* 0x000fc60008000000 */
[----:B-1----:R-:W3:Y:S01]  /*bc80*/  LDL.LU.64 R102, [R1+0x1c8] ;  /* 0x0001c80001667983 */ /* 0x002ee20000300a00 */
[----:B------:R-:W-:Y:S02]  /*bc90*/  UMOV UR25, UR57 ;  /* 0x0000003900197c82 */ /* 0x000fe40008000000 */
[----:B------:R-:W-:Y:S01]  /*bca0*/  IGMMA.64x16x32.S8.S8 R72, gdesc[UR24], R72, gsb0 ;  /* 0x00600000184879f1 */ /* 0x000fe20008041048 */
[----:B------:R-:W3:Y:S04]  /*bcb0*/  LDL.LU.64 R104, [R1+0x1d0] ;  /* 0x0001d00001687983 */ /* 0x000ee80000300a00 */
[----:B------:R-:W3:Y:S01]  /*bcc0*/  LDL.LU.64 R106, [R1+0x1d8] ;  /* 0x0001d800016a7983 */ /* 0x000ee20000300a00 */
        /* <DEDUP_REMOVED lines=8> */
[----:B------:R-:W-:-:S02]  /*bd50*/  WARPGROUP.DEPBAR.LE gsb0, 0x0 ;  /* 0x00008000000079c5 */ /* 0x000fc40000010000 */
[----:B------:R-:W-:Y:S02]  /*bd60*/  IMAD.MOV.U32 R21, RZ, RZ, R72 ;  /* 0x000000ffff157224 */ /* 0x000fe400078e0048 */
[----:B------:R-:W-:Y:S02]  /*bd70*/  IMAD.MOV.U32 R20, RZ, RZ, R73 ;  /* 0x000000ffff147224 */ /* 0x000fe400078e0049 */
[----:B------:R-:W-:Y:S01]  /*bd80*/  IMAD.MOV.U32 R15, RZ, RZ, R74 ;  /* 0x000000ffff0f7224 */ /* 0x000fe200078e004a */
[----:B------:R-:W3:Y:S01]  /*bd90*/  LDL.LU.64 R72, [R1+0x240] ;  /* 0x0002400001487983 */ /* 0x000ee20000300a00 */
[----:B------:R-:W-:Y:S02]  /*bda0*/  IMAD.MOV.U32 R14, RZ, RZ, R75 ;  /* 0x000000ffff0e7224 */ /* 0x000fe400078e004b */
[----:B------:R-:W-:Y:S01]  /*bdb0*/  IMAD.MOV.U32 R13, RZ, RZ, R76 ;  /* 0x000000ffff0d7224 */ /* 0x000fe200078e004c */
[----:B------:R-:W3:Y:S01]  /*bdc0*/  LDL.LU.64 R74, [R1+0x248] ;  /* 0x00024800014a7983 */ /* 0x000ee20000300a00 */
[----:B------:R-:W-:-:S02]  /*bdd0*/  IMAD.MOV.U32 R12, RZ, RZ, R77 ;  /* 0x000000ffff0c7224 */ /* 0x000fc400078e004d */
[----:B------:R-:W-:Y:S01]  /*bde0*/  IMAD.MOV.U32 R11, RZ, RZ, R78 ;  /* 0x000000ffff0b7224 */ /* 0x000fe200078e004e */
[----:B------:R-:W3:Y:S01]  /*bdf0*/  LDL.LU.64 R76, [R1+0x250] ;  /* 0x00025000014c7983 */ /* 0x000ee20000300a00 */
[----:B------:R-:W-:-:S03]  /*be00*/  IMAD.MOV.U32 R10, RZ, RZ, R79 ;  /* 0x000000ffff0a7224 */ /* 0x000fc600078e004f */
[----:B------:R-:W3:Y:S04]  /*be10*/  LDL.LU.64 R78, [R1+0x258] ;  /* 0x00025800014e7983 */ /* 0x000ee80000300a00 */
[----:B----4-:R-:W4:Y:S04]  /*be20*/  LDL.LU.64 R64, [R1+0x2c0] ;  /* 0x0002c00001407983 */ /* 0x010f280000300a00 */
[----:B------:R-:W4:Y:S04]  /*be30*/  LDL.LU.64 R66, [R1+0x2c8] ;  /* 0x0002c80001427983 */ /* 0x000f280000300a00 */
[----:B------:R-:W4:Y:S04]  /*be40*/  LDL.LU.64 R68, [R1+0x2d0] ;  /* 0x0002d00001447983 */ /* 0x000f280000300a00 */
[----:B------:R-:W4:Y:S01]  /*be50*/  LDL.LU.64 R70, [R1+0x2d8] ;  /* 0x0002d80001467983 */ /* 0x000f220000300a00 */
[----:B--2---:R-:W-:Y:S01]  /*be60*/  WARPGROUP.ARRIVE ;  /* 0x00000000000079c5 */ /* 0x004fe20000000000 */
[----:B------:R-:W-:Y:S01]  /*be70*/  UMOV UR20, UR56 ;  /* 0x0000003800147c82 */ /* 0x000fe20008000000 */
[----:B------:R-:W-:-:S04]  /*be80*/  UMOV UR21, UR57 ;  /* 0x0000003900157c82 */ /* 0x000fc80008000000 */
        /* <DEDUP_REMOVED lines=8> */
[----:B------:R-:W-:Y:S01]  /*bf10*/  UMOV UR12, UR56 ;  /* 0x00000038000c7c82 */ /* 0x000fe20008000000 */
[----:B------:R-:W-:Y:S01]  /*bf20*/  UMOV UR13, UR57 ;  /* 0x00000039000d7c82 */ /* 0x000fe20008000000 */
[----:B------:R-:W-:Y:S02]  /*bf30*/  WARPGROUP.DEPBAR.LE gsb0, 0x0 ;  /* 0x00008000000079c5 */ /* 0x000fe40000010000 */
[----:B------:R-:W-:Y:S01]  /*bf40*/  UMOV UR8, UR56 ;  /* 0x0000003800087c82 */ /* 0x000fe20008000000 */
[----:B------:R-:W-:Y:S01]  /*bf50*/  UMOV UR9, UR57 ;  /* 0x0000003900097c82 */ /* 0x000fe20008000000 */
[----:B------:R-:W-:-:S06]  /*bf60*/  WARPGROUP.ARRIVE ;  /* 0x00000000000079c5 */ /* 0x000fcc0000000000 */
[----:B------:R-:W-:Y:S03]  /*bf70*/  IGMMA.64x16x32.S8.S8 R100, gdesc[UR12], R100, gsb0 ;  /* 0x006000000c6479f1 */ /* 0x000fe60008041064 */
        /* <DEDUP_REMOVED lines=8> */
[----:B------:R-:W-:Y:S01]  /*c000*/  IMAD.MOV.U32 R193, RZ, RZ, R72 ;  /* 0x000000ffffc17224 */ /* 0x000fe200078e0048 */
[----:B----4-:R-:W-:Y:S01]  /*c010*/  WARPGROUP.ARRIVE ;  /* 0x00000000000079c5 */ /* 0x010fe20000000000 */
[----:B------:R-:W-:Y:S02]  /*c020*/  IMAD.MOV.U32 R194, RZ, RZ, R73 ;  /* 0x000000ffffc27224 */ /* 0x000fe400078e0049 */
[----:B------:R-:W-:Y:S01]  /*c030*/  IMAD.MOV.U32 R195, RZ, RZ, R74 ;  /* 0x000000ffffc37224 */ /* 0x000fe200078e004a */
[----:B------:R-:W2:Y:S01]  /*c040*/  LDL.LU.64 R72, [R1+0x340] ;  /* 0x0003400001487983 */ /* 0x000ea20000300a00 */
[----:B------:R-:W-:Y:S01]  /*c050*/  IMAD.MOV.U32 R196, RZ, RZ, R75 ;  /* 0x000000ffffc47224 */ /* 0x000fe200078e004b */
[----:B------:R-:W-:Y:S01]  /*c060*/  IGMMA.64x16x32.S8.S8 R64, gdesc[UR8], R64, gsb0 ;  /* 0x00600000084079f1 */ /* 0x000fe20008041040 */
[----:B------:R-:W-:Y:S01]  /*c070*/  IMAD.MOV.U32 R197, RZ, RZ, R76 ;  /* 0x000000ffffc57224 */ /* 0x000fe200078e004c */
[----:B------:R-:W2:Y:S01]  /*c080*/  LDL.LU.64 R74, [R1+0x348] ;  /* 0x00034800014a7983 */ /* 0x000ea20000300a00 */
[----:B------:R-:W-:-:S02]  /*c090*/  IMAD.MOV.U32 R198, RZ, RZ, R77 ;  /* 0x000000ffffc67224 */ /* 0x000fc400078e004d */
[----:B------:R-:W-:Y:S01]  /*c0a0*/  IMAD.MOV.U32 R199, RZ, RZ, R78 ;  /* 0x000000ffffc77224 */ /* 0x000fe200078e004e */
[----:B------:R-:W2:Y:S01]  /*c0b0*/  LDL.LU.64 R76, [R1+0x350] ;  /* 0x00035000014c7983 */ /* 0x000ea20000300a00 */
[----:B------:R-:W-:-:S03]  /*c0c0*/  IMAD.MOV.U32 R224, RZ, RZ, R79 ;  /* 0x000000ffffe07224 */ /* 0x000fc600078e004f */
[----:B------:R-:W2:Y:S04]  /*c0d0*/  LDL.LU.64 R78, [R1+0x358] ;  /* 0x00035800014e7983 */ /* 0x000ea80000300a00 */
[----:B------:R-:W3:Y:S04]  /*c0e0*/  LDL.LU R208, [R1+0x320] ;  /* 0x0003200001d07983 */ /* 0x000ee80000300800 */
[----:B------:R-:W3:Y:S04]  /*c0f0*/  LDL.LU R209, [R1+0x324] ;  /* 0x0003240001d17983 */ /* 0x000ee80000300800 */
[----:B------:R-:W3:Y:S04]  /*c100*/  LDL.LU R210, [R1+0x328] ;  /* 0x0003280001d27983 */ /* 0x000ee80000300800 */
[----:B------:R-:W3:Y:S04]  /*c110*/  LDL.LU R211, [R1+0x32c] ;  /* 0x00032c0001d37983 */ /* 0x000ee80000300800 */
[----:B------:R-:W3:Y:S04]  /*c120*/  LDL.LU R212, [R1+0x330] ;  /* 0x0003300001d47983 */ /* 0x000ee80000300800 */
[----:B------:R-:W3:Y:S04]  /*c130*/  LDL.LU R213, [R1+0x334] ;  /* 0x0003340001d57983 */ /* 0x000ee80000300800 */
[----:B------:R-:W3:Y:S04]  /*c140*/  LDL.LU R214, [R1+0x338] ;  /* 0x0003380001d67983 */ /* 0x000ee80000300800 */
[----:B------:R-:W3:Y:S01]  /*c150*/  LDL.LU R215, [R1+0x33c] ;  /* 0x00033c0001d77983 */ /* 0x000ee20000300800 */
[----:B------:R-:W-:-:S02]  /*c160*/  WARPGROUP.DEPBAR.LE gsb0, 0x0 ;  /* 0x00008000000079c5 */ /* 0x000fc40000010000 */
[----:B------:R-:W-:Y:S02]  /*c170*/  IMAD.MOV.U32 R161, RZ, RZ, R64 ;  /* 0x000000ffffa17224 */ /* 0x000fe400078e0040 */
[----:B------:R-:W-:Y:S02]  /*c180*/  IMAD.MOV.U32 R162, RZ, RZ, R65 ;  /* 0x000000ffffa27224 */ /* 0x000fe400078e0041 */
[----:B------:R-:W-:Y:S01]  /*c190*/  IMAD.MOV.U32 R163, RZ, RZ, R66 ;  /* 0x000000ffffa37224 */ /* 0x000fe200078e0042 */
[----:B------:R-:W4:Y:S01]  /*c1a0*/  LDL.LU.64 R64, [R1+0x3c0] ;  /* 0x0003c00001407983 */ /* 0x000f220000300a00 */
[----:B------:R-:W-:Y:S02]  /*c1b0*/  IMAD.MOV.U32 R164, RZ, RZ, R67 ;  /* 0x000000ffffa47224 */ /* 0x000fe400078e0043 */
[----:B------:R-:W-:Y:S01]  /*c1c0*/  IMAD.MOV.U32 R165, RZ, RZ, R68 ;  /* 0x000000ffffa57224 */ /* 0x000fe200078e0044 */
[----:B------:R-:W4:Y:S01]  /*c1d0*/  LDL.LU.64 R66, [R1+0x3c8] ;  /* 0x0003c80001427983 */ /* 0x000f220000300a00 */
[----:B------:R-:W-:-:S02]  /*c1e0*/  IMAD.MOV.U32 R166, RZ, RZ, R69 ;  /* 0x000000ffffa67224 */ /* 0x000fc400078e0045 */
[----:B------:R-:W-:Y:S01]  /*c1f0*/  IMAD.MOV.U32 R167, RZ, RZ, R70 ;  /* 0x000000ffffa77224 */ /* 0x000fe200078e0046 */
[----:B------:R-:W4:Y:S01]  /*c200*/  LDL.LU.64 R68, [R1+0x3d0] ;  /* 0x0003d00001447983 */ /* 0x000f220000300a00 */
[----:B------:R-:W-:-:S03]  /*c210*/  IMAD.MOV.U32 R192, RZ, RZ, R71 ;  /* 0x000000ffffc07224 */ /* 0x000fc600078e0047 */
[----:B------:R-:W4:Y:S01]  /*c220*/  LDL.LU.64 R70, [R1+0x3d8] ;  /* 0x0003d80001467983 */ /* 0x000f220000300a00 */
[----:B------:R-:W-:Y:S02]  /*c230*/  IMAD.MOV.U32 R46, RZ, RZ, R9 ;  /* 0x000000ffff2e7224 */ /* 0x000fe400078e0009 */
[----:B------:R-:W-:Y:S02]  /*c240*/  IMAD.MOV.U32 R47, RZ, RZ, R8 ;  /* 0x000000ffff2f7224 */ /* 0x000fe400078e0008 */
[----:B------:R-:W-:Y:S02]  /*c250*/  IMAD.MOV.U32 R9, RZ, RZ, R136 ;  /* 0x000000ffff097224 */ /* 0x000fe400078e0088 */
[----:B------:R-:W-:Y:S01]  /*c260*/  IMAD.MOV.U32 R147, RZ, RZ, R23 ;  /* 0x000000ffff937224 */ /* 0x000fe200078e0017 */
[----:B------:R-:W3:Y:S01]  /*c270*/  LDL.LU R136, [R1+0x420] ;  /* 0x0004200001887983 */ /* 0x000ee20000300800 */
[----:B------:R-:W-:Y:S02]  /*c280*/  IMAD.MOV.U32 R8, RZ, RZ, R137 ;  /* 0x000000ffff087224 */ /* 0x000fe400078e0089 */
[----:B------:R-:W-:Y:S01]  /*c290*/  IMAD.MOV.U32 R146, RZ, RZ, R22 ;  /* 0x000000ffff927224 */ /* 0x000fe200078e0016 */
[----:B------:R-:W3:Y:S01]  /*c2a0*/  LDL.LU R137, [R1+0x424] ;  /* 0x0004240001897983 */ /* 0x000ee20000300800 */
[----:B------:R-:W-:-:S02]  /*c2b0*/  IMAD.MOV.U32 R23, RZ, RZ, R138 ;  /* 0x000000ffff177224 */ /* 0x000fc400078e008a */
[----:B------:R-:W-:Y:S01]  /*c2c0*/  IMAD.MOV.U32 R183, RZ, RZ, R19 ;  /* 0x000000ffffb77224 */ /* 0x000fe200078e0013 */
[----:B------:R-:W3:Y:S01]  /*c2d0*/  LDL.LU R138, [R1+0x428] ;  /* 0x00042800018a7983 */ /* 0x000ee20000300800 */
        /* <DEDUP_REMOVED lines=11> */
[----:B------:R-:W3:Y:S04]  /*c390*/  LDL.LU R142, [R1+0x438] ;  /* 0x00043800018e7983 */ /* 0x000ee80000300800 */
[----:B------:R-:W3:Y:S01]  /*c3a0*/  LDL.LU R143, [R1+0x43c] ;  /* 0x00043c00018f7983 */ /* 0x000ee20000300800 */
[----:B------:R-:W-:-:S02]  /*c3b0*/  IMAD.MOV.U32 R229, RZ, RZ, R104 ;  /* 0x000000ffffe57224 */ /* 0x000fc400078e0068 */
[----:B------:R-:W-:Y:S01]  /*c3c0*/  IMAD.MOV.U32 R230, RZ, RZ, R105 ;  /* 0x000000ffffe67224 */ /* 0x000fe200078e0069 */
[----:B------:R-:W3:Y:S01]  /*c3d0*/  LDL.LU R104, [R1+0x3a0] ;  /* 0x0003a00001687983 */ /* 0x000ee20000300800 */
[----:B------:R-:W-:Y:S02]  /*c3e0*/  IMAD.MOV.U32 R231, RZ, RZ, R106 ;  /* 0x000000ffffe77224 */ /* 0x000fe400078e006a */
[----:B------:R-:W-:Y:S01]  /*c3f0*/  IMAD.MOV.U32 R0, RZ, RZ, R107 ;  /* 0x000000ffff007224 */ /* 0x000fe200078e006b */
[----:B------:R-:W3:Y:S04]  /*c400*/  LDL.LU R105, [R1+0x3a4] ;  /* 0x0003a40001697983 */ /* 0x000ee80000300800 */
[----:B------:R-:W3:Y:S04]  /*c410*/  LDL.LU R106, [R1+0x3a8] ;  /* 0x0003a800016a7983 */ /* 0x000ee80000300800 */
[----:B------:R-:W3:Y:S04]  /*c420*/  LDL.LU R107, [R1+0x3ac] ;  /* 0x0003ac00016b7983 */ /* 0x000ee80000300800 */
[----:B------:R-:W3:Y:S04]  /*c430*/  LDL.LU R108, [R1+0x3b0] ;  /* 0x0003b000016c7983 */ /* 0x000ee80000300800 */
[----:B------:R-:W3:Y:S04]  /*c440*/  LDL.LU R109, [R1+0x3b4] ;  /* 0x0003b400016d7983 */ /* 0x000ee80000300800 */
[----:B------:R-:W3:Y:S04]  /*c450*/  LDL.LU R110, [R1+0x3b8] ;  /* 0x0003b800016e7983 */ /* 0x000ee80000300800 */
[----:B------:R-:W3:Y:S01]  /*c460*/  LDL.LU R111, [R1+0x3bc] ;  /* 0x0003bc00016f7983 */ /* 0x000ee20000300800 */
[----:B------:R-:W-:Y:S01]  /*c470*/  UMOV UR10, UR50 ;  /* 0x00000032000a7c82 */ /* 0x000fe20008000000 */
[----:B------:R-:W-:Y:S01]  /*c480*/  UMOV UR11, UR51 ;  /* 0x00000033000b7c82 */ /* 0x000fe20008000000 */
[----:B------:R-:W-:Y:S01]  /*c490*/  UMOV UR8, UR56 ;  /* 0x0000003800087c82 */ /* 0x000fe20008000000 */
[----:B------:R-:W-:Y:S01]  /*c4a0*/  UMOV UR9, UR57 ;  /* 0x0000003900097c82 */ /* 0x000fe20008000000 */
[----:B------:R-:W-:Y:S01]  /*c4b0*/  UMOV UR58, UR6 ;  /* 0x00000006003a7c82 */ /* 0x000fe20008000000 */
[----:B------:R-:W-:Y:S01]  /*c4c0*/  UMOV UR59, UR7 ;  /* 0x00000007003b7c82 */ /* 0x000fe20008000000 */
[----:B------:R-:W-:-:S02]  /*c4d0*/  UIADD3 UR4, UR49, 0x2, URZ ;  /* 0x0000000231047890 */ /* 0x000fc4000fffe03f */
[----:B------:R-:W-:Y:S01]  /*c4e0*/  UIADD3 UR12, UR48, 0x2, URZ ;  /* 0x00000002300c7890 */ /* 0x000fe2000fffe03f */
[----:B------:R-:W-:Y:S01]  /*c4f0*/  UMOV UR5, 0x80000020 ;  /* 0x8000002000057882 */ /* 0x000fe20000000000 */
[----:B------:R-:W-:-:S05]  /*c500*/  UMOV UR7, 0x80000020 ;  /* 0x8000002000077882 */ /* 0x000fca0000000000 */
[----:B------:R-:W-:Y:S01]  /*c510*/  UMOV UR6, UR12 ;  /* 0x0000000c00067c82 */ /* 0x000fe20008000000 */
[----:B--2---:R-:W-:-:S06]  /*c520*/  WARPGROUP.ARRIVE ;  /* 0x00000000000079c5 */ /* 0x004fcc0000000000 */
[----:B------:R-:W-:Y:S03]  /*c530*/  IGMMA.64x16x32.S8.S8 R72, gdesc[UR8], R72, gsb0 ;  /* 0x00600000084879f1 */ /* 0x000fe60008041048 */
[----:B------:R-:W-:Y:S02]  /*c540*/  WARPGROUP.DEPBAR.LE gsb0, 0x0 ;  /* 0x00008000000079c5 */ /* 0x000fe40000010000 */
[----:B----4-:R-:W-:-:S06]  /*c550*/  WARPGROUP.ARRIVE ;  /* 0x00000000000079c5 */ /* 0x010fcc0000000000 */
[----:B------:R-:W-:Y:S03]  /*c560*/  IGMMA.64x16x32.S8.S8 R64, gdesc[UR56], R64, gsb0 ;  /* 0x00600000384079f1 */ /* 0x000fe60008041040 */
[----:B------:R-:W-:Y:S02]  /*c570*/  WARPGROUP.DEPBAR.LE gsb0, 0x0 ;  /* 0x00008000000079c5 */ /* 0x000fe40000010000 */
[----:B---3--:R-:W-:-:S06]  /*c580*/  WARPGROUP.ARRIVE ;  /* 0x00000000000079c5 */ /* 0x008fcc0000000000 */
[----:B------:R-:W-:Y:S01]  /*c590*/  IGMMA.64x16x32.S8.S8 R136, gdesc[UR4], R136, gsb0 ;  /* 0x00600000048879f1 */ /* 0x000fe20008041088 */
[----:B------:R-:W-:Y:S01]  /*c5a0*/  UIADD3 UR8, UR48, 0x42, URZ ;  /* 0x0000004230087890 */ /* 0x000fe2000fffe03f */
[----:B------:R-:W-:Y:S01]  /*c5b0*/  UMOV UR16, UR4 ;  /* 0x0000000400107c82 */ /* 0x000fe20008000000 */
[----:B------:R-:W-:Y:S01]  /*c5c0*/  UMOV UR17, UR5 ;  /* 0x0000000500117c82 */ /* 0x000fe20008000000 */
[----:B------:R-:W-:-:S04]  /*c5d0*/  UMOV UR19, 0x80000020 ;  /* 0x8000002000137882 */ /* 0x000fc80000000000 */
[----:B------:R-:W-:Y:S01]  /*c5e0*/  UMOV UR18, UR8 ;  /* 0x0000000800127c82 */ /* 0x000fe20008000000 */
        /* <DEDUP_REMOVED lines=18> */
[----:B0-----:R-:W4:Y:S04]  /*c710*/  LDL.LU R104, [R1+0xa0] ;  /* 0x0000a00001687983 */ /* 0x001f280000300800 */
[----:B------:R-:W4:Y:S01]  /*c720*/  LDL.LU R105, [R1+0xa4] ;  /* 0x0000a40001697983 */ /* 0x000f220000300800 */
[----:B------:R-:W-:-:S02]  /*c730*/  IMAD.MOV.U32 R5, RZ, RZ, R172 ;  /* 0x000000ffff057224 */ /* 0x000fc400078e00ac */
[----:B------:R-:W-:Y:S01]  /*c740*/  IMAD.MOV.U32 R4, RZ, RZ, R173 ;  /* 0x000000ffff047224 */ /* 0x000fe200078e00ad */
[----:B------:R-:W-:Y:S02]  /*c750*/  WARPGROUP.DEPBAR.LE gsb0, 0x0 ;  /* 0x00008000000079c5 */ /* 0x000fe40000010000 */
[----:B------:R0:W-:Y:S04]  /*c760*/  STL.64 [R1+0x320], R208 ;  /* 0x000320d001007387 */ /* 0x0001e80000100a00 */
[----:B------:R0:W-:Y:S04]  /*c770*/  STL.64 [R1+0x328], R210 ;  /* 0x000328d201007387 */ /* 0x0001e80000100a00 */
[----:B------:R0:W-:Y:S04]  /*c780*/  STL.64 [R1+0x330], R212 ;  /* 0x000330d401007387 */ /* 0x0001e80000100a00 */
[----:B------:R0:W-:Y:S04]  /*c790*/  STL.64 [R1+0x338], R214 ;  /* 0x000338d601007387 */ /* 0x0001e80000100a00 */
[----:B-1----:R-:W4:Y:S04]  /*c7a0*/  LDL.LU R106, [R1+0xa8] ;  /* 0x0000a800016a7983 */ /* 0x002f280000300800 */
[----:B------:R-:W4:Y:S04]  /*c7b0*/  LDL.LU R107, [R1+0xac] ;  /* 0x0000ac00016b7983 */ /* 0x000f280000300800 */
[----:B--2---:R-:W4:Y:S04]  /*c7c0*/  LDL.LU R108, [R1+0xb0] ;  /* 0x0000b000016c7983 */ /* 0x004f280000300800 */
[----:B------:R-:W4:Y:S01]  /*c7d0*/  LDL.LU R109, [R1+0xb4] ;  /* 0x0000b400016d7983 */ /* 0x000f220000300800 */
[----:B------:R-:W-:-:S03]  /*c7e0*/  IMAD.MOV.U32 R3, RZ, RZ, R174 ;  /* 0x000000ffff037224 */ /* 0x000fc600078e00ae */
[----:B---3--:R-:W4:Y:S01]  /*c7f0*/  LDL.LU R110, [R1+0xb8] ;  /* 0x0000b800016e7983 */ /* 0x008f220000300800 */
[----:B------:R-:W-:-:S03]  /*c800*/  IMAD.MOV.U32 R2, RZ, RZ, R175 ;  /* 0x000000ffff027224 */ /* 0x000fc600078e00af */
[----:B------:R-:W4:Y:S01]  /*c810*/  LDL.LU R111, [R1+0xbc] ;  /* 0x0000bc00016f7983 */ /* 0x000f220000300800 */
        /* <DEDUP_REMOVED lines=17> */
[----:B------:R-:W3:Y:S01]  /*c930*/  LDL.LU R72, [R1+0x2a0] ;  /* 0x0002a00001487983 */ /* 0x000ee20000300800 */
[----:B------:R-:W-:-:S03]  /*c940*/  IMAD.MOV.U32 R134, RZ, RZ, R77 ;  /* 0x000000ffff867224 */ /* 0x000fc600078e004d */
[----:B------:R-:W3:Y:S01]  /*c950*/  LDL.LU R73, [R1+0x2a4] ;  /* 0x0002a40001497983 */ /* 0x000ee20000300800 */
[----:B------:R-:W-:-:S03]  /*c960*/  IMAD.MOV.U32 R135, RZ, RZ, R78 ;  /* 0x000000ffff877224 */ /* 0x000fc600078e004e */
[----:B------:R-:W3:Y:S01]  /*c970*/  LDL.LU R74, [R1+0x2a8] ;  /* 0x0002a800014a7983 */ /* 0x000ee20000300800 */
[----:B------:R-:W-:-:S03]  /*c980*/  IMAD.MOV.U32 R160, RZ, RZ, R79 ;  /* 0x000000ffffa07224 */ /* 0x000fc600078e004f */
[----:B------:R-:W3:Y:S04]  /*c990*/  LDL.LU R75, [R1+0x2ac] ;  /* 0x0002ac00014b7983 */ /* 0x000ee80000300800 */
[----:B------:R-:W3:Y:S04]  /*c9a0*/  LDL.LU R76, [R1+0x2b0] ;  /* 0x0002b000014c7983 */ /* 0x000ee80000300800 */
[----:B------:R-:W3:Y:S04]  /*c9b0*/  LDL.LU R77, [R1+0x2b4] ;  /* 0x0002b400014d7983 */ /* 0x000ee80000300800 */
[----:B------:R-:W3:Y:S04]  /*c9c0*/  LDL.LU R78, [R1+0x2b8] ;  /* 0x0002b800014e7983 */ /* 0x000ee80000300800 */
[----:B------:R-:W3:Y:S04]  /*c9d0*/  LDL.LU R79, [R1+0x2bc] ;  /* 0x0002bc00014f7983 */ /* 0x000ee80000300800 */
[----:B------:R-:W4:Y:S04]  /*c9e0*/  LDL.LU R200, [R1+0x220] ;  /* 0x0002200001c87983 */ /* 0x000f280000300800 */
[----:B------:R-:W4:Y:S04]  /*c9f0*/  LDL.LU R201, [R1+0x224] ;  /* 0x0002240001c97983 */ /* 0x000f280000300800 */
[----:B------:R-:W4:Y:S04]  /*ca00*/  LDL.LU R202, [R1+0x228] ;  /* 0x0002280001ca7983 */ /* 0x000f280000300800 */
[----:B------:R-:W4:Y:S04]  /*ca10*/  LDL.LU R203, [R1+0x22c] ;  /* 0x00022c0001cb7983 */ /* 0x000f280000300800 */
[----:B------:R-:W4:Y:S04]  /*ca20*/  LDL.LU R204, [R1+0x230] ;  /* 0x0002300001cc7983 */ /* 0x000f280000300800 */
[----:B------:R-:W4:Y:S04]  /*ca30*/  LDL.LU R205, [R1+0x234] ;  /* 0x0002340001cd7983 */ /* 0x000f280000300800 */
[----:B------:R-:W4:Y:S04]  /*ca40*/  LDL.LU R206, [R1+0x238] ;  /* 0x0002380001ce7983 */ /* 0x000f280000300800 */
[----:B------:R-:W4:Y:S04]  /*ca50*/  LDL.LU R207, [R1+0x23c] ;  /* 0x00023c0001cf7983 */ /* 0x000f280000300800 */
        /* <DEDUP_REMOVED lines=8> */
[----:B0-----:R-:W2:Y:S04]  /*cae0*/  LDL.LU R208, [R1+0x20] ;  /* 0x0000200001d07983 */ /* 0x001ea80000300800 */
[----:B------:R-:W2:Y:S04]  /*caf0*/  LDL.LU R209, [R1+0x24] ;  /* 0x0000240001d17983 */ /* 0x000ea80000300800 */
[----:B------:R-:W2:Y:S04]  /*cb00*/  LDL.LU R210, [R1+0x28] ;  /* 0x0000280001d27983 */ /* 0x000ea80000300800 */
[----:B------:R-:W2:Y:S04]  /*cb10*/  LDL.LU R211, [R1+0x2c] ;  /* 0x00002c0001d37983 */ /* 0x000ea80000300800 */
[----:B------:R-:W2:Y:S04]  /*cb20*/  LDL.LU R212, [R1+0x30] ;  /* 0x0000300001d47983 */ /* 0x000ea80000300800 */
[----:B------:R-:W2:Y:S01]  /*cb30*/  LDL.LU R213, [R1+0x34] ;  /* 0x0000340001d57983 */ /* 0x000ea20000300800 */
[----:B------:R-:W-:-:S03]  /*cb40*/  UIADD3 UR14, UR48, 0xc2, URZ ;  /* 0x000000c2300e7890 */ /* 0x000fc6000fffe03f */
[----:B------:R-:W2:Y:S04]  /*cb50*/  LDL.LU R214, [R1+0x38] ;  /* 0x0000380001d67983 */ /* 0x000ea80000300800 */
[----:B------:R-:W2:Y:S01]  /*cb60*/  LDL.LU R215, [R1+0x3c] ;  /* 0x00003c0001d77983 */ /* 0x000ea20000300800 */
[----:B------:R-:W-:Y:S01]  /*cb70*/  UMOV UR12, UR4 ;  /* 0x00000004000c7c82 */ /* 0x000fe20008000000 */
[----:B------:R-:W-:Y:S01]  /*cb80*/  UMOV UR13, UR5 ;  /* 0x00000005000d7c82 */ /* 0x000fe20008000000 */
[----:B------:R-:W-:Y:S01]  /*cb90*/  UMOV UR15, 0x80000020 ;  /* 0x80000020000f7882 */ /* 0x000fe20000000000 */
[----:B------:R-:W-:Y:S01]  /*cba0*/  UMOV UR16, UR18 ;  /* 0x0000001200107c82 */ /* 0x000fe20008000000 */
[----:B------:R-:W-:Y:S01]  /*cbb0*/  UIADD3 UR18, UR48, 0x102, URZ ;  /* 0x0000010230127890 */ /* 0x000fe2000fffe03f */
        /* <DEDUP_REMOVED lines=10> */
[----:B---3--:R-:W-:-:S06]  /*cc60*/  WARPGROUP.ARRIVE ;  /* 0x00000000000079c5 */ /* 0x008fcc0000000000 */
[----:B------:R-:W-:Y:S01]  /*cc70*/  IGMMA.64x16x32.S8.S8 R72, gdesc[UR12], R72, gsb0 ;  /* 0x006000000c4879f1 */ /* 0x000fe20008041048 */
[----:B------:R-:W-:Y:S01]  /*cc80*/  UMOV UR12, UR16 ;  /* 0x00000010000c7c82 */ /* 0x000fe20008000000 */
[----:B------:R-:W-:Y:S01]  /*cc90*/  UMOV UR13, UR17 ;  /* 0x00000011000d7c82 */ /* 0x000fe20008000000 */
[----:B------:R-:W-:Y:S01]  /*cca0*/  UMOV UR16, UR4 ;  /* 0x0000000400107c82 */ /* 0x000fe20008000000 */
[----:B------:R-:W-:Y:S01]  /*ccb0*/  UMOV UR17, UR5 ;  /* 0x0000000500117c82 */ /* 0x000fe20008000000 */
[----:B------:R-:W-:Y:S02]  /*ccc0*/  WARPGROUP.DEPBAR.LE gsb0, 0x0 ;  /* 0x00008000000079c5 */ /* 0x000fe40000010000 */
[----:B----4-:R-:W-:-:S06]  /*ccd0*/  WARPGROUP.ARRIVE ;  /* 0x00000000000079c5 */ /* 0x010fcc0000000000 */
[----:B------:R-:W-:Y:S03]  /*cce0*/  IGMMA.64x16x32.S8.S8 R200, gdesc[UR16], R200, gsb0 ;  /* 0x0060000010c879f1 */ /* 0x000fe600080410c8 */
[----:B------:R-:W-:Y:S02]  /*ccf0*/  WARPGROUP.DEPBAR.LE gsb0, 0x0 ;  /* 0x00008000000079c5 */ /* 0x000fe40000010000 */
[----:B--2---:R-:W-:-:S06]  /*cd00*/  WARPGROUP.ARRIVE ;  /* 0x00000000000079c5 */ /* 0x004fcc0000000000 */
        /* <DEDUP_REMOVED lines=15> */
[----:B------:R-:W-:Y:S02]  /*ce00*/  IMAD.MOV.U32 R225, RZ, RZ, R100 ;  /* 0x000000ffffe17224 */ /* 0x000fe400078e0064 */
[----:B------:R-:W-:Y:S02]  /*ce10*/  IMAD.MOV.U32 R99, RZ, RZ, R66 ;  /* 0x000000ffff637224 */ /* 0x000fe400078e0042 */
[----:B------:R-:W-:Y:S02]  /*ce20*/  IMAD.MOV.U32 R226, RZ, RZ, R101 ;  /* 0x000000ffffe27224 */ /* 0x000fe400078e0065 */
[----:B------:R-:W-:-:S02]  /*ce30*/  IMAD.MOV.U32 R100, RZ, RZ, R67 ;  /* 0x000000ffff647224 */ /* 0x000fc400078e0043 */
[----:B------:R-:W-:Y:S02]  /*ce40*/  IMAD.MOV.U32 R66, RZ, RZ, R47 ;  /* 0x000000ffff427224 */ /* 0x000fe400078e002f */
[----:B------:R-:W-:Y:S01]  /*ce50*/  IMAD.MOV.U32 R227, RZ, RZ, R102 ;  /* 0x000000ffffe37224 */ /* 0x000fe200078e0066 */
[----:B------:R-:W2:Y:S01]  /*ce60*/  LDL.LU R47, [R1+0x81c] ;  /* 0x00081c00012f7983 */ /* 0x000ea20000300800 */
[----:B------:R-:W-:Y:S02]  /*ce70*/  IMAD.MOV.U32 R101, RZ, RZ, R68 ;  /* 0x000000ffff657224 */ /* 0x000fe400078e0044 */
        /* <DEDUP_REMOVED lines=8> */
[----:B------:R-:W-:Y:S01]  /*cf00*/  IMAD.MOV.U32 R128, RZ, RZ, R71 ;  /* 0x000000ffff807224 */ /* 0x000fe200078e0047 */
[----:B------:R-:W2:Y:S01]  /*cf10*/  LDL.LU R44, [R1+0x810] ;  /* 0x00081000012c7983 */ /* 0x000ea20000300800 */
[----:B------:R-:W-:Y:S02]  /*cf20*/  IMAD.MOV.U32 R70, RZ, RZ, R168 ;  /* 0x000000ffff467224 */ /* 0x000fe400078e00a8 */
[----:B------:R-:W-:Y:S01]  /*cf30*/  IMAD.MOV.U32 R71, RZ, RZ, R169 ;  /* 0x000000ffff477224 */ /* 0x000fe200078e00a9 */
[----:B------:R-:W4:Y:S01]  /*cf40*/  LDL.LU R168, [R1+0x80c] ;  /* 0x00080c0001a87983 */ /* 0x000f220000300800 */
[----:B------:R-:W-:-:S02]  /*cf50*/  IMAD.MOV.U32 R6, RZ, RZ, R170 ;  /* 0x000000ffff067224 */ /* 0x000fc400078e00aa */
[----:B------:R-:W-:Y:S01]  /*cf60*/  IMAD.MOV.U32 R7, RZ, RZ, R171 ;  /* 0x000000ffff077224 */ /* 0x000fe200078e00ab */
[----:B------:R-:W4:Y:S04]  /*cf70*/  LDL.LU R169, [R1+0x808] ;  /* 0x0008080001a97983 */ /* 0x000f280000300800 */
[----:B------:R-:W4:Y:S04]  /*cf80*/  LDL.LU R170, [R1+0x804] ;  /* 0x0008040001aa7983 */ /* 0x000f280000300800 */
[----:B------:R-:W4:Y:S01]  /*cf90*/  LDL.LU R171, [R1+0x800] ;  /* 0x0008000001ab7983 */ /* 0x000f220000300800 */
[----:B------:R-:W-:-:S02]  /*cfa0*/  WARPGROUP.DEPBAR.LE gsb0, 0x0 ;  /* 0x00008000000079c5 */ /* 0x000fc40000010000 */
[----:B------:R-:W-:-:S06]  /*cfb0*/  WARPGROUP.ARRIVE ;  /* 0x00000000000079c5 */ /* 0x000fcc0000000000 */
[----:B------:R-:W-:Y:S01]  /*cfc0*/  IGMMA.64x16x32.S8.S8 R208, gdesc[UR32], R208, gsb0 ;  /* 0x0060000020d079f1 */ /* 0x000fe200080410d0 */
        /* <DEDUP_REMOVED lines=20> */
[----:B0-----:R-:W3:Y:S04]  /*d110*/  LDL.LU.64 R178, [R1+0x7b8] ;  /* 0x0007b80001b27983 */ /* 0x001ee80000300a00 */
[----:B------:R-:W3:Y:S04]  /*d120*/  LDL.LU.64 R176, [R1+0x7b0] ;  /* 0x0007b00001b07983 */ /* 0x000ee80000300a00 */
        /* <DEDUP_REMOVED lines=13> */
[----:B------:R0:W-:Y:S01]  /*d200*/  STL.64 [R1+0xb8], R110 ;  /* 0x0000b86e01007387 */ /* 0x0001e20000100a00 */
[----:B------:R-:W-:-:S03]  /*d210*/  WARPGROUP.DEPBAR.LE gsb0, 0x0 ;  /* 0x00008000000079c5 */ /* 0x000fc60000010000 */
        /* <DEDUP_REMOVED lines=13> */
[----:B------:R-:W-:Y:S01]  /*d2f0*/  UMOV UR36, UR4 ;  /* 0x0000000400247c82 */ /* 0x000fe20008000000 */
[----:B------:R-:W-:Y:S01]  /*d300*/  UMOV UR37, UR5 ;  /* 0x0000000500257c82 */ /* 0x000fe20008000000 */
[----:B------:R-:W-:Y:S01]  /*d310*/  UMOV UR39, 0x80000020 ;  /* 0x8000002000277882 */ /* 0x000fe20000000000 */
        /* <DEDUP_REMOVED lines=9> */
[----:B------:R-:W3:Y:S01]  /*d3b0*/  LDL.LU R180, [R1+0x73c] ;  /* 0x00073c0001b47983 */ /* 0x000ee20000300800 */
[----:B------:R-:W-:Y:S02]  /*d3c0*/  IMAD.MOV.U32 R209, RZ, RZ, R181 ;  /* 0x000000ffffd17224 */ /* 0x000fe400078e00b5 */
[----:B------:R-:W-:Y:S01]  /*d3d0*/  IMAD.MOV.U32 R211, RZ, RZ, R183 ;  /* 0x000000ffffd37224 */ /* 0x000fe200078e00b7 */
[----:B------:R-:W3:Y:S04]  /*d3e0*/  LDL.LU R181, [R1+0x738] ;  /* 0x0007380001b57983 */ /* 0x000ee80000300800 */
[----:B------:R-:W3:Y:S04]  /*d3f0*/  LDL.LU R182, [R1+0x734] ;  /* 0x0007340001b67983 */ /* 0x000ee80000300800 */
[----:B------:R-:W3:Y:S01]  /*d400*/  LDL.LU R183, [R1+0x730] ;  /* 0x0007300001b77983 */ /* 0x000ee20000300800 */
[----:B------:R-:W-:Y:S01]  /*d410*/  UIADD3 UR42, UR48, 0x282, URZ ;  /* 0x00000282302a7890 */ /* 0x000fe2000fffe03f */
[----:B------:R-:W-:Y:S01]  /*d420*/  UMOV UR40, UR4 ;  /* 0x0000000400287c82 */ /* 0x000fe20008000000 */
[----:B------:R-:W-:Y:S01]  /*d430*/  UMOV UR41, UR5 ;  /* 0x0000000500297c82 */ /* 0x000fe20008000000 */
        /* <DEDUP_REMOVED lines=9> */
[----:B---3--:R-:W-:-:S06]  /*d4d0*/  WARPGROUP.ARRIVE ;  /* 0x00000000000079c5 */ /* 0x008fcc0000000000 */
        /* <DEDUP_REMOVED lines=17> */
[----:B------:R-:W-:Y:S01]  /*d5f0*/  UMOV UR47, 0x80000020 ;  /* 0x80000020002f7882 */ /* 0x000fe20000000000 */
[----:B------:R-:W-:-:S02]  /*d600*/  IMAD.MOV.U32 R180, RZ, RZ, R112 ;  /* 0x000000ffffb47224 */ /* 0x000fc400078e0070 */
[----:B------:R-:W3:Y:S01]  /*d610*/  LDL.LU R112, [R1+0x70c] ;  /* 0x00070c0001707983 */ /* 0x000ee20000300800 */
[----:B------:R-:W-:Y:S02]  /*d620*/  IMAD.MOV.U32 R181, RZ, RZ, R113 ;  /* 0x000000ffffb57224 */ /* 0x000fe400078e0071 */
[----:B------:R-:W-:Y:S01]  /*d630*/  IMAD.MOV.U32 R182, RZ, RZ, R114 ;  /* 0x000000ffffb67224 */ /* 0x000fe200078e0072 */
[----:B------:R-:W3:Y:S01]  /*d640*/  LDL.LU R113, [R1+0x708] ;  /* 0x0007080001717983 */ /* 0x000ee20000300800 */
[----:B------:R-:W-:-:S03]  /*d650*/  IMAD.MOV.U32 R183, RZ, RZ, R115 ;  /* 0x000000ffffb77224 */ /* 0x000fc600078e0073 */
[----:B------:R-:W3:Y:S04]  /*d660*/  LDL.LU R114, [R1+0x704] ;  /* 0x0007040001727983 */ /* 0x000ee80000300800 */
[----:B------:R-:W3:Y:S01]  /*d670*/  LDL.LU R115, [R1+0x700] ;  /* 0x0007000001737983 */ /* 0x000ee20000300800 */
        /* <DEDUP_REMOVED lines=17> */
[----:B------:R-:W-:-:S02]  /*d790*/  UIADD3 UR54, UR48, 0x342, URZ ;  /* 0x0000034230367890 */ /* 0x000fc4000fffe03f */
[----:B------:R-:W-:Y:S01]  /*d7a0*/  UIADD3 UR58, UR48, 0x382, URZ ;  /* 0x00000382303a7890 */ /* 0x000fe2000fffe03f */
[----:B------:R-:W-:Y:S02]  /*d7b0*/  UMOV UR49, UR5 ;  /* 0x0000000500317c82 */ /* 0x000fe40008000000 */
[----:B------:R-:W-:Y:S01]  /*d7c0*/  UMOV UR48, UR4 ;  /* 0x0000000400307c82 */ /* 0x000fe20008000000 */
[----:B------:R-:W-:Y:S01]  /*d7d0*/  UMOV UR51, 0x80000020 ;  /* 0x8000002000337882 */ /* 0x000fe20000000000 */
[----:B------:R-:W-:Y:S02]  /*d7e0*/  IMAD.MOV.U32 R148, RZ, RZ, R80 ;  /* 0x000000ffff947224 */ /* 0x000fe400078e0050 */
        /* <DEDUP_REMOVED lines=69> */
[----:B----4-:R-:W-:Y:S02]  /*dc40*/  IMAD.MOV.U32 R49, RZ, RZ, R45 ;  /* 0x000000ffff317224 */ /* 0x010fe400078e002d */
[----:B------:R-:W-:Y:S01]  /*dc50*/  IMAD.MOV.U32 R51, RZ, RZ, R47 ;  /* 0x000000ffff337224 */ /* 0x000fe200078e002f */
[----:B------:R-:W2:Y:S04]  /*dc60*/  LDL.LU R45, [R1+0x698] ;  /* 0x00069800012d7983 */ /* 0x000ea80000300800 */
[----:B------:R-:W2:Y:S04]  /*dc70*/  LDL.LU R46, [R1+0x694] ;  /* 0x00069400012e7983 */ /* 0x000ea80000300800 */
[----:B------:R-:W2:Y:S01]  /*dc80*/  LDL.LU R47, [R1+0x690] ;  /* 0x00069000012f7983 */ /* 0x000ea20000300800 */
[----:B------:R-:W-:-:S02]  /*dc90*/  IMAD.MOV.U32 R52, RZ, RZ, R76 ;  /* 0x000000ffff347224 */ /* 0x000fc400078e004c */
[----:B------:R-:W-:Y:S01]  /*dca0*/  IMAD.MOV.U32 R53, RZ, RZ, R77 ;  /* 0x000000ffff357224 */ /* 0x000fe200078e004d */
[----:B------:R-:W3:Y:S01]  /*dcb0*/  LDL.LU R76, [R1+0x68c] ;  /* 0x00068c00014c7983 */ /* 0x000ee20000300800 */
[----:B------:R-:W-:Y:S02]  /*dcc0*/  IMAD.MOV.U32 R54, RZ, RZ, R78 ;  /* 0x000000ffff367224 */ /* 0x000fe400078e004e */
[----:B------:R-:W-:Y:S01]  /*dcd0*/  IMAD.MOV.U32 R55, RZ, RZ, R79 ;  /* 0x000000ffff377224 */ /* 0x000fe200078e004f */
[----:B------:R-:W3:Y:S04]  /*dce0*/  LDL.LU R77, [R1+0x688] ;  /* 0x00068800014d7983 */ /* 0x000ee80000300800 */
[----:B------:R-:W3:Y:S04]  /*dcf0*/  LDL.LU R78, [R1+0x684] ;  /* 0x00068400014e7983 */ /* 0x000ee80000300800 */
[----:B------:R-:W3:Y:S01]  /*dd00*/  LDL.LU R79, [R1+0x680] ;  /* 0x00068000014f7983 */ /* 0x000ee20000300800 */
[----:B------:R-:W-:Y:S01]  /*dd10*/  UIADD3 UR8, UR9, 0x202, URZ ;  /* 0x0000020209087890 */ /* 0x000fe2000fffe03f */
[----:B------:R-:W-:-:S06]  /*dd20*/  UMOV UR57, 0x80000020 ;  /* 0x8000002000397882 */ /* 0x000fcc0000000000 */
        /* <DEDUP_REMOVED lines=9> */
[----:B--2---:R-:W-:-:S06]  /*ddc0*/  WARPGROUP.ARRIVE ;  /* 0x00000000000079c5 */ /* 0x004fcc0000000000 */
[----:B------:R-:W-:Y:S03]  /*ddd0*/  IGMMA.64x16x32.S8.S8 R40, gdesc[UR56], R40, gsb0 ;  /* 0x00600000382879f1 */ /* 0x000fe60008041028 */
[----:B------:R-:W-:Y:S02]  /*dde0*/  WARPGROUP.DEPBAR.LE gsb0, 0x0 ;  /* 0x00008000000079c5 */ /* 0x000fe40000010000 */
[----:B------:R-:W-:Y:S04]  /*ddf0*/  STL.64 [R1+0x568], R46 ;  /* 0x0005682e01007387 */ /* 0x000fe80000100a00 */
[----:B------:R-:W-:Y:S04]  /*de00*/  STL.64 [R1+0x560], R44 ;  /* 0x0005602c01007387 */ /* 0x000fe80000100a00 */
        /* <DEDUP_REMOVED lines=10> */
[----:B---3--:R-:W-:-:S06]  /*deb0*/  WARPGROUP.ARRIVE ;  /* 0x00000000000079c5 */ /* 0x008fcc0000000000 */
        /* <DEDUP_REMOVED lines=62> */
[----:B------:R-:W-:Y:S01]  /*e2a0*/  IMAD.MOV.U32 R71, RZ, RZ, R7 ;  /* 0x000000ffff477224 */ /* 0x000fe200078e0007 */
[----:B------:R-:W-:Y:S01]  /*e2b0*/  MOV R7, UR47 ;  /* 0x0000002f00077c02 */ /* 0x000fe20008000f00 */
[----:B------:R-:W-:Y:S01]  /*e2c0*/  UMOV UR44, UR56 ;  /* 0x00000038002c7c82 */ /* 0x000fe20008000000 */
[----:B------:R-:W-:Y:S01]  /*e2d0*/  MOV R6, UR46 ;  /* 0x0000002e00067c02 */ /* 0x000fe20008000f00 */
[----:B------:R-:W-:Y:S01]  /*e2e0*/  UMOV UR45, UR57 ;  /* 0x00000039002d7c82 */ /* 0x000fe20008000000 */
[----:B------:R-:W-:Y:S01]  /*e2f0*/  UMOV UR46, UR52 ;  /* 0x00000034002e7c82 */ /* 0x000fe20008000000 */
[----:B------:R-:W-:Y:S01]  /*e300*/  UMOV UR47, UR53 ;  /* 0x00000035002f7c82 */ /* 0x000fe20008000000 */
[----:B------:R-:W-:Y:S01]  /*e310*/  STL.64 [R1+0x588], R78 ;  /* 0x0005884e01007387 */ /* 0x000fe20000100a00 */
[----:B------:R-:W-:-:S02]  /*e320*/  WARPGROUP.DEPBAR.LE gsb0, 0x0 ;  /* 0x00008000000079c5 */ /* 0x000fc40000010000 */
[----:B------:R-:W-:-:S06]  /*e330*/  WARPGROUP.ARRIVE ;  /* 0x00000000000079c5 */ /* 0x000fcc0000000000 */
[----:B------:R-:W-:Y:S01]  /*e340*/  IGMMA.64x16x32.S8.S8 R64, gdesc[UR44], R64, gsb0 ;  /* 0x006000002c4079f1 */ /* 0x000fe20008041040 */
        /* <DEDUP_REMOVED lines=29> */
[----:B------:R-:W-:Y:S01]  /*e520*/  STL.64 [R1+0x310], R212 ;  /* 0x000310d401007387 */ /* 0x000fe20000100a00 */
[----:B------:R-:W-:-:S03]  /*e530*/  WARPGROUP.DEPBAR.LE gsb0, 0x0 ;  /* 0x00008000000079c5 */ /* 0x000fc60000010000 */
[----:B------:R-:W-:Y:S04]  /*e540*/  STL.64 [R1+0x318], R214 ;  /* 0x000318d601007387 */ /* 0x000fe80000100a00 */
        /* <DEDUP_REMOVED lines=8> */
[----:B--2---:R-:W4:Y:S04]  /*e5d0*/  LDL.LU R180, [R1+0xf0] ;  /* 0x0000f00001b47983 */ /* 0x004f280000300800 */
[----:B------:R-:W4:Y:S04]  /*e5e0*/  LDL.LU R181, [R1+0xf4] ;  /* 0x0000f40001b57983 */ /* 0x000f280000300800 */
[----:B---3--:R-:W4:Y:S04]  /*e5f0*/  LDL.LU R182, [R1+0xf8] ;  /* 0x0000f80001b67983 */ /* 0x008f280000300800 */
        /* <DEDUP_REMOVED lines=25> */
[----:B0-----:R-:W2:Y:S04]  /*e790*/  LDL.LU R64, [R1+0x400] ;  /* 0x0004000001407983 */ /* 0x001ea80000300800 */
        /* <DEDUP_REMOVED lines=24> */
[----:B------:R-:W-:-:S02]  /*e920*/  UMOV UR5, UR57 ;  /* 0x0000003900057c82 */ /* 0x000fc40008000000 */
[----:B------:R-:W3:Y:S04]  /*e930*/  LDL.LU R144, [R1+0x160] ;  /* 0x0001600001907983 */ /* 0x000ee80000300800 */
[----:B------:R-:W3:Y:S04]  /*e940*/  LDL.LU R145, [R1+0x164] ;  /* 0x0001640001917983 */ /* 0x000ee80000300800 */
[----:B------:R-:W3:Y:S04]  /*e950*/  LDL.LU R146, [R1+0x168] ;  /* 0x0001680001927983 */ /* 0x000ee80000300800 */
[----:B------:R-:W3:Y:S04]  /*e960*/  LDL.LU R147, [R1+0x16c] ;  /* 0x00016c0001937983 */ /* 0x000ee80000300800 */
[----:B------:R-:W3:Y:S04]  /*e970*/  LDL.LU R148, [R1+0x170] ;  /* 0x0001700001947983 */ /* 0x000ee80000300800 */
[----:B------:R-:W3:Y:S01]  /*e980*/  LDL.LU R149, [R1+0x174] ;  /* 0x0001740001957983 */ /* 0x000ee20000300800 */
[----:B------:R-:W-:-:S03]  /*e990*/  UIADD3 UR8, UR49, 0x402, URZ ;  /* 0x0000040231087890 */ /* 0x000fc6000fffe03f */
[----:B------:R-:W3:Y:S04]  /*e9a0*/  LDL.LU R150, [R1+0x178] ;  /* 0x0001780001967983 */ /* 0x000ee80000300800 */
[----:B------:R-:W3:Y:S01]  /*e9b0*/  LDL.LU R151, [R1+0x17c] ;  /* 0x00017c0001977983 */ /* 0x000ee20000300800 */
[----:B------:R-:W-:Y:S01]  /*e9c0*/  UMOV UR46, UR52 ;  /* 0x00000034002e7c82 */ /* 0x000fe20008000000 */
[----:B------:R-:W-:Y:S02]  /*e9d0*/  UMOV UR47, UR53 ;  /* 0x00000035002f7c82 */ /* 0x000fe40008000000 */
        /* <DEDUP_REMOVED lines=8> */
[----:B--2---:R-:W-:-:S06]  /*ea60*/  WARPGROUP.ARRIVE ;  /* 0x00000000000079c5 */ /* 0x004fcc0000000000 */
[----:B------:R-:W-:Y:S01]  /*ea70*/  IGMMA.64x16x32.S8.S8 R64, gdesc[UR4], R64, gsb0 ;  /* 0x00600000044079f1 */ /* 0x000fe20008041040 */
[----:B------:R-:W-:Y:S01]  /*ea80*/  UMOV UR4, UR8 ;  /* 0x0000000800047c82 */ /* 0x000fe20008000000 */
[----:B------:R-:W-:Y:S01]  /*ea90*/  UMOV UR5, 0x80000020 ;  /* 0x8000002000057882 */ /* 0x000fe20000000000 */
[----:B------:R-:W-:Y:S02]  /*eaa0*/  WARPGROUP.DEPBAR.LE gsb0, 0x0 ;  /* 0x00008000000079c5 */ /* 0x000fe40000010000 */
[----:B----4-:R-:W-:-:S06]  /*eab0*/  WARPGROUP.ARRIVE ;  /* 0x00000000000079c5 */ /* 0x010fcc0000000000 */
        /* <DEDUP_REMOVED lines=83> */
[----:B---3--:R-:W-:-:S03]  /*eff0*/  IMAD.MOV.U32 R212, RZ, RZ, R101 ;  /* 0x000000ffffd47224 */ /* 0x008fc600078e0065 */
[----:B------:R-:W2:Y:S01]  /*f000*/  LDL.LU R99, [R1+0x654] ;  /* 0x0006540001637983 */ /* 0x000ea20000300800 */
[----:B------:R-:W-:-:S03]  /*f010*/  IMAD.MOV.U32 R213, RZ, RZ, R102 ;  /* 0x000000ffffd57224 */ /* 0x000fc600078e0066 */
        /* <DEDUP_REMOVED lines=75> */
[----:B------:R-:W-:-:S02]  /*f4d0*/  R2UR UR47, R7 ;  /* 0x00000000072f72ca */ /* 0x000fc400000e0000 */
[----:B------:R-:W-:Y:S01]  /*f4e0*/  R2UR UR46, R6 ;  /* 0x00000000062e72ca */ /* 0x000fe200000e0000 */
        /* <DEDUP_REMOVED lines=9> */
[----:B------:R-:W-:Y:S03]  /*f580*/  IGMMA.64x16x32.S8.S8 R192, gdesc[UR36], R192, gsb0 ;  /* 0x0060000024c079f1 */ /* 0x000fe600080410c0 */
[----:B------:R-:W-:Y:S02]  /*f590*/  WARPGROUP.DEPBAR.LE gsb0, 0x0 ;  /* 0x00008000000079c5 */ /* 0x000fe40000010000 */
[----:B----4-:R-:W-:-:S06]  /*f5a0*/  WARPGROUP.ARRIVE ;  /* 0x00000000000079c5 */ /* 0x010fcc0000000000 */
        /* <DEDUP_REMOVED lines=14> */
[----:B------:R-:W-:Y:S01]  /*f690*/  UIADD3 UR8, UR57, 0x602, URZ ;  /* 0x0000060239087890 */ /* 0x000fe2000fffe03f */
[----:B------:R-:W-:Y:S02]  /*f6a0*/  UMOV UR56, UR4 ;  /* 0x0000000400387c82 */ /* 0x000fe40008000000 */
[----:B------:R-:W-:Y:S01]  /*f6b0*/  UMOV UR57, UR5 ;  /* 0x0000000500397c82 */ /* 0x000fe20008000000 */
[----:B------:R-:W-:Y:S02]  /*f6c0*/  WARPGROUP.DEPBAR.LE gsb0, 0x0 ;  /* 0x00008000000079c5 */ /* 0x000fe40000010000 */
[----:B------:R-:W-:-:S06]  /*f6d0*/  WARPGROUP.ARRIVE ;  /* 0x00000000000079c5 */ /* 0x000fcc0000000000 */
[----:B------:R-:W-:Y:S01]  /*f6e0*/  IGMMA.64x16x32.S8.S8 R32, gdesc[UR56], R32, gsb0 ;  /* 0x00600000382079f1 */ /* 0x000fe20008041020 */
[----:B------:R-:W-:Y:S01]  /*f6f0*/  UMOV UR56, UR8 ;  /* 0x0000000800387c82 */ /* 0x000fe20008000000 */
[----:B------:R-:W-:Y:S01]  /*f700*/  UMOV UR57, 0x80000020 ;  /* 0x8000002000397882 */ /* 0x000fe20000000000 */
        /* <DEDUP_REMOVED lines=72> */
[----:B------:R-:W-:Y:S01]  /*fb90*/  IMAD.MOV.U32 R87, RZ, RZ, R0 ;  /* 0x000000ffff577224 */ /* 0x000fe200078e0000 */
[----:B------:R-:W-:Y:S01]  /*fba0*/  UMOV UR16, UR56 ;  /* 0x0000003800107c82 */ /* 0x000fe20008000000 */
[----:B------:R-:W-:Y:S01]  /*fbb0*/  UMOV UR17, UR57 ;  /* 0x0000003900117c82 */ /* 0x000fe20008000000 */
[----:B------:R-:W-:Y:S01]  /*fbc0*/  UMOV UR4, UR12 ;  /* 0x0000000c00047c82 */ /* 0x000fe20008000000 */
[----:B------:R-:W-:Y:S02]  /*fbd0*/  WARPGROUP.DEPBAR.LE gsb0, 0x0 ;  /* 0x00008000000079c5 */ /* 0x000fe40000010000 */
[----:B------:R-:W-:Y:S01]  /*fbe0*/  WARPGROUP.ARRIVE ;  /* 0x00000000000079c5 */ /* 0x000fe20000000000 */
[----:B------:R-:W-:Y:S01]  /*fbf0*/  UMOV UR5, UR13 ;  /* 0x0000000d00057c82 */ /* 0x000fe20008000000 */
[----:B------:R-:W-:Y:S01]  /*fc00*/  UMOV UR8, UR56 ;  /* 0x0000003800087c82 */ /* 0x000fe20008000000 */
[----:B------:R-:W-:Y:S01]  /*fc10*/  UMOV UR9, UR57 ;  /* 0x0000003900097c82 */ /* 0x000fe20008000000 */
[----:B------:R0:W5:Y:S02]  /*fc20*/  LDL.LU R0, [R1+0x5c0] ;  /* 0x0005c00001007983 */ /* 0x0001640000300800 */
        /* <DEDUP_REMOVED lines=15> */
[----:B------:R-:W-:-:S02]  /*fd20*/  WARPGROUP.DEPBAR.LE gsb0, 0x0 ;  /* 0x00008000000079c5 */ /* 0x000fc40000010000 */
        /* <DEDUP_REMOVED lines=13> */
[----:B------:R-:W-:Y:S01]  /*fe00*/  UMOV UR4, UR56 ;  /* 0x0000003800047c82 */ /* 0x000fe20008000000 */
[----:B------:R-:W-:Y:S02]  /*fe10*/  UMOV UR5, UR57 ;  /* 0x0000003900057c82 */ /* 0x000fe40008000000 */
        /* <DEDUP_REMOVED lines=68> */
[----:B------:R-:W-:Y:S01]  /*10260*/  BPT.TRAP 0x1 ;  /* 0x000000040000795c */ /* 0x000fe20000300000 */
.L_x_27:
[----:B------:R-:W2:Y:S04]  /*10270*/  LDL R6, [R1+0x458] ;  /* 0x0004580001067983 */ /* 0x000ea80000100800 */
[----:B------:R-:W3:Y:S04]  /*10280*/  LDL R10, [R1+0x460] ;  /* 0x00046000010a7983 */ /* 0x000ee80000100800 */
[----:B------:R-:W4:Y:S01]  /*10290*/  LDL R7, [R1+0x45c] ;  /* 0x00045c0001077983 */ /* 0x000f220000100800 */
[----:B-----5:R-:W-:Y:S02]  /*102a0*/  R2UR UR5, R5 ;  /* 0x00000000050572ca */ /* 0x020fe400000e0000 */
[----:B--2---:R-:W-:-:S11]  /*102b0*/  ISETP.NE.AND P1, PT, R6, RZ, PT ;  /* 0x000000ff0600720c */ /* 0x004fd60003f25270 */
[----:B------:R-:W-:Y:S01]  /*102c0*/  IMAD.U32 R6, RZ, RZ, UR5 ;  /* 0x00000005ff067e24 */ /* 0x000fe2000f8e00ff */
[----:B---3--:R-:W-:-:S03]  /*102d0*/  R2UR UR4, R10 ;  /* 0x000000000a0472ca */ /* 0x008fc600000e0000 */
[----:B------:R-:W-:-:S04]  /*102e0*/  @P1 IMAD R6, R6, 0x8, R2 ;  /* 0x0000000806061824 */ /* 0x000fc800078e0202 */
[----:B------:R-:W-:-:S06]  /*102f0*/  @P1 VIADD R6, R6, 0x20 ;  /* 0x0000002006061836 */ /* 0x000fcc0000000000 */
[----:B------:R-:W-:Y:S01]  /*10300*/  UISETP.GT.U32.AND UP0, UPT, UR4, 0x1, UPT ;  /* 0x000000010400788c */ /* 0x000fe2000bf04070 */
[----:B----4-:R-:W-:-:S04]  /*10310*/  @P1 PRMT R6, R7, 0x654, R6 ;  /* 0x0000065407061816 */ /* 0x010fc80000000006 */
[----:B------:R1:W-:Y:S01]  /*10320*/  @P1 SYNCS.ARRIVE.TRANS64.RED.A1T0 RZ, [R6+URZ], RZ ;  /* 0x000000ff06ff19a7 */ /* 0x0003e2000810043f */
[----:B------:R-:W-:-:S13]  /*10330*/  PLOP3.LUT P1, PT, PT, PT, UP0, 0x80, 0x0 ;  /* 0x000000000000781c */ /* 0x000fda0003f2f008 */
[----:B-1----:R-:W-:Y:S05]  /*10340*/  @P1 BRA `(.L_x_28) ;  /* 0x0000000000041947 */ /* 0x002fea0003800000 */
[----:B------:R-:W-:Y:S01]  /*10350*/  BPT.TRAP 0x1 ;  /* 0x000000040000795c */ /* 0x000fe20000300000 */
.L_x_28:
[----:B------:R-:W-:Y:S02]  /*10360*/  R2UR UR4, R0 ;  /* 0x00000000000472ca */ /* 0x000fe400000e0000 */
[----:B------:R-:W-:Y:S02]  /*10370*/  R2UR UR5, R5 ;  /* 0x00000000050572ca */ /* 0x000fe400000e0000 */
[C---:B------:R-:W-:Y:S01]  /*10380*/  ISETP.GT.AND P1, PT, R4.reuse, 0x1, PT ;  /* 0x000000010400780c */ /* 0x040fe20003f24270 */
[----:B------:R-:W-:-:S08]  /*10390*/  VIADD R4, R4, 0xffffffff ;  /* 0xffffffff04047836 */ /* 0x000fd00000000000 */
[----:B------:R-:W-:Y:S02]  /*103a0*/  UIADD3 UR4, UR4, 0x1, URZ ;  /* 0x0000000104047890 */ /* 0x000fe4000fffe03f */
[----:B------:R-:W-:Y:S02]  /*103b0*/  UIADD3 UR5, UR5, 0x1, URZ ;  /* 0x0000000105057890 */ /* 0x000fe4000fffe03f */
[----:B------:R-:W-:Y:S02]  /*103c0*/  UISETP.NE.AND UP0, UPT, UR4, 0x4, UPT ;  /* 0x000000040400788c */ /* 0x000fe4000bf05270 */
[----:B------:R-:W-:Y:S02]  /*103d0*/  UISETP.NE.AND UP1, UPT, UR5, 0x4, UPT ;  /* 0x000000040500788c */ /* 0x000fe4000bf25270 */
[----:B------:R-:W-:Y:S02]  /*103e0*/  USEL UR6, UR4, URZ, UP0 ;  /* 0x0000003f04067287 */ /* 0x000fe40008000000 */
[----:B------:R-:W-:-:S02]  /*103f0*/  USEL UR4, URZ, 0x1, UP0 ;  /* 0x000000013f047887 */ /* 0x000fc40008000000 */
[----:B------:R-:W-:Y:S02]  /*10400*/  USEL UR5, UR5, URZ, UP1 ;  /* 0x0000003f05057287 */ /* 0x000fe40008800000 */
[----:B------:R-:W-:Y:S02]  /*10410*/  IMAD.U32 R0, RZ, RZ, UR6 ;  /* 0x00000006ff007e24 */ /* 0x000fe4000f8e00ff */
[----:B------:R-:W-:Y:S02]  /*10420*/  LOP3.LUT R3, R3, UR4, RZ, 0x3c, !PT ;  /* 0x0000000403037c12 */ /* 0x000fe4000f8e3cff */
[----:B------:R-:W-:Y:S01]  /*10430*/  IMAD.U32 R5, RZ, RZ, UR5 ;  /* 0x00000005ff057e24 */ /* 0x000fe2000f8e00ff */
[----:B------:R-:W-:Y:S06]  /*10440*/  @P1 BRA `(.L_x_29) ;  /* 0xffffff8800781947 */ /* 0x000fec000383ffff */
.L_x_22:
[----:B------:R1:W5:Y:S01]  /*10450*/  LDL R12, [R1+0x474] ;  /* 0x00047400010c7983 */ /* 0x0003620000100800 */
[----:B------:R-:W2:Y:S03]  /*10460*/  LDC R0, c[0x0][0x28c] ;  /* 0x0000a300ff007b82 */ /* 0x000ea60000000800 */
[----:B------:R1:W5:Y:S01]  /*10470*/  LDL R11, [R1+0x488] ;  /* 0x00048800010b7983 */ /* 0x0003620000100800 */
[----:B--2---:R-:W-:-:S13]  /*10480*/  ISETP.GE.AND P1, PT, R0, 0x1, PT ;  /* 0x000000010000780c */ /* 0x004fda0003f26270 */
[----:B-1----:R-:W-:Y:S05]  /*10490*/  @!P1 BRA `(.L_x_30) ;  /* 0x00000000005c9947 */ /* 0x002fea0003800000 */
[----:B------:R-:W-:Y:S05]  /*104a0*/  @!P0 BRA `(.L_x_31) ;  /* 0x0000000000048947 */ /* 0x000fea0003800000 */
[----:B------:R-:W-:Y:S01]  /*104b0*/  BPT.TRAP 0x1 ;  /* 0x000000040000795c */ /* 0x000fe20000300000 */
.L_x_31:
[----:B------:R-:W2:Y:S04]  /*104c0*/  LDL R0, [R1+0x458] ;  /* 0x0004580001007983 */ /* 0x000ea80000100800 */
[----:B-----5:R-:W3:Y:S04]  /*104d0*/  LDL R4, [R1+0x460] ;  /* 0x0004600001047983 */ /* 0x020ee80000100800 */
[----:B------:R-:W4:Y:S01]  /*104e0*/  LDL R3, [R1+0x45c] ;  /* 0x00045c0001037983 */ /* 0x000f220000100800 */
[----:B------:R-:W-:Y:S02]  /*104f0*/  R2UR UR7, R11 ;  /* 0x000000000b0772ca */ /* 0x000fe400000e0000 */
[----:B------:R-:W-:-:S11]  /*10500*/  R2UR UR6, R12 ;  /* 0x000000000c0672ca */ /* 0x000fd600000e0000 */
[----:B------:R-:W-:Y:S01]  /*10510*/  UISETP.LT.AND UP1, UPT, UR7, 0x1, UPT ;  /* 0x000000010700788c */ /* 0x000fe2000bf21270 */
[----:B--2---:R-:W-:-:S13]  /*10520*/  ISETP.NE.AND P0, PT, R0, RZ, PT ;  /* 0x000000ff0000720c */ /* 0x004fda0003f05270 */
[----:B------:R-:W-:-:S05]  /*10530*/  VOTEU.ANY UP0, P0 ;  /* 0x00000000003f7886 */ /* 0x000fca0000000100 */
[----:B------:R-:W-:-:S04]  /*10540*/  @UP0 USEL UR4, UR7, 0x1, UP1 ;  /* 0x0000000107040887 */ /* 0x000fc80008800000 */
[----:B------:R-:W-:Y:S01]  /*10550*/  @UP0 UIADD3 UR4, UR6, UR7, -UR4 ;  /* 0x0000000706040290 */ /* 0x000fe2000fffe804 */
[----:B---3--:R-:W-:-:S05]  /*10560*/  R2UR UR5, R4 ;  /* 0x00000000040572ca */ /* 0x008fca00000e0000 */
[----:B------:R-:W-:-:S04]  /*10570*/  IMAD.U32 R0, RZ, RZ, UR4 ;  /* 0x00000004ff007e24 */ /* 0x000fc8000f8e00ff */
[----:B------:R-:W-:-:S05]  /*10580*/  @P0 IMAD.SHL.U32 R0, R0, 0x8, RZ ;  /* 0x0000000800000824 */ /* 0x000fca00078e00ff */
[----:B------:R-:W-:Y:S01]  /*10590*/  @P0 LOP3.LUT R0, R0, 0x18, RZ, 0xc0, !PT ;  /* 0x0000001800000812 */ /* 0x000fe200078ec0ff */
[----:B------:R-:W-:-:S03]  /*105a0*/  UISETP.GT.U32.AND UP0, UPT, UR5, 0x1, UPT ;  /* 0x000000010500788c */ /* 0x000fc6000bf04070 */
[----:B------:R-:W-:-:S04]  /*105b0*/  @P0 IADD3 R0, R2, 0x20, R0 ;  /* 0x0000002002000810 */ /* 0x000fc80007ffe000 */
[----:B----4-:R-:W-:-:S04]  /*105c0*/  @P0 PRMT R0, R3, 0x654, R0 ;  /* 0x0000065403000816 */ /* 0x010fc80000000000 */
[----:B------:R1:W-:Y:S01]  /*105d0*/  @P0 SYNCS.ARRIVE.TRANS64.RED.A1T0 RZ, [R0+URZ], RZ ;  /* 0x000000ff00ff09a7 */ /* 0x0003e2000810043f */
[----:B------:R-:W-:-:S13]  /*105e0*/  PLOP3.LUT P0, PT, PT, PT, UP0, 0x80, 0x0 ;  /* 0x000000000000781c */ /* 0x000fda0003f0f008 */
[----:B-1----:R-:W-:Y:S05]  /*105f0*/  @P0 BRA `(.L_x_30) ;  /* 0x0000000000040947 */ /* 0x002fea0003800000 */
[----:B------:R-:W-:Y:S01]  /*10600*/  BPT.TRAP 0x1 ;  /* 0x000000040000795c */ /* 0x000fe20000300000 */
.L_x_30:
[----:B------:R-:W2:Y:S01]  /*10610*/  LDL.LU R7, [R1+0x47c] ;  /* 0x00047c0001077983 */ /* 0x000ea20000300800 */
[----:B------:R-:W1:Y:S01]  /*10620*/  S2R R6, SR_TID.X ;  /* 0x0000000000067919 */ /* 0x000e620000002100 */
[----:B-----5:R-:W-:Y:S01]  /*10630*/  R2UR UR4, R12 ;  /* 0x000000000c0472ca */ /* 0x020fe200000e0000 */
[----:B------:R-:W-:Y:S01]  /*10640*/  ULDC UR9, c[0x0][0x284] ;  /* 0x0000a10000097ab9 */ /* 0x000fe20000000800 */
[----:B------:R-:W-:Y:S01]  /*10650*/  R2UR UR18, R11 ;  /* 0x000000000b1272ca */ /* 0x000fe200000e0000 */
[----:B------:R-:W3:Y:S01]  /*10660*/  LDL R8, [R1+0x470] ;  /* 0x0004700001087983 */ /* 0x000ee20000100800 */
[----:B------:R-:W-:Y:S01]  /*10670*/  R2UR UR5, R23 ;  /* 0x00000000170572ca */ /* 0x000fe200000e0000 */
[----:B------:R-:W-:Y:S01]  /*10680*/  ULDC UR14, c[0x0][0x288] ;  /* 0x0000a200000e7ab9 */ /* 0x000fe20000000800 */
[----:B------:R-:W-:Y:S01]  /*10690*/  R2UR UR6, R22 ;  /* 0x00000000160672ca */ /* 0x000fe200000e0000 */
[----:B------:R-:W-:-:S08]  /*106a0*/  ULDC.64 UR12, c[0x0][0x5d0] ;  /* 0x00017400000c7ab9 */ /* 0x000fd00000000a00 */
[----:B------:R-:W-:Y:S02]  /*106b0*/  UIADD3 UR4, UR18, UR4, URZ ;  /* 0x0000000412047290 */ /* 0x000fe4000fffe03f */
[----:B------:R-:W-:Y:S02]  /*106c0*/  UIMAD.WIDE UR10, UR5, 0x200, URZ ;  /* 0x00000200050a78a5 */ /* 0x000fe4000f8e023f */
[----:B------:R-:W-:Y:S02]  /*106d0*/  USHF.L.U32 UR7, UR5, 0x9, URZ ;  /* 0x0000000905077899 */ /* 0x000fe4000800063f */
[----:B------:R-:W-:Y:S02]  /*106e0*/  USHF.R.U32.HI UR5, URZ, 0x2, UR4 ;  /* 0x000000023f057899 */ /* 0x000fe40008011604 */
[----:B------:R-:W-:Y:S02]  /*106f0*/  UIMAD UR6, UR6, 0xf0, URZ ;  /* 0x000000f0060678a4 */ /* 0x000fe4000f8e023f */
[----:B------:R-:W-:-:S02]  /*10700*/  ULOP3.LUT UR5, UR5, 0x1, URZ, 0xc0, !UPT ;  /* 0x0000000105057892 */ /* 0x000fc4000f8ec03f */
[----:B------:R-:W-:Y:S02]  /*10710*/  UISETP.GT.U32.AND UP0, UPT, UR4, 0x3, UPT ;  /* 0x000000030400788c */ /* 0x000fe4000bf04070 */
[----:B------:R-:W-:Y:S01]  /*10720*/  UISETP.NE.U32.AND UP1, UPT, UR5, 0x1, UPT ;  /* 0x000000010500788c */ /* 0x000fe2000bf25070 */
[----:B------:R-:W-:Y:S01]  /*10730*/  IMAD.U32 R20, RZ, RZ, UR6 ;  /* 0x00000006ff147e24 */ /* 0x000fe2000f8e00ff */
[--C-:B-1----:R-:W-:Y:S01]  /*10740*/  SHF.R.U32.HI R4, RZ, 0x2, R6.reuse ;  /* 0x00000002ff047819 */ /* 0x102fe20000011606 */
[C---:B------:R-:W-:Y:S01]  /*10750*/  IMAD.SHL.U32 R21, R6.reuse, 0x2, RZ ;  /* 0x0000000206157824 */ /* 0x040fe200078e00ff */
[----:B------:R-:W-:Y:S01]  /*10760*/  LOP3.LUT R5, R6, 0x60, RZ, 0xc0, !PT ;  /* 0x0000006006057812 */ /* 0x000fe200078ec0ff */
[----:B------:R-:W-:Y:S01]  /*10770*/  UISETP.GE.AND UP2, UPT, UR6, UR14, UPT ;  /* 0x0000000e0600728c */ /* 0x000fe2000bf46270 */
[----:B------:R-:W-:Y:S01]  /*10780*/  SHF.R.U32.HI R2, RZ, 0x7, R6 ;  /* 0x00000007ff027819 */ /* 0x000fe20000011606 */
[----:B------:R-:W-:Y:S01]  /*10790*/  UISETP.LT.U32.AND UP0, UPT, UR18, 0x4, UP0 ;  /* 0x000000041200788c */ /* 0x000fe20008701070 */
[----:B------:R-:W-:Y:S01]  /*107a0*/  LOP3.LUT R4, R4, 0x7, RZ, 0xc0, !PT ;  /* 0x0000000704047812 */ /* 0x000fe200078ec0ff */
[----:B------:R-:W-:Y:S01]  /*107b0*/  UISETP.GT.U32.AND UP1, UPT, UR18, 0x3, !UP1 ;  /* 0x000000031200788c */ /* 0x000fe2000cf24070 */
[----:B------:R-:W-:Y:S01]  /*107c0*/  SHF.R.U32.HI R5, RZ, 0x1, R5 ;  /* 0x00000001ff057819 */ /* 0x000fe20000011605 */
[----:B------:R-:W-:Y:S01]  /*107d0*/  ULOP3.LUT UR4, UR4, 0x3, URZ, 0xc0, !UPT ;  /* 0x0000000304047892 */ /* 0x000fe2000f8ec03f */
[----:B------:R-:W-:Y:S01]  /*107e0*/  LOP3.LUT R2, R2, 0x1, RZ, 0xc0, !PT ;  /* 0x0000000102027812 */ /* 0x000fe200078ec0ff */
[----:B------:R-:W-:Y:S01]  /*107f0*/  UISETP.GE.OR UP2, UPT, UR7, UR9, UP2 ;  /* 0x000000090700728c */ /* 0x000fe20009746670 */
[----:B------:R-:W-:Y:S01]  /*10800*/  IADD3 R0, RZ, -R5, -R4 ;  /* 0x80000005ff007210 */ /* 0x000fe20007ffe804 */
[----:B------:R-:W-:Y:S01]  /*10810*/  USEL UR5, URZ, 0x1, !UP1 ;  /* 0x000000013f057887 */ /* 0x000fe2000c800000 */
[----:B------:R-:W-:Y:S01]  /*10820*/  LOP3.LUT R20, R20, 0x6, R21, 0xf8, !PT ;  /* 0x0000000614147812 */ /* 0x000fe200078ef815 */
[----:B------:R-:W-:-:S02]  /*10830*/  IMAD.SHL.U32 R3, R2, 0x40, RZ ;  /* 0x0000004002037824 */ /* 0x000fc400078e00ff */
[----:B------:R-:W-:Y:S01]  /*10840*/  IMAD R0, R2, -0x40, R0 ;  /* 0xffffffc002007824 */ /* 0x000fe200078e0200 */
[----:B------:R-:W-:Y:S01]  /*10850*/  LOP3.LUT R2, R6, 0x3, RZ, 0xc0, !PT ;  /* 0x0000000306027812 */ /* 0x000fe200078ec0ff */
[----:B------:R-:W-:Y:S01]  /*10860*/  IMAD.U32 R6, RZ, RZ, UR9 ;  /* 0x00000009ff067e24 */ /* 0x000fe2000f8e00ff */
[----:B------:R-:W-:Y:S01]  /*10870*/  LOP3.LUT R3, R3, 0x40, R4, 0xe2, !PT ;  /* 0x0000004003037812 */ /* 0x000fe200078ee204 */
[----:B------:R-:W-:Y:S01]  /*10880*/  IMAD.MOV.U32 R4, RZ, RZ, -0x2 ;  /* 0xfffffffeff047424 */ /* 0x000fe200078e00ff */
[----:B------:R-:W-:Y:S02]  /*10890*/  PLOP3.LUT P0, PT, PT, PT, UP2, 0x80, 0x0 ;  /* 0x000000000000781c */ /* 0x000fe40003f0f028 */
[----:B------:R-:W-:Y:S01]  /*108a0*/  IADD3 R6, R6, -UR7, R0 ;  /* 0x8000000706067c10 */ /* 0x000fe2000fffe000 */
[----:B------:R-:W-:Y:S01]  /*108b0*/  USEL UR7, URZ, 0x1, !UP0 ;  /* 0x000000013f077887 */ /* 0x000fe2000c000000 */
[----:B------:R-:W-:Y:S01]  /*108c0*/  IMAD.U32 R0, RZ, RZ, UR4 ;  /* 0x00000004ff007e24 */ /* 0x000fe2000f8e00ff */
[----:B------:R-:W-:Y:S01]  /*108d0*/  SHF.R.S32.HI R21, RZ, 0x1f, R20 ;  /* 0x0000001fff157819 */ /* 0x000fe20000011414 */
[----:B------:R-:W-:Y:S01]  /*108e0*/  IMAD R2, R2, R4, UR14 ;  /* 0x0000000e02027e24 */ /* 0x000fe2000f8e0204 */
[----:B------:R-:W-:Y:S01]  /*108f0*/  LOP3.LUT R3, R3, UR10, R5, 0xfe, !PT ;  /* 0x0000000a03037c12 */ /* 0x000fe2000f8efe05 */
[----:B------:R-:W-:Y:S01]  /*10900*/  IMAD.U32 R4, RZ, RZ, UR12 ;  /* 0x0000000cff047e24 */ /* 0x000fe2000f8e00ff */
[----:B------:R1:W-:Y:S02]  /*10910*/  STL [R1+0x474], R0 ;  /* 0x0004740001007387 */ /* 0x0003e40000100800 */
[----:B-1----:R-:W-:Y:S01]  /*10920*/  VIADD R0, R2, -UR6 ;  /* 0x8000000602007c36 */ /* 0x002fe20008000000 */
[----:B--2---:R-:W-:-:S02]  /*10930*/  R2UR UR16, R7 ;  /* 0x00000000071072ca */ /* 0x004fc400000e0000 */
[----:B---3--:R-:W-:-:S11]  /*10940*/  R2UR UR17, R8 ;  /* 0x00000000081172ca */ /* 0x008fd600000e0000 */
[----:B------:R-:W-:-:S03]  /*10950*/  ULOP3.LUT UR16, UR5, UR16, UR7, 0x96, !UPT ;  /* 0x0000001005107292 */ /* 0x000fc6000f8e9607 */
[----:B------:R-:W-:-:S03]  /*10960*/  UMOV UR7, 0xffffffff ;  /* 0xffffffff00077882 */ /* 0x000fc60000000000 */
[----:B------:R-:W-:Y:S01]  /*10970*/  IMAD.U32 R2, RZ, RZ, UR16 ;  /* 0x00000010ff027e24 */ /* 0x000fe2000f8e00ff */
[----:B------:R-:W-:Y:S02]  /*10980*/  USHF.R.S32.HI UR15, URZ, 0x1f, UR17 ;  /* 0x0000001f3f0f7899 */ /* 0x000fe40008011411 */
[----:B------:R-:W-:Y:S02]  /*10990*/  IMAD.WIDE.U32 R4, R4, UR17, R20 ;  /* 0x0000001104047c25 */ /* 0x000fe4000f8e0014 */
[----:B------:R1:W-:Y:S01]  /*109a0*/  STL [R1+0x47c], R2 ;  /* 0x00047c0201007387 */ /* 0x0003e20000100800 */
[----:B------:R-:W-:-:S04]  /*109b0*/  UIMAD UR8, UR15, UR12, URZ ;  /* 0x0000000c0f0872a4 */ /* 0x000fc8000f8e023f */
[----:B------:R-:W-:-:S06]  /*109c0*/  UIMAD UR8, UR17, UR13, UR8 ;  /* 0x0000000d110872a4 */ /* 0x000fcc000f8e0208 */
[----:B------:R-:W-:Y:S01]  /*109d0*/  VIADD R5, R5, UR8 ;  /* 0x0000000805057c36 */ /* 0x000fe20008000000 */
[----:B-1----:R-:W-:Y:S06]  /*109e0*/  @P0 BRA `(.L_x_32) ;  /* 0x000001a000cc0947 */ /* 0x002fec0003800000 */
[----:B------:R-:W-:Y:S01]  /*109f0*/  ISETP.NE.AND P0, PT, R18, RZ, PT ;  /* 0x000000ff1200720c */ /* 0x000fe20003f05270 */
[----:B------:R-:W-:Y:S01]  /*10a00*/  ULDC.64 UR12, c[0x0][0x5c8] ;  /* 0x00017200000c7ab9 */ /* 0x000fe20000000a00 */
[----:B------:R-:W-:Y:S01]  /*10a10*/  BSSY B0, `(.L_x_32) ;  /* 0x0001a30000007945 */ /* 0x000fe20003800000 */
[----:B------:R-:W-:Y:S01]  /*10a20*/  UIMAD UR4, UR11, UR12, URZ ;  /* 0x0000000c0b0472a4 */ /* 0x000fe2000f8e023f */
[----:B------:R-:W-:Y:S02]  /*10a30*/  IMAD.U32 R7, RZ, RZ, UR13 ;  /* 0x0000000dff077e24 */ /* 0x000fe4000f8e00ff */
[----:B------:R-:W-:-:S04]  /*10a40*/  IMAD.WIDE.U32 R4, R3, UR12, R4 ;  /* 0x0000000c03047c25 */ /* 0x000fc8000f8e0004 */
[----:B------:R-:W-:-:S04]  /*10a50*/  IMAD R7, R3, R7, UR4 ;  /* 0x0000000403077e24 */ /* 0x000fc8000f8e0207 */
[----:B------:R-:W-:Y:S01]  /*10a60*/  IMAD.IADD R7, R5, 0x1, R7 ;  /* 0x0000000105077824 */ /* 0x000fe200078e0207 */
[----:B------:R-:W-:Y:S06]  /*10a70*/  @!P0 BRA `(.L_x_33) ;  /* 0x0000011000a08947 */ /* 0x000fec0003800000 */
[----:B------:R-:W-:Y:S01]  /*10a80*/  R2UR UR5, R8 ;  /* 0x00000000080572ca */ /* 0x000fe200000e0000 */
[----:B------:R-:W1:Y:S01]  /*10a90*/  LDC.64 R14, c[0x0][0x5a8] ;  /* 0x00016a00ff0e7b82 */ /* 0x000e620000000a00 */
[----:B------:R-:W-:Y:S01]  /*10aa0*/  ULDC.64 UR8, c[0x0][0x5b8] ;  /* 0x00016e0000087ab9 */ /* 0x000fe20000000a00 */
[----:B------:R-:W-:Y:S01]  /*10ab0*/  ISETP.GE.AND P5, PT, R6, 0x1, PT ;  /* 0x000000010600780c */ /* 0x000fe20003fa6270 */
[----:B------:R-:W-:Y:S02]  /*10ac0*/  UIMAD UR4, UR15, UR8, URZ ;  /* 0x000000080f0472a4 */ /* 0x000fe4000f8e023f */
[----:B------:R-:W-:Y:S01]  /*10ad0*/  IMAD.U32 R2, RZ, RZ, UR8 ;  /* 0x00000008ff027e24 */ /* 0x000fe2000f8e00ff */
[----:B------:R-:W-:Y:S01]  /*10ae0*/  LOP3.LUT R19, R19, 0xffffffef, RZ, 0xc0, !PT ;  /* 0xffffffef13137812 */ /* 0x000fe200078ec0ff */
[----:B------:R-:W-:Y:S01]  /*10af0*/  BSSY B1, `(.L_x_34) ;  /* 0x0000011000017945 */ /* 0x000fe20003800000 */
[----:B------:R-:W-:Y:S01]  /*10b00*/  ISETP.LT.OR P1, PT, R0, 0x1, !P5 ;  /* 0x000000010000780c */ /* 0x000fe20006f21670 */
[----:B------:R-:W2:Y:S03]  /*10b10*/  LDC.64 R8, c[0x0][0x5b0] ;  /* 0x00016c00ff087b82 */ /* 0x000ea60000000a00 */
[----:B------:R-:W-:-:S02]  /*10b20*/  UIMAD UR4, UR5, UR9, UR4 ;  /* 0x00000009050472a4 */ /* 0x000fc4000f8e0204 */
[----:B------:R-:W-:Y:S01]  /*10b30*/  IMAD.WIDE.U32 R20, R2, UR5, R20 ;  /* 0x0000000502147c25 */ /* 0x000fe2000f8e0014 */
[----:B------:R-:W-:-:S03]  /*10b40*/  @P5 LOP3.LUT R19, R19, 0x10, RZ, 0xfc, !PT ;  /* 0x0000001013135812 */ /* 0x000fc600078efcff */
[----:B------:R-:W-:Y:S02]  /*10b50*/  IMAD.MOV.U32 R10, RZ, RZ, R20 ;  /* 0x000000ffff0a7224 */ /* 0x000fe400078e0014 */
[----:B------:R-:W-:-:S05]  /*10b60*/  VIADD R11, R21, UR4 ;  /* 0x00000004150b7c36 */ /* 0x000fca0008000000 */
[----:B------:R3:W-:Y:S01]  /*10b70*/  STL.64 [R1+0x448], R10 ;  /* 0x0004480a01007387 */ /* 0x0007e20000100a00 */
[----:B--2---:R-:W-:Y:S02]  /*10b80*/  IMAD R22, R8, UR11, RZ ;  /* 0x0000000b08167c24 */ /* 0x004fe4000f8e02ff */
[----:B---3--:R-:W-:-:S04]  /*10b90*/  IMAD.WIDE.U32 R10, R3, R8, R10 ;  /* 0x00000008030a7225 */ /* 0x008fc800078e000a */
[----:B------:R-:W-:Y:S01]  /*10ba0*/  IMAD R22, R3, R9, R22 ;  /* 0x0000000903167224 */ /* 0x000fe200078e0216 */
[----:B-1----:R-:W-:-:S04]  /*10bb0*/  IADD3 R12, P0, R10, R14, RZ ;  /* 0x0000000e0a0c7210 */ /* 0x002fc80007f1e0ff */
[----:B------:R-:W-:-:S05]  /*10bc0*/  IADD3.X R13, R15, R11, R22, P0, !PT ;  /* 0x0000000b0f0d7210 */ /* 0x000fca00007fe416 */
[----:B------:R1:W-:Y:S01]  /*10bd0*/  STL.64 [R1+0x440], R12 ;  /* 0x0004400c01007387 */ /* 0x0003e20000100a00 */
[----:B------:R-:W-:Y:S05]  /*10be0*/  @P1 BRA `(.L_x_35) ;  /* 0x0000000000041947 */ /* 0x000fea0003800000 */
[----:B------:R2:W5:Y:S02]  /*10bf0*/  LDG.E.U8 R16, desc[UR60][R12.64] ;  /* 0x0000003c0c107981 */ /* 0x000564000c1e1100 */
.L_x_35:
[----:B------:R-:W-:Y:S05]  /*10c00*/  BSYNC B1 ;  /* 0x0000000000017941 */ /* 0x000fea0003800000 */
.L_x_34:
[----:B------:R-:W3:Y:S01]  /*10c10*/  LDL.LU R10, [R1+0x420] ;  /* 0x00042000010a7983 */ /* 0x000ee20000300800 */
[----:B-----5:R-:W-:Y:S01]  /*10c20*/  LOP3.LUT R2, R16, 0xffff, RZ, 0xc0, !PT ;  /* 0x0000ffff10027812 */ /* 0x020fe200078ec0ff */
[----:B------:R-:W-:Y:S01]  /*10c30*/  ULDC.64 UR4, c[0x0][0x5c0] ;  /* 0x0001700000047ab9 */ /* 0x000fe20000000a00 */
[----:B------:R-:W-:Y:S01]  /*10c40*/  ISETP.LT.OR P2, PT, R0, 0x2, !P5 ;  /* 0x000000020000780c */ /* 0x000fe20006f41670 */
[----:B------:R-:W-:Y:S01]  /*10c50*/  BSSY B1, `(.L_x_36) ;  /* 0x000000b000017945 */ /* 0x000fe20003800000 */
[----:B------:R-:W-:Y:S02]  /*10c60*/  PRMT R2, R2, 0x8880, RZ ;  /* 0x0000888002027816 */ /* 0x000fe400000000ff */
[----:B------:R-:W-:-:S03]  /*10c70*/  IADD3 R4, P0, R4, UR4, RZ ;  /* 0x0000000404047c10 */ /* 0x000fc6000ff1e0ff */
[----:B------:R-:W-:Y:S01]  /*10c80*/  IMAD R2, R2, R18, RZ ;  /* 0x0000001202027224 */ /* 0x000fe200078e02ff */
[----:B------:R-:W-:-:S03]  /*10c90*/  IADD3.X R5, R7, UR5, RZ, P0, !PT ;  /* 0x0000000507057c10 */ /* 0x000fc600087fe4ff */
[----:B---3--:R-:W-:-:S05]  /*10ca0*/  @!P1 IMAD R7, R10, R17, R2 ;  /* 0x000000110a079224 */ /* 0x008fca00078e0202 */
[----:B------:R3:W-:Y:S01]  /*10cb0*/  @!P1 STG.E.U8 desc[UR60][R4.64], R7 ;  /* 0x0000000704009986 */ /* 0x0007e2000c10113c */
[----:B------:R-:W-:Y:S05]  /*10cc0*/  @P2 BRA `(.L_x_37) ;  /* 0x00000000000c2947 */ /* 0x000fea0003800000 */
[----:B------:R-:W4:Y:S02]  /*10cd0*/  LDG.E.U8 R16, desc[UR60][R12.64+0x1] ;  /* 0x0000013c0c107981 */ /* 0x000f24000c1e1100 */
[----:B----4-:R-:W-:-:S05]  /*10ce0*/  PRMT R2, R16, 0x8880, RZ ;  /* 0x0000888010027816 */ /* 0x010fca00000000ff */
[----:B------:R-:W-:-:S07]  /*10cf0*/  IMAD R2, R2, R18, RZ ;  /* 0x0000001202027224 */ /* 0x000fce00078e02ff */
.L_x_37:
[----:B------:R-:W-:Y:S05]  /*10d00*/  BSYNC B1 ;  /* 0x0000000000017941 */ /* 0x000fea0003800000 */
.L_x_36:
[----:B---3--:R-:W3:Y:S04]  /*10d10*/  LDL.LU R7, [R1+0x424] ;  /* 0x0004240001077983 */ /* 0x008ee80000300800 */
[----:B------:R4:W-:Y:S04]  /*10d20*/  STL.64 [R1+0x490], R18 ;  /* 0x0004901201007387 */ /* 0x0009e80000100a00 */
[----:B------:R-:W3:Y:S04]  /*10d30*/  LDL R232, [R1+0x454] ;  /* 0x0004540001e87983 */ /* 0x000ee80000100800 */
[----:B----4-:R-:W4:Y:S01]  /*10d40*/  LDL.64 R18, [R1+0x448] ;  /* 0x0004480001127983 */ /* 0x010f220000100a00 */
[C---:B------:R-:W-:Y:S01]  /*10d50*/  SHF.L.U64.HI R11, R8.reuse, 0x3, R9 ;  /* 0x00000003080b7819 */ /* 0x040fe20000010209 */
[----:B------:R-:W-:-:S04]  /*10d60*/  IMAD.SHL.U32 R10, R8, 0x8, RZ ;  /* 0x00000008080a7824 */ /* 0x000fc800078e00ff */
[----:B-12---:R-:W-:-:S04]  /*10d70*/  IMAD.WIDE.U32 R12, R3, R8, R10 ;  /* 0x00000008030c7225 */ /* 0x006fc800078e000a */
[----:B------:R-:W-:Y:S01]  /*10d80*/  IMAD.IADD R22, R22, 0x1, R13 ;  /* 0x0000000116167824 */ /* 0x000fe200078e020d */
[----:B------:R-:W-:-:S04]  /*10d90*/  ISETP.GE.AND P6, PT, R6, 0x9, PT ;  /* 0x000000090600780c */ /* 0x000fc80003fc6270 */
[C---:B------:R-:W-:Y:S01]  /*10da0*/  ISETP.LT.OR P4, PT, R0.reuse, 0x1, !P6 ;  /* 0x000000010000780c */ /* 0x040fe20007781670 */
[----:B------:R-:W-:Y:S01]  /*10db0*/  BSSY B1, `(.L_x_38) ;  /* 0x000000e000017945 */ /* 0x000fe20003800000 */
[----:B------:R-:W-:Y:S01]  /*10dc0*/  ISETP.LT.OR P0, PT, R0, 0x2, !P6 ;  /* 0x000000020000780c */ /* 0x000fe20007701670 */
[----:B---3--:R-:W-:-:S05]  /*10dd0*/  @!P2 IMAD R7, R7, R17, R2 ;  /* 0x000000110707a224 */ /* 0x008fca00078e0202 */
[----:B------:R1:W-:Y:S01]  /*10de0*/  @!P2 STG.E.U8 desc[UR60][R4.64+0x1], R7 ;  /* 0x000001070400a986 */ /* 0x0003e2000c10113c */
[----:B------:R-:W-:-:S04]  /*10df0*/  IADD3 R234, P1, P2, R20, R14, R12 ;  /* 0x0000000e14ea7210 */ /* 0x000fc80007a3e00c */
[----:B----4-:R-:W-:Y:S02]  /*10e00*/  IADD3.X R235, R19, R15, R22, P1, P2 ;  /* 0x0000000f13eb7210 */ /* 0x010fe40000fe4416 */
[----:B------:R1:W5:Y:S04]  /*10e10*/  LDL.LU.64 R18, [R1+0x490] ;  /* 0x0004900001127983 */ /* 0x0003680000300a00 */
[----:B------:R1:W-:Y:S01]  /*10e20*/  STL.64 [R1+0x420], R234 ;  /* 0x000420ea01007387 */ /* 0x0003e20000100a00 */
[----:B------:R-:W-:-:S13]  /*10e30*/  R2UR UR4, R232 ;  /* 0x00000000e80472ca */ /* 0x000fda00000e0000 */
[----:B------:R-:W-:Y:S01]  /*10e40*/  @!P4 IADD3 R12, P3, R4, UR4, RZ ;  /* 0x00000004040ccc10 */ /* 0x000fe2000ff7e0ff */
[----:B-1----:R-:W-:-:S12]  /*10e50*/  @P4 BRA `(.L_x_39) ;  /* 0x00000000000c4947 */ /* 0x002fd80003800000 */
[----:B------:R-:W2:Y:S02]  /*10e60*/  LDG.E.U8 R16, desc[UR60][R234.64] ;  /* 0x0000003cea107981 */ /* 0x000ea4000c1e1100 */
[----:B--2---:R-:W-:-:S05]  /*10e70*/  PRMT R2, R16, 0x8880, RZ ;  /* 0x0000888010027816 */ /* 0x004fca00000000ff */
[----:B-----5:R-:W-:-:S07]  /*10e80*/  IMAD R2, R2, R18, RZ ;  /* 0x0000001202027224 */ /* 0x020fce00078e02ff */
.L_x_39:
[----:B------:R-:W-:Y:S05]  /*10e90*/  BSYNC B1 ;  /* 0x0000000000017941 */ /* 0x000fea0003800000 */
.L_x_38:
[----:B------:R-:W2:Y:S04]  /*10ea0*/  LDL.LU R7, [R1+0x428] ;  /* 0x0004280001077983 */ /* 0x000ea80000300800 */
[----:B------:R-:W3:Y:S01]  /*10eb0*/  LDL R233, [R1+0x450] ;  /* 0x0004500001e97983 */ /* 0x000ee20000100800 */
[----:B------:R-:W-:Y:S01]  /*10ec0*/  R2UR UR4, R232 ;  /* 0x00000000e80472ca */ /* 0x000fe200000e0000 */
[----:B------:R-:W-:Y:S01]  /*10ed0*/  BSSY B1, `(.L_x_40) ;  /* 0x000000d000017945 */ /* 0x000fe20003800000 */
[C---:B------:R-:W-:Y:S02]  /*10ee0*/  ISETP.LT.OR P2, PT, R0.reuse, 0x9, !P5 ;  /* 0x000000090000780c */ /* 0x040fe40006f41670 */
[----:B------:R-:W-:Y:S01]  /*10ef0*/  ISETP.LT.OR P1, PT, R0, 0x9, !P6 ;  /* 0x000000090000780c */ /* 0x000fe20007721670 */
[----:B--2---:R-:W-:Y:S01]  /*10f00*/  @!P4 IMAD R7, R7, R17, R2 ;  /* 0x000000110707c224 */ /* 0x004fe200078e0202 */
[----:B---3--:R-:W-:-:S13]  /*10f10*/  R2UR UR5, R233 ;  /* 0x00000000e90572ca */ /* 0x008fda00000e0000 */
[----:B------:R-:W-:Y:S02]  /*10f20*/  @!P4 IADD3.X R13, R5, UR5, RZ, P3, !PT ;  /* 0x00000005050dcc10 */ /* 0x000fe40009ffe4ff */
[----:B------:R-:W-:-:S03]  /*10f30*/  ISETP.LT.OR P3, PT, R0, 0xa, !P5 ;  /* 0x0000000a0000780c */ /* 0x000fc60006f61670 */
[----:B------:R1:W-:Y:S02]  /*10f40*/  @!P4 STG.E.U8 desc[UR60][R12.64], R7 ;  /* 0x000000070c00c986 */ /* 0x0003e4000c10113c */
[----:B-1----:R-:W-:Y:S01]  /*10f50*/  @!P0 IADD3 R12, P4, R4, UR4, RZ ;  /* 0x00000004040c8c10 */ /* 0x002fe2000ff9e0ff */
[----:B------:R-:W-:-:S12]  /*10f60*/  @P0 BRA `(.L_x_41) ;  /* 0x00000000000c0947 */ /* 0x000fd80003800000 */
[----:B------:R-:W2:Y:S02]  /*10f70*/  LDG.E.U8 R16, desc[UR60][R234.64+0x1] ;  /* 0x0000013cea107981 */ /* 0x000ea4000c1e1100 */
[----:B--2---:R-:W-:-:S05]  /*10f80*/  PRMT R2, R16, 0x8880, RZ ;  /* 0x0000888010027816 */ /* 0x004fca00000000ff */
[----:B-----5:R-:W-:-:S07]  /*10f90*/  IMAD R2, R2, R18, RZ ;  /* 0x0000001202027224 */ /* 0x020fce00078e02ff */
.L_x_41:
[----:B------:R-:W-:Y:S05]  /*10fa0*/  BSYNC B1 ;  /* 0x0000000000017941 */ /* 0x000fea0003800000 */
.L_x_40:
[----:B------:R-:W2:Y:S04]  /*10fb0*/  LDL.LU R7, [R1+0x42c] ;  /* 0x00042c0001077983 */ /* 0x000ea80000300800 */
[----:B------:R1:W5:Y:S01]  /*10fc0*/  LDL.64 R22, [R1+0x440] ;  /* 0x0004400001167983 */ /* 0x0003620000100a00 */
[----:B------:R-:W-:Y:S01]  /*10fd0*/  R2UR UR4, R233 ;  /* 0x00000000e90472ca */ /* 0x000fe200000e0000 */
[----:B------:R-:W-:-:S12]  /*10fe0*/  BSSY B1, `(.L_x_42) ;  /* 0x0000008000017945 */ /* 0x000fd80003800000 */
[----:B------:R-:W-:Y:S01]  /*10ff0*/  @!P0 IADD3.X R13, R5, UR4, RZ, P4, !PT ;  /* 0x00000004050d8c10 */ /* 0x000fe2000a7fe4ff */
[----:B--2---:R-:W-:-:S05]  /*11000*/  @!P0 IMAD R7, R7, R17, R2 ;  /* 0x0000001107078224 */ /* 0x004fca00078e0202 */
[----:B------:R1:W-:Y:S01]  /*11010*/  @!P0 STG.E.U8 desc[UR60][R12.64+0x1], R7 ;  /* 0x000001070c008986 */ /* 0x0003e2000c10113c */
[----:B------:R-:W-:Y:S05]  /*11020*/  @P2 BRA `(.L_x_43) ;  /* 0x00000000000c2947 */ /* 0x000fea0003800000 */
[----:B-----5:R-:W2:Y:S02]  /*11030*/  LDG.E.U8 R16, desc[UR60][R22.64+0x8] ;  /* 0x0000083c16107981 */ /* 0x020ea4000c1e1100 */
[----:B--2---:R-:W-:-:S05]  /*11040*/  PRMT R2, R16, 0x8880, RZ ;  /* 0x0000888010027816 */ /* 0x004fca00000000ff */
[----:B------:R-:W-:-:S07]  /*11050*/  IMAD R2, R2, R18, RZ ;  /* 0x0000001202027224 */ /* 0x000fce00078e02ff */
.L_x_43:
[----:B------:R-:W-:Y:S05]  /*11060*/  BSYNC B1 ;  /* 0x0000000000017941 */ /* 0x000fea0003800000 */
.L_x_42:
[----:B-1----:R-:W2:Y:S01]  /*11070*/  LDL.LU R7, [R1+0x430] ;  /* 0x0004300001077983 */ /* 0x002ea20000300800 */
[----:B------:R-:W-:Y:S01]  /*11080*/  BSSY B1, `(.L_x_44) ;  /* 0x0000007000017945 */ /* 0x000fe20003800000 */
[----:B--2---:R-:W-:-:S05]  /*11090*/  @!P2 IMAD R7, R7, R17, R2 ;  /* 0x000000110707a224 */ /* 0x004fca00078e0202 */
[----:B------:R1:W-:Y:S01]  /*110a0*/  @!P2 STG.E.U8 desc[UR60][R4.64+0x8], R7 ;  /* 0x000008070400a986 */ /* 0x0003e2000c10113c */
[----:B------:R-:W-:Y:S05]  /*110b0*/  @P3 BRA `(.L_x_45) ;  /* 0x00000000000c3947 */ /* 0x000fea0003800000 */
[----:B-----5:R-:W2:Y:S02]  /*110c0*/  LDG.E.U8 R16, desc[UR60][R22.64+0x9] ;  /* 0x0000093c16107981 */ /* 0x020ea4000c1e1100 */
[----:B--2---:R-:W-:-:S05]  /*110d0*/  PRMT R2, R16, 0x8880, RZ ;  /* 0x0000888010027816 */ /* 0x004fca00000000ff */
[----:B------:R-:W-:-:S07]  /*110e0*/  IMAD R2, R2, R18, RZ ;  /* 0x0000001202027224 */ /* 0x000fce00078e02ff */
.L_x_45:
[----:B------:R-:W-:Y:S05]  /*110f0*/  BSYNC B1 ;  /* 0x0000000000017941 */ /* 0x000fea0003800000 */
.L_x_44:
[----:B-1----:R-:W2:Y:S01]  /*11100*/  LDL.LU R7, [R1+0x434] ;  /* 0x0004340001077983 */ /* 0x002ea20000300800 */
[----:B------:R-:W-:Y:S01]  /*11110*/  R2UR UR4, R232 ;  /* 0x00000000e80472ca */ /* 0x000fe200000e0000 */
[----:B------:R-:W-:Y:S01]  /*11120*/  BSSY B1, `(.L_x_46) ;  /* 0x0000009000017945 */ /* 0x000fe20003800000 */
[----:B------:R-:W-:-:S11]  /*11130*/  ISETP.LT.OR P0, PT, R0, 0xa, !P6 ;  /* 0x0000000a0000780c */ /* 0x000fd60007701670 */
[----:B------:R-:W-:Y:S01]  /*11140*/  @!P1 IADD3 R12, P2, R4, UR4, RZ ;  /* 0x00000004040c9c10 */ /* 0x000fe2000ff5e0ff */
[----:B--2---:R-:W-:-:S05]  /*11150*/  @!P3 IMAD R7, R7, R17, R2 ;  /* 0x000000110707b224 */ /* 0x004fca00078e0202 */
[----:B------:R1:W-:Y:S01]  /*11160*/  @!P3 STG.E.U8 desc[UR60][R4.64+0x9], R7 ;  /* 0x000009070400b986 */ /* 0x0003e2000c10113c */
[----:B------:R-:W-:Y:S06]  /*11170*/  @P1 BRA `(.L_x_47) ;  /* 0x00000000000c1947 */ /* 0x000fec0003800000 */
[----:B------:R-:W2:Y:S02]  /*11180*/  LDG.E.U8 R16, desc[UR60][R234.64+0x8] ;  /* 0x0000083cea107981 */ /* 0x000ea4000c1e1100 */
[----:B--2---:R-:W-:-:S05]  /*11190*/  PRMT R2, R16, 0x8880, RZ ;  /* 0x0000888010027816 */ /* 0x004fca00000000ff */
[----:B-----5:R-:W-:-:S07]  /*111a0*/  IMAD R2, R2, R18, RZ ;  /* 0x0000001202027224 */ /* 0x020fce00078e02ff */
.L_x_47:
[----:B------:R-:W-:Y:S05]  /*111b0*/  BSYNC B1 ;  /* 0x0000000000017941 */ /* 0x000fea0003800000 */
.L_x_46:
[----:B-1----:R-:W2:Y:S01]  /*111c0*/  LDL.LU R7, [R1+0x438] ;  /* 0x0004380001077983 */ /* 0x002ea20000300800 */
[----:B------:R-:W-:Y:S01]  /*111d0*/  R2UR UR5, R233 ;  /* 0x00000000e90572ca */ /* 0x000fe200000e0000 */
[----:B------:R-:W-:Y:S01]  /*111e0*/  BSSY B1, `(.L_x_48) ;  /* 0x000000a000017945 */ /* 0x000fe20003800000 */
[----:B------:R-:W-:-:S11]  /*111f0*/  R2UR UR4, R232 ;  /* 0x00000000e80472ca */ /* 0x000fd600000e0000 */
[----:B------:R-:W-:Y:S01]  /*11200*/  @!P1 IADD3.X R13, R5, UR5, RZ, P2, !PT ;  /* 0x00000005050d9c10 */ /* 0x000fe200097fe4ff */
[----:B--2---:R-:W-:-:S05]  /*11210*/  @!P1 IMAD R7, R7, R17, R2 ;  /* 0x0000001107079224 */ /* 0x004fca00078e0202 */
[----:B------:R1:W-:Y:S02]  /*11220*/  @!P1 STG.E.U8 desc[UR60][R12.64+0x8], R7 ;  /* 0x000008070c009986 */ /* 0x0003e4000c10113c */
[----:B-1----:R-:W-:Y:S01]  /*11230*/  @!P0 IADD3 R12, P1, R4, UR4, RZ ;  /* 0x00000004040c8c10 */ /* 0x002fe2000ff3e0ff */
[----:B------:R-:W-:-:S12]  /*11240*/  @P0 BRA `(.L_x_49) ;  /* 0x00000000000c0947 */ /* 0x000fd80003800000 */
[----:B------:R-:W2:Y:S02]  /*11250*/  LDG.E.U8 R16, desc[UR60][R234.64+0x9] ;  /* 0x0000093cea107981 */ /* 0x000ea4000c1e1100 */
[----:B--2---:R-:W-:-:S05]  /*11260*/  PRMT R2, R16, 0x8880, RZ ;  /* 0x0000888010027816 */ /* 0x004fca00000000ff */
[----:B-----5:R-:W-:-:S07]  /*11270*/  IMAD R2, R2, R18, RZ ;  /* 0x0000001202027224 */ /* 0x020fce00078e02ff */
.L_x_49:
[----:B------:R-:W-:Y:S05]  /*11280*/  BSYNC B1 ;  /* 0x0000000000017941 */ /* 0x000fea0003800000 */
.L_x_48:
[----:B------:R-:W2:Y:S04]  /*11290*/  LDL.LU R7, [R1+0x43c] ;  /* 0x00043c0001077983 */ /* 0x000ea80000300800 */
[----:B------:R-:W3:Y:S04]  /*112a0*/  LDL R235, [R1+0x46c] ;  /* 0x00046c0001eb7983 */ /* 0x000ee80000100800 */
[----:B-----5:R-:W4:Y:S01]  /*112b0*/  LDL.64 R22, [R1+0x448] ;  /* 0x0004480001167983 */ /* 0x020f220000100a00 */
[----:B------:R-:W-:Y:S02]  /*112c0*/  R2UR UR5, R233 ;  /* 0x00000000e90572ca */ /* 0x000fe400000e0000 */
[----:B------:R-:W-:-:S11]  /*112d0*/  ISETP.GE.AND P4, PT, R6, 0x81, PT ;  /* 0x000000810600780c */ /* 0x000fd60003f86270 */
[----:B------:R-:W-:Y:S02]  /*112e0*/  @!P0 IADD3.X R13, R5, UR5, RZ, P1, !PT ;  /* 0x00000005050d8c10 */ /* 0x000fe40008ffe4ff */
[----:B------:R-:W-:Y:S01]  /*112f0*/  ISETP.LT.OR P1, PT, R0, 0x1, !P4 ;  /* 0x000000010000780c */ /* 0x000fe20006721670 */
[----:B------:R-:W-:Y:S01]  /*11300*/  BSSY B1, `(.L_x_50) ;  /* 0x0000012000017945 */ /* 0x000fe20003800000 */
[----:B------:R-:W-:-:S04]  /*11310*/  LOP3.LUT R19, R19, 0xfffffff7, RZ, 0xc0, !PT ;  /* 0xfffffff713137812 */ /* 0x000fc800078ec0ff */
[----:B------:R-:W-:Y:S01]  /*11320*/  @P4 LOP3.LUT R19, R19, 0x8, RZ, 0xfc, !PT ;  /* 0x0000000813134812 */ /* 0x000fe200078efcff */
[----:B--2---:R-:W-:-:S05]  /*11330*/  @!P0 IMAD R7, R7, R17, R2 ;  /* 0x0000001107078224 */ /* 0x004fca00078e0202 */
[----:B------:R1:W-:Y:S01]  /*11340*/  @!P0 STG.E.U8 desc[UR60][R12.64+0x9], R7 ;  /* 0x000009070c008986 */ /* 0x0003e2000c10113c */
[----:B------:R-:W-:Y:S02]  /*11350*/  IADD3 R234, P0, R3, 0x80, RZ ;  /* 0x0000008003ea7810 */ /* 0x000fe40007f1e0ff */
[----:B---3--:R-:W-:-:S03]  /*11360*/  R2UR UR4, R235 ;  /* 0x00000000eb0472ca */ /* 0x008fc600000e0000 */
[----:B-1----:R-:W-:Y:S02]  /*11370*/  IMAD.X R7, RZ, RZ, UR11, P0 ;  /* 0x0000000bff077e24 */ /* 0x002fe400080e06ff */
[----:B----4-:R-:W-:-:S04]  /*11380*/  IMAD.WIDE.U32 R12, R234, R8, R22 ;  /* 0x00000008ea0c7225 */ /* 0x010fc800078e0016 */
[----:B------:R-:W-:Y:S01]  /*11390*/  IMAD R7, R7, R8, RZ ;  /* 0x0000000807077224 */ /* 0x000fe200078e02ff */
[----:B------:R-:W-:-:S03]  /*113a0*/  IADD3 R236, P0, R12, R14, RZ ;  /* 0x0000000e0cec7210 */ /* 0x000fc60007f1e0ff */
[----:B------:R-:W-:-:S05]  /*113b0*/  IMAD R7, R234, R9, R7 ;  /* 0x00000009ea077224 */ /* 0x000fca00078e0207 */
[----:B------:R-:W-:Y:S02]  /*113c0*/  IADD3.X R237, R15, R13, R7, P0, !PT ;  /* 0x0000000d0fed7210 */ /* 0x000fe400007fe407 */
[----:B------:R-:W-:Y:S01]  /*113d0*/  @!P1 IADD3 R12, P0, R4, UR4, RZ ;  /* 0x00000004040c9c10 */ /* 0x000fe2000ff1e0ff */
[----:B------:R-:W-:-:S12]  /*113e0*/  @P1 BRA `(.L_x_51) ;  /* 0x00000000000c1947 */ /* 0x000fd80003800000 */
[----:B------:R-:W2:Y:S02]  /*113f0*/  LDG.E.U8 R16, desc[UR60][R236.64] ;  /* 0x0000003cec107981 */ /* 0x000ea4000c1e1100 */
[----:B--2---:R-:W-:-:S05]  /*11400*/  PRMT R2, R16, 0x8880, RZ ;  /* 0x0000888010027816 */ /* 0x004fca00000000ff */
[----:B------:R-:W-:-:S07]  /*11410*/  IMAD R2, R2, R18, RZ ;  /* 0x0000001202027224 */ /* 0x000fce00078e02ff */
.L_x_51:
[----:B------:R-:W-:Y:S05]  /*11420*/  BSYNC B1 ;  /* 0x0000000000017941 */ /* 0x000fea0003800000 */
.L_x_50:
[----:B------:R-:W2:Y:S04]  /*11430*/  LDL.LU R22, [R1+0x400] ;  /* 0x0004000001167983 */ /* 0x000ea80000300800 */
[----:B------:R-:W3:Y:S01]  /*11440*/  LDL R23, [R1+0x478] ;  /* 0x0004780001177983 */ /* 0x000ee20000100800 */
[----:B------:R-:W-:Y:S01]  /*11450*/  R2UR UR4, R235 ;  /* 0x00000000eb0472ca */ /* 0x000fe200000e0000 */
[----:B------:R-:W-:Y:S01]  /*11460*/  BSSY B1, `(.L_x_52) ;  /* 0x000000b000017945 */ /* 0x000fe20003800000 */
[----:B--2---:R-:W-:Y:S01]  /*11470*/  @!P1 IMAD R22, R22, R17, R2 ;  /* 0x0000001116169224 */ /* 0x004fe200078e0202 */
[----:B---3--:R-:W-:-:S13]  /*11480*/  R2UR UR5, R23 ;  /* 0x00000000170572ca */ /* 0x008fda00000e0000 */
[----:B------:R-:W-:Y:S02]  /*11490*/  @!P1 IADD3.X R13, R5, UR5, RZ, P0, !PT ;  /* 0x00000005050d9c10 */ /* 0x000fe400087fe4ff */
[----:B------:R-:W-:-:S03]  /*114a0*/  ISETP.LT.OR P0, PT, R0, 0x2, !P4 ;  /* 0x000000020000780c */ /* 0x000fc60006701670 */
[----:B------:R1:W-:Y:S02]  /*114b0*/  @!P1 STG.E.U8 desc[UR60][R12.64], R22 ;  /* 0x000000160c009986 */ /* 0x0003e4000c10113c */
[----:B-1----:R-:W-:-:S08]  /*114c0*/  IADD3 R12, P1, R4, UR4, RZ ;  /* 0x00000004040c7c10 */ /* 0x002fd0000ff3e0ff */
[----:B------:R-:W-:Y:S05]  /*114d0*/  @P0 BRA `(.L_x_53) ;  /* 0x00000000000c0947 */ /* 0x000fea0003800000 */
[----:B------:R-:W2:Y:S02]  /*114e0*/  LDG.E.U8 R16, desc[UR60][R236.64+0x1] ;  /* 0x0000013cec107981 */ /* 0x000ea4000c1e1100 */
[----:B--2---:R-:W-:-:S05]  /*114f0*/  PRMT R2, R16, 0x8880, RZ ;  /* 0x0000888010027816 */ /* 0x004fca00000000ff */
[----:B------:R-:W-:-:S07]  /*11500*/  IMAD R2, R2, R18, RZ ;  /* 0x0000001202027224 */ /* 0x000fce00078e02ff */
.L_x_53:
[----:B------:R-:W-:Y:S05]  /*11510*/  BSYNC B1 ;  /* 0x0000000000017941 */ /* 0x000fea0003800000 */
.L_x_52:
[----:B------:R-:W2:Y:S04]  /*11520*/  LDL.LU R22, [R1+0x404] ;  /* 0x0004040001167983 */ /* 0x000ea80000300800 */
[----:B------:R1:W-:Y:S04]  /*11530*/  STL.64 [R1+0x490], R18 ;  /* 0x0004901201007387 */ /* 0x0003e80000100a00 */
[----:B-1----:R-:W3:Y:S01]  /*11540*/  LDL.64 R18, [R1+0x448] ;  /* 0x0004480001127983 */ /* 0x002ee20000100a00 */
[----:B------:R-:W-:Y:S02]  /*11550*/  R2UR UR4, R23 ;  /* 0x00000000170472ca */ /* 0x000fe400000e0000 */
[----:B------:R-:W-:Y:S01]  /*11560*/  R2UR UR6, R235 ;  /* 0x00000000eb0672ca */ /* 0x000fe200000e0000 */
[----:B------:R-:W-:Y:S01]  /*11570*/  IMAD.WIDE.U32 R234, R234, R8, R10 ;  /* 0x00000008eaea7225 */ /* 0x000fe200078e000a */
[----:B------:R-:W-:-:S02]  /*11580*/  R2UR UR8, R232 ;  /* 0x00000000e80872ca */ /* 0x000fc400000e0000 */
[----:B------:R-:W-:Y:S01]  /*11590*/  ISETP.GE.AND P3, PT, R6, 0x89, PT ;  /* 0x000000890600780c */ /* 0x000fe20003f66270 */
[----:B------:R-:W-:Y:S01]  /*115a0*/  IMAD.IADD R7, R7, 0x1, R235 ;  /* 0x0000000107077824 */ /* 0x000fe200078e02eb */
[----:B------:R-:W-:-:S05]  /*115b0*/  R2UR UR5, R233 ;  /* 0x00000000e90572ca */ /* 0x000fca00000e0000 */
[----:B------:R-:W-:Y:S02]  /*115c0*/  IADD3.X R13, R5, UR4, RZ, P1, !PT ;  /* 0x00000004050d7c10 */ /* 0x000fe40008ffe4ff */
[----:B------:R-:W-:Y:S01]  /*115d0*/  IADD3 R234, P1, P2, R20, R14, R234 ;  /* 0x0000000e14ea7210 */ /* 0x000fe20007a3e0ea */
[----:B------:R-:W-:Y:S01]  /*115e0*/  BSSY B1, `(.L_x_54) ;  /* 0x000000f000017945 */ /* 0x000fe20003800000 */
[----:B--2---:R-:W-:-:S05]  /*115f0*/  @!P0 IMAD R22, R22, R17, R2 ;  /* 0x0000001116168224 */ /* 0x004fca00078e0202 */
[----:B------:R1:W-:Y:S01]  /*11600*/  @!P0 STG.E.U8 desc[UR60][R12.64+0x1], R22 ;  /* 0x000001160c008986 */ /* 0x0003e2000c10113c */
[----:B------:R-:W-:Y:S02]  /*11610*/  ISETP.LT.OR P0, PT, R0, 0x1, !P3 ;  /* 0x000000010000780c */ /* 0x000fe40005f01670 */
[----:B---3--:R-:W-:Y:S01]  /*11620*/  IADD3.X R235, R19, R15, R7, P1, P2 ;  /* 0x0000000f13eb7210 */ /* 0x008fe20000fe4407 */
[----:B-1----:R-:W-:Y:S01]  /*11630*/  IMAD.U32 R22, RZ, RZ, UR8 ;  /* 0x00000008ff167e24 */ /* 0x002fe2000f8e00ff */
[----:B------:R1:W5:Y:S01]  /*11640*/  LDL.LU.64 R18, [R1+0x490] ;  /* 0x0004900001127983 */ /* 0x0003620000300a00 */
[----:B------:R-:W-:-:S08]  /*11650*/  IMAD.U32 R7, RZ, RZ, UR5 ;  /* 0x00000005ff077e24 */ /* 0x000fd0000f8e00ff */
[----:B------:R-:W-:-:S04]  /*11660*/  @!P0 IADD3 R22, P1, P2, R22, UR6, R4 ;  /* 0x0000000616168c10 */ /* 0x000fc8000fa3e004 */
[----:B------:R-:W-:Y:S02]  /*11670*/  @!P0 IADD3.X R23, R7, UR4, R5, P1, P2 ;  /* 0x0000000407178c10 */ /* 0x000fe40008fe4405 */
[----:B------:R-:W-:Y:S01]  /*11680*/  ISETP.LT.OR P1, PT, R0, 0x2, !P3 ;  /* 0x000000020000780c */ /* 0x000fe20005f21670 */
[----:B-1----:R-:W-:-:S12]  /*11690*/  @P0 BRA `(.L_x_55) ;  /* 0x00000000000c0947 */ /* 0x002fd80003800000 */
[----:B------:R-:W2:Y:S02]  /*116a0*/  LDG.E.U8 R16, desc[UR60][R234.64] ;  /* 0x0000003cea107981 */ /* 0x000ea4000c1e1100 */
[----:B--2---:R-:W-:-:S05]  /*116b0*/  PRMT R2, R16, 0x8880, RZ ;  /* 0x0000888010027816 */ /* 0x004fca00000000ff */
[----:B-----5:R-:W-:-:S07]  /*116c0*/  IMAD R2, R2, R18, RZ ;  /* 0x0000001202027224 */ /* 0x020fce00078e02ff */
.L_x_55:
[----:B------:R-:W-:Y:S05]  /*116d0*/  BSYNC B1 ;  /* 0x0000000000017941 */ /* 0x000fea0003800000 */
.L_x_54:
[----:B------:R1:W-:Y:S04]  /*116e0*/  STL [R1+0x494], R6 ;  /* 0x0004940601007387 */ /* 0x0003e80000100800 */
[----:B-1----:R-:W2:Y:S04]  /*116f0*/  LDL R6, [R1+0x46c] ;  /* 0x00046c0001067983 */ /* 0x002ea80000100800 */
[----:B------:R1:W-:Y:S04]  /*11700*/  STL [R1+0x490], R3 ;  /* 0x0004900301007387 */ /* 0x0003e80000100800 */
[----:B-1----:R-:W3:Y:S04]  /*11710*/  LDL R3, [R1+0x478] ;  /* 0x0004780001037983 */ /* 0x002ee80000100800 */
[----:B------:R-:W4:Y:S01]  /*11720*/  LDL.LU R7, [R1+0x408] ;  /* 0x0004080001077983 */ /* 0x000f220000300800 */
[----:B------:R-:W-:-:S02]  /*11730*/  R2UR UR8, R232 ;  /* 0x00000000e80872ca */ /* 0x000fc400000e0000 */
[----:B------:R-:W-:Y:S02]  /*11740*/  R2UR UR5, R233 ;  /* 0x00000000e90572ca */ /* 0x000fe400000e0000 */
[----:B--2---:R-:W-:Y:S02]  /*11750*/  R2UR UR6, R6 ;  /* 0x00000000060672ca */ /* 0x004fe400000e0000 */
[----:B------:R1:W5:Y:S01]  /*11760*/  LDL.LU R6, [R1+0x494] ;  /* 0x0004940001067983 */ /* 0x0003620000300800 */
[----:B---3--:R-:W-:-:S03]  /*11770*/  R2UR UR4, R3 ;  /* 0x00000000030472ca */ /* 0x008fc600000e0000 */
[----:B------:R1:W5:Y:S01]  /*11780*/  LDL.LU R3, [R1+0x490] ;  /* 0x0004900001037983 */ /* 0x0003620000300800 */
[----:B------:R-:W-:Y:S01]  /*11790*/  BSSY B1, `(.L_x_56) ;  /* 0x000000d000017945 */ /* 0x000fe20003800000 */
[----:B----4-:R-:W-:-:S05]  /*117a0*/  @!P0 IMAD R7, R7, R17, R2 ;  /* 0x0000001107078224 */ /* 0x010fca00078e0202 */
[----:B------:R2:W-:Y:S02]  /*117b0*/  @!P0 STG.E.U8 desc[UR60][R22.64], R7 ;  /* 0x0000000716008986 */ /* 0x0005e4000c10113c */
[----:B--2---:R-:W-:Y:S02]  /*117c0*/  IMAD.U32 R22, RZ, RZ, UR8 ;  /* 0x00000008ff167e24 */ /* 0x004fe4000f8e00ff */
[----:B------:R-:W-:-:S03]  /*117d0*/  IMAD.U32 R7, RZ, RZ, UR5 ;  /* 0x00000005ff077e24 */ /* 0x000fc6000f8e00ff */
[----:B------:R-:W-:-:S04]  /*117e0*/  @!P1 IADD3 R22, P0, P2, R22, UR6, R4 ;  /* 0x0000000616169c10 */ /* 0x000fc8000fa1e004 */
[----:B------:R-:W-:Y:S02]  /*117f0*/  @!P1 IADD3.X R23, R7, UR4, R5, P0, P2 ;  /* 0x0000000407179c10 */ /* 0x000fe400087e4405 */
[C---:B------:R-:W-:Y:S02]  /*11800*/  ISETP.LT.OR P2, PT, R0.reuse, 0x9, !P4 ;  /* 0x000000090000780c */ /* 0x040fe40006741670 */
[----:B------:R-:W-:Y:S01]  /*11810*/  ISETP.LT.OR P0, PT, R0, 0x9, !P3 ;  /* 0x000000090000780c */ /* 0x000fe20005f01670 */
[----:B-1----:R-:W-:-:S12]  /*11820*/  @P1 BRA `(.L_x_57) ;  /* 0x00000000000c1947 */ /* 0x002fd80003800000 */
[----:B------:R-:W2:Y:S02]  /*11830*/  LDG.E.U8 R16, desc[UR60][R234.64+0x1] ;  /* 0x0000013cea107981 */ /* 0x000ea4000c1e1100 */
[----:B--2---:R-:W-:-:S05]  /*11840*/  PRMT R2, R16, 0x8880, RZ ;  /* 0x0000888010027816 */ /* 0x004fca00000000ff */
[----:B-----5:R-:W-:-:S07]  /*11850*/  IMAD R2, R2, R18, RZ ;  /* 0x0000001202027224 */ /* 0x020fce00078e02ff */
.L_x_57:
[----:B------:R-:W-:Y:S05]  /*11860*/  BSYNC B1 ;  /* 0x0000000000017941 */ /* 0x000fea0003800000 */
.L_x_56:
[----:B------:R-:W2:Y:S01]  /*11870*/  LDL.LU R7, [R1+0x40c] ;  /* 0x00040c0001077983 */ /* 0x000ea20000300800 */
[----:B------:R-:W-:Y:S01]  /*11880*/  BSSY B1, `(.L_x_58) ;  /* 0x0000007000017945 */ /* 0x000fe20003800000 */
[----:B--2---:R-:W-:-:S05]  /*11890*/  @!P1 IMAD R7, R7, R17, R2 ;  /* 0x0000001107079224 */ /* 0x004fca00078e0202 */
[----:B------:R1:W-:Y:S01]  /*118a0*/  @!P1 STG.E.U8 desc[UR60][R22.64+0x1], R7 ;  /* 0x0000010716009986 */ /* 0x0003e2000c10113c */
[----:B------:R-:W-:Y:S05]  /*118b0*/  @P2 BRA `(.L_x_59) ;  /* 0x00000000000c2947 */ /* 0x000fea0003800000 */
[----:B------:R-:W2:Y:S02]  /*118c0*/  LDG.E.U8 R16, desc[UR60][R236.64+0x8] ;  /* 0x0000083cec107981 */ /* 0x000ea4000c1e1100 */
[----:B--2---:R-:W-:-:S05]  /*118d0*/  PRMT R2, R16, 0x8880, RZ ;  /* 0x0000888010027816 */ /* 0x004fca00000000ff */
[----:B-----5:R-:W-:-:S07]  /*118e0*/  IMAD R2, R2, R18, RZ ;  /* 0x0000001202027224 */ /* 0x020fce00078e02ff */
.L_x_59:
[----:B------:R-:W-:Y:S05]  /*118f0*/  BSYNC B1 ;  /* 0x0000000000017941 */ /* 0x000fea0003800000 */
.L_x_58:
[----:B-1----:R-:W2:Y:S04]  /*11900*/  LDL R23, [R1+0x46c] ;  /* 0x00046c0001177983 */ /* 0x002ea80000100800 */
[----:B------:R-:W3:Y:S04]  /*11910*/  LDL R22, [R1+0x478] ;  /* 0x0004780001167983 */ /* 0x000ee80000100800 */
[----:B------:R-:W4:Y:S01]  /*11920*/  LDL.LU R7, [R1+0x410] ;  /* 0x0004100001077983 */ /* 0x000f220000300800 */
[----:B------:R-:W-:Y:S01]  /*11930*/  R2UR UR8, R232 ;  /* 0x00000000e80872ca */ /* 0x000fe200000e0000 */
[----:B------:R-:W-:Y:S01]  /*11940*/  BSSY B1, `(.L_x_60) ;  /* 0x0000010000017945 */ /* 0x000fe20003800000 */
[----:B------:R-:W-:-:S02]  /*11950*/  R2UR UR5, R233 ;  /* 0x00000000e90572ca */ /* 0x000fc400000e0000 */
[----:B--2---:R-:W-:Y:S02]  /*11960*/  R2UR UR6, R23 ;  /* 0x00000000170672ca */ /* 0x004fe400000e0000 */
[----:B---3--:R-:W-:-:S07]  /*11970*/  R2UR UR4, R22 ;  /* 0x00000000160472ca */ /* 0x008fce00000e0000 */
[----:B------:R-:W-:Y:S02]  /*11980*/  IMAD.U32 R22, RZ, RZ, UR8 ;  /* 0x00000008ff167e24 */ /* 0x000fe4000f8e00ff */
[----:B----4-:R-:W-:-:S05]  /*11990*/  @!P2 IMAD R7, R7, R17, R2 ;  /* 0x000000110707a224 */ /* 0x010fca00078e0202 */
[----:B------:R1:W-:Y:S01]  /*119a0*/  @!P2 STG.E.U8 desc[UR60][R12.64+0x8], R7 ;  /* 0x000008070c00a986 */ /* 0x0003e2000c10113c */
[----:B------:R-:W-:Y:S01]  /*119b0*/  @!P0 IADD3 R22, P1, P2, R22, UR6, R4 ;  /* 0x0000000616168c10 */ /* 0x000fe2000fa3e004 */
[----:B-1----:R-:W-:-:S05]  /*119c0*/  IMAD.U32 R7, RZ, RZ, UR5 ;  /* 0x00000005ff077e24 */ /* 0x002fca000f8e00ff */
[----:B------:R-:W-:Y:S02]  /*119d0*/  @!P0 IADD3.X R23, R7, UR4, R5, P1, P2 ;  /* 0x0000000407178c10 */ /* 0x000fe40008fe4405 */
[C---:B------:R-:W-:Y:S02]  /*119e0*/  ISETP.LT.OR P2, PT, R0.reuse, 0xa, !P4 ;  /* 0x0000000a0000780c */ /* 0x040fe40006741670 */
[----:B------:R-:W-:-:S11]  /*119f0*/  ISETP.LT.OR P1, PT, R0, 0xa, !P3 ;  /* 0x0000000a0000780c */ /* 0x000fd60005f21670 */
[----:B------:R-:W-:Y:S05]  /*11a00*/  @P2 BRA `(.L_x_61) ;  /* 0x00000000000c2947 */ /* 0x000fea0003800000 */
[----:B------:R-:W2:Y:S02]  /*11a10*/  LDG.E.U8 R16, desc[UR60][R236.64+0x9] ;  /* 0x0000093cec107981 */ /* 0x000ea4000c1e1100 */
[----:B--2---:R-:W-:-:S05]  /*11a20*/  PRMT R2, R16, 0x8880, RZ ;  /* 0x0000888010027816 */ /* 0x004fca00000000ff */
[----:B-----5:R-:W-:-:S07]  /*11a30*/  IMAD R2, R2, R18, RZ ;  /* 0x0000001202027224 */ /* 0x020fce00078e02ff */
.L_x_61:
[----:B------:R-:W-:Y:S05]  /*11a40*/  BSYNC B1 ;  /* 0x0000000000017941 */ /* 0x000fea0003800000 */
.L_x_60:
        /* <DEDUP_REMOVED lines=8> */
.L_x_63:
[----:B------:R-:W-:Y:S05]  /*11ad0*/  BSYNC B1 ;  /* 0x0000000000017941 */ /* 0x000fea0003800000 */
.L_x_62:
[----:B-1----:R-:W2:Y:S01]  /*11ae0*/  LDL.LU R7, [R1+0x418] ;  /* 0x0004180001077983 */ /* 0x002ea20000300800 */
[----:B------:R-:W-:Y:S01]  /*11af0*/  R2UR UR4, R232 ;  /* 0x00000000e80472ca */ /* 0x000fe200000e0000 */
[----:B------:R-:W-:Y:S01]  /*11b00*/  BSSY B1, `(.L_x_64) ;  /* 0x0000008000017945 */ /* 0x000fe20003800000 */
[----:B--2---:R-:W-:-:S05]  /*11b10*/  @!P0 IMAD R7, R7, R17, R2 ;  /* 0x0000001107078224 */ /* 0x004fca00078e0202 */
[----:B------:R1:W-:Y:S06]  /*11b20*/  @!P0 STG.E.U8 desc[UR60][R22.64+0x8], R7 ;  /* 0x0000080716008986 */ /* 0x0003ec000c10113c */
[----:B-1----:R-:W-:Y:S01]  /*11b30*/  @!P1 IADD3 R22, P0, R12, UR4, RZ ;  /* 0x000000040c169c10 */ /* 0x002fe2000ff1e0ff */
[----:B------:R-:W-:-:S12]  /*11b40*/  @P1 BRA `(.L_x_65) ;  /* 0x00000000000c1947 */ /* 0x000fd80003800000 */
[----:B------:R-:W2:Y:S02]  /*11b50*/  LDG.E.U8 R16, desc[UR60][R234.64+0x9] ;  /* 0x0000093cea107981 */ /* 0x000ea4000c1e1100 */
[----:B--2---:R-:W-:-:S05]  /*11b60*/  PRMT R2, R16, 0x8880, RZ ;  /* 0x0000888010027816 */ /* 0x004fca00000000ff */
[----:B-----5:R-:W-:-:S07]  /*11b70*/  IMAD R2, R2, R18, RZ ;  /* 0x0000001202027224 */ /* 0x020fce00078e02ff */
.L_x_65:
[----:B------:R-:W-:Y:S05]  /*11b80*/  BSYNC B1 ;  /* 0x0000000000017941 */ /* 0x000fea0003800000 */
.L_x_64:
[----:B------:R-:W2:Y:S04]  /*11b90*/  LDL R232, [R1+0x484] ;  /* 0x0004840001e87983 */ /* 0x000ea80000100800 */
[----:B------:R-:W3:Y:S01]  /*11ba0*/  LDL.LU R7, [R1+0x41c] ;  /* 0x00041c0001077983 */ /* 0x000ee20000300800 */
[----:B------:R-:W-:Y:S02]  /*11bb0*/  R2UR UR5, R233 ;  /* 0x00000000e90572ca */ /* 0x000fe400000e0000 */
[----:B-----5:R-:W-:Y:S01]  /*11bc0*/  ISETP.GE.AND P2, PT, R6, 0x101, PT ;  /* 0x000001010600780c */ /* 0x020fe20003f46270 */
[----:B------:R-:W-:Y:S01]  /*11bd0*/  STL [R1+0x490], R10 ;  /* 0x0004900a01007387 */ /* 0x000fe20000100800 */
[----:B------:R-:W-:-:S09]  /*11be0*/  LOP3.LUT R19, R19, 0xfffffffd, RZ, 0xc0, !PT ;  /* 0xfffffffd13137812 */ /* 0x000fd200078ec0ff */
[----:B------:R-:W-:Y:S01]  /*11bf0*/  @!P1 IADD3.X R23, R13, UR5, RZ, P0, !PT ;  /* 0x000000050d179c10 */ /* 0x000fe200087fe4ff */
[----:B------:R-:W-:Y:S01]  /*11c00*/  BSSY B1, `(.L_x_66) ;  /* 0x0000015000017945 */ /* 0x000fe20003800000 */
[----:B------:R-:W-:Y:S02]  /*11c10*/  @P2 LOP3.LUT R19, R19, 0x2, RZ, 0xfc, !PT ;  /* 0x0000000213132812 */ /* 0x000fe400078efcff */
[----:B--2---:R-:W-:Y:S01]  /*11c20*/  R2UR UR4, R232 ;  /* 0x00000000e80472ca */ /* 0x004fe200000e0000 */
[----:B---3--:R-:W-:-:S05]  /*11c30*/  @!P1 IMAD R7, R7, R17, R2 ;  /* 0x0000001107079224 */ /* 0x008fca00078e0202 */
[----:B------:R1:W-:Y:S02]  /*11c40*/  @!P1 STG.E.U8 desc[UR60][R22.64+0x9], R7 ;  /* 0x0000090716009986 */ /* 0x0003e4000c10113c */
[----:B-1----:R-:W-:-:S05]  /*11c50*/  IADD3 R7, P0, R3, 0x100, RZ ;  /* 0x0000010003077810 */ /* 0x002fca0007f1e0ff */
[----:B------:R-:W-:Y:S01]  /*11c60*/  IMAD.X R22, RZ, RZ, UR11, P0 ;  /* 0x0000000bff167e24 */ /* 0x000fe200080e06ff */
[----:B------:R-:W-:-:S03]  /*11c70*/  ISETP.LT.OR P0, PT, R0, 0x1, !P2 ;  /* 0x000000010000780c */ /* 0x000fc60005701670 */
[----:B------:R-:W-:Y:S02]  /*11c80*/  IMAD R232, R22, R8, RZ ;  /* 0x0000000816e87224 */ /* 0x000fe400078e02ff */
[----:B------:R-:W2:Y:S02]  /*11c90*/  LDL.64 R22, [R1+0x448] ;  /* 0x0004480001167983 */ /* 0x000ea40000100a00 */
[----:B------:R-:W-:-:S05]  /*11ca0*/  IMAD R10, R7, R9, R232 ;  /* 0x00000009070a7224 */ /* 0x000fca00078e02e8 */
[----:B------:R1:W-:Y:S01]  /*11cb0*/  STL [R1+0x400], R10 ;  /* 0x0004000a01007387 */ /* 0x0003e20000100800 */
[----:B--2---:R-:W-:-:S03]  /*11cc0*/  IMAD.WIDE.U32 R22, R7, R8, R22 ;  /* 0x0000000807167225 */ /* 0x004fc600078e0016 */
[----:B------:R-:W-:-:S04]  /*11cd0*/  IADD3 R232, P1, R22, R14, RZ ;  /* 0x0000000e16e87210 */ /* 0x000fc80007f3e0ff */
[----:B------:R-:W-:Y:S02]  /*11ce0*/  IADD3.X R233, R15, R23, R10, P1, !PT ;  /* 0x000000170fe97210 */ /* 0x000fe40000ffe40a */
[----:B-1----:R1:W5:Y:S01]  /*11cf0*/  LDL.LU R10, [R1+0x490] ;  /* 0x00049000010a7983 */ /* 0x0023620000300800 */
[----:B------:R-:W-:Y:S01]  /*11d00*/  @!P0 IADD3 R22, P1, R4, UR4, RZ ;  /* 0x0000000404168c10 */ /* 0x000fe2000ff3e0ff */
[----:B------:R-:W-:-:S12]  /*11d10*/  @P0 BRA `(.L_x_67) ;  /* 0x00000000000c0947 */ /* 0x000fd80003800000 */
[----:B------:R-:W2:Y:S02]  /*11d20*/  LDG.E.U8 R16, desc[UR60][R232.64] ;  /* 0x0000003ce8107981 */ /* 0x000ea4000c1e1100 */
[----:B--2---:R-:W-:-:S05]  /*11d30*/  PRMT R2, R16, 0x8880, RZ ;  /* 0x0000888010027816 */ /* 0x004fca00000000ff */
[----:B------:R-:W-:-:S07]  /*11d40*/  IMAD R2, R2, R18, RZ ;  /* 0x0000001202027224 */ /* 0x000fce00078e02ff */
.L_x_67:
[----:B------:R-:W-:Y:S05]  /*11d50*/  BSYNC B1 ;  /* 0x0000000000017941 */ /* 0x000fea0003800000 */
.L_x_66:
[----:B------:R-:W2:Y:S04]  /*11d60*/  LDL R21, [R1+0x480] ;  /* 0x0004800001157983 */ /* 0x000ea80000100800 */
[----:B------:R-:W3:Y:S04]  /*11d70*/  LDL.LU R23, [R1+0x3e0] ;  /* 0x0003e00001177983 */ /* 0x000ee80000300800 */
[----:B------:R4:W-:Y:S04]  /*11d80*/  STL.64 [R1+0x490], R12 ;  /* 0x0004900c01007387 */ /* 0x0009e80000100a00 */
[----:B----4-:R-:W4:Y:S01]  /*11d90*/  LDL.64 R12, [R1+0x448] ;  /* 0x00044800010c7983 */ /* 0x010f220000100a00 */
[----:B--2---:R-:W-:Y:S01]  /*11da0*/  R2UR UR4, R21 ;  /* 0x00000000150472ca */ /* 0x004fe200000e0000 */
[----:B---3--:R-:W-:-:S12]  /*11db0*/  @!P0 IMAD R21, R23, R17, R2 ;  /* 0x0000001117158224 */ /* 0x008fd800078e0202 */
[----:B------:R-:W-:-:S05]  /*11dc0*/  @!P0 IADD3.X R23, R5, UR4, RZ, P1, !PT ;  /* 0x0000000405178c10 */ /* 0x000fca0008ffe4ff */
[----:B------:R2:W-:Y:S01]  /*11dd0*/  @!P0 STG.E.U8 desc[UR60][R22.64], R21 ;  /* 0x0000001516008986 */ /* 0x0005e2000c10113c */
[----:B------:R-:W-:Y:S01]  /*11de0*/  IADD3 R3, P0, R3, 0x180, RZ ;  /* 0x0000018003037810 */ /* 0x000fe20007f1e0ff */
[----:B--2--5:R-:W-:Y:S02]  /*11df0*/  IMAD.WIDE.U32 R22, R7, R8, R10 ;  /* 0x0000000807167225 */ /* 0x024fe400078e000a */
[----:B------:R-:W2:Y:S02]  /*11e00*/  LDL.LU R7, [R1+0x400] ;  /* 0x0004000001077983 */ /* 0x000ea40000300800 */
[----:B------:R-:W-:Y:S01]  /*11e10*/  IMAD.X R21, RZ, RZ, UR11, P0 ;  /* 0x0000000bff157e24 */ /* 0x000fe200080e06ff */
[----:B------:R-:W-:Y:S01]  /*11e20*/  IADD3 R22, P0, P1, R20, R14, R22 ;  /* 0x0000000e14167210 */ /* 0x000fe2000791e016 */
[----:B------:R-:W-:-:S04]  /*11e30*/  IMAD.WIDE.U32 R10, R3, R8, R10 ;  /* 0x00000008030a7225 */ /* 0x000fc800078e000a */
[----:B------:R-:W-:-:S04]  /*11e40*/  IMAD R21, R21, R8, RZ ;  /* 0x0000000815157224 */ /* 0x000fc800078e02ff */
[----:B------:R-:W-:-:S05]  /*11e50*/  IMAD R9, R3, R9, R21 ;  /* 0x0000000903097224 */ /* 0x000fca00078e0215 */
[----:B------:R3:W-:Y:S01]  /*11e60*/  STL [R1+0x408], R9 ;  /* 0x0004080901007387 */ /* 0x0007e20000100800 */
[----:B--2---:R-:W-:-:S05]  /*11e70*/  IMAD.IADD R7, R7, 0x1, R23 ;  /* 0x0000000107077824 */ /* 0x004fca00078e0217 */
[----:B----4-:R-:W-:Y:S02]  /*11e80*/  IADD3.X R23, R13, R15, R7, P0, P1 ;  /* 0x0000000f0d177210 */ /* 0x010fe400007e2407 */
[----:B------:R-:W-:Y:S01]  /*11e90*/  IADD3 R20, P0, P1, R20, R14, R10 ;  /* 0x0000000e14147210 */ /* 0x000fe2000791e00a */
[----:B------:R-:W-:-:S05]  /*11ea0*/  IMAD.IADD R10, R9, 0x1, R11 ;  /* 0x00000001090a7824 */ /* 0x000fca00078e020b */
[----:B------:R-:W-:Y:S02]  /*11eb0*/  IADD3.X R21, R13, R15, R10, P0, P1 ;  /* 0x0000000f0d157210 */ /* 0x000fe400007e240a */
[----:B------:R3:W5:Y:S01]  /*11ec0*/  LDL.LU.64 R12, [R1+0x490] ;  /* 0x00049000010c7983 */ /* 0x0007620000300a00 */
[----:B------:R-:W-:Y:S01]  /*11ed0*/  ISETP.LT.OR P1, PT, R0, 0x2, !P2 ;  /* 0x000000020000780c */ /* 0x000fe20005721670 */
[----:B------:R-:W-:Y:S01]  /*11ee0*/  BSSY B1, `(.L_x_68) ;  /* 0x0000006000017945 */ /* 0x000fe20003800000 */
[----:B------:R-:W-:-:S11]  /*11ef0*/  ISETP.GE.AND P2, PT, R6, 0x109, PT ;  /* 0x000001090600780c */ /* 0x000fd60003f46270 */
[----:B---3--:R-:W-:Y:S05]  /*11f00*/  @P1 BRA `(.L_x_69) ;  /* 0x00000000000c1947 */ /* 0x008fea0003800000 */
[----:B------:R-:W2:Y:S02]  /*11f10*/  LDG.E.U8 R16, desc[UR60][R232.64+0x1] ;  /* 0x0000013ce8107981 */ /* 0x000ea4000c1e1100 */
[----:B--2---:R-:W-:-:S05]  /*11f20*/  PRMT R2, R16, 0x8880, RZ ;  /* 0x0000888010027816 */ /* 0x004fca00000000ff */
[----:B------:R-:W-:-:S07]  /*11f30*/  IMAD R2, R2, R18, RZ ;  /* 0x0000001202027224 */ /* 0x000fce00078e02ff */
.L_x_69:
[----:B------:R-:W-:Y:S05]  /*11f40*/  BSYNC B1 ;  /* 0x0000000000017941 */ /* 0x000fea0003800000 */
.L_x_68:
[----:B------:R-:W2:Y:S04]  /*11f50*/  LDL R11, [R1+0x454] ;  /* 0x00045400010b7983 */ /* 0x000ea80000100800 */
[----:B------:R-:W3:Y:S04]  /*11f60*/  LDL R9, [R1+0x484] ;  /* 0x0004840001097983 */ /* 0x000ee80000100800 */
[----:B------:R-:W4:Y:S04]  /*11f70*/  LDL R7, [R1+0x480] ;  /* 0x0004800001077983 */ /* 0x000f280000100800 */
[----:B------:R-:W4:Y:S01]  /*11f80*/  LDL R10, [R1+0x450] ;  /* 0x00045000010a7983 */ /* 0x000f220000100800 */
[----:B------:R-:W-:-:S02]  /*11f90*/  ISETP.LT.OR P0, PT, R0, 0x1, !P2 ;  /* 0x000000010000780c */ /* 0x000fc40005701670 */
[----:B--2---:R-:W-:Y:S02]  /*11fa0*/  R2UR UR8, R11 ;  /* 0x000000000b0872ca */ /* 0x004fe400000e0000 */
[----:B---3--:R-:W-:Y:S02]  /*11fb0*/  R2UR UR5, R9 ;  /* 0x00000000090572ca */ /* 0x008fe400000e0000 */
[----:B----4-:R-:W-:-:S09]  /*11fc0*/  R2UR UR4, R7 ;  /* 0x00000000070472ca */ /* 0x010fd200000e0000 */
[----:B------:R-:W-:Y:S01]  /*11fd0*/  IMAD.U32 R7, RZ, RZ, UR8 ;  /* 0x00000008ff077e24 */ /* 0x000fe2000f8e00ff */
[----:B------:R-:W-:-:S04]  /*11fe0*/  R2UR UR6, R10 ;  /* 0x000000000a0672ca */ /* 0x000fc800000e0000 */
[----:B------:R-:W-:Y:S02]  /*11ff0*/  @!P0 IADD3 R10, P4, P5, R7, UR5, R4 ;  /* 0x00000005070a8c10 */ /* 0x000fe4000fd9e004 */
[----:B------:R-:W2:Y:S07]  /*12000*/  LDL.LU R7, [R1+0x3e4] ;  /* 0x0003e40001077983 */ /* 0x000eae0000300800 */
[----:B------:R-:W-:-:S05]  /*12010*/  IMAD.U32 R9, RZ, RZ, UR6 ;  /* 0x00000006ff097e24 */ /* 0x000fca000f8e00ff */
[----:B------:R-:W-:-:S05]  /*12020*/  @!P0 IADD3.X R11, R9, UR4, R5, P4, P5 ;  /* 0x00000004090b8c10 */ /* 0x000fca000a7ea405 */
[----:B------:R3:W-:Y:S02]  /*12030*/  @!P0 STL.64 [R1+0x400], R10 ;  /* 0x0004000a01008387 */ /* 0x0007e40000100a00 */
[----:B---3--:R-:W-:-:S04]  /*12040*/  IADD3 R10, P4, R4, UR5, RZ ;  /* 0x00000005040a7c10 */ /* 0x008fc8000ff9e0ff */
[----:B------:R-:W-:Y:S01]  /*12050*/  IADD3.X R11, R5, UR4, RZ, P4, !PT ;  /* 0x00000004050b7c10 */ /* 0x000fe2000a7fe4ff */
[----:B------:R-:W-:Y:S01]  /*12060*/  BSSY B1, `(.L_x_70) ;  /* 0x0000007000017945 */ /* 0x000fe20003800000 */
[----:B--2---:R-:W-:-:S05]  /*12070*/  @!P1 IMAD R7, R7, R17, R2 ;  /* 0x0000001107079224 */ /* 0x004fca00078e0202 */
[----:B------:R2:W-:Y:S01]  /*12080*/  @!P1 STG.E.U8 desc[UR60][R10.64+0x1], R7 ;  /* 0x000001070a009986 */ /* 0x0005e2000c10113c */
[----:B------:R-:W-:Y:S05]  /*12090*/  @P0 BRA `(.L_x_71) ;  /* 0x00000000000c0947 */ /* 0x000fea0003800000 */
[----:B------:R-:W3:Y:S02]  /*120a0*/  LDG.E.U8 R16, desc[UR60][R22.64] ;  /* 0x0000003c16107981 */ /* 0x000ee4000c1e1100 */
[----:B---3--:R-:W-:-:S05]  /*120b0*/  PRMT R2, R16, 0x8880, RZ ;  /* 0x0000888010027816 */ /* 0x008fca00000000ff */
[----:B------:R-:W-:-:S07]  /*120c0*/  IMAD R2, R2, R18, RZ ;  /* 0x0000001202027224 */ /* 0x000fce00078e02ff */
.L_x_71:
[----:B------:R-:W-:Y:S05]  /*120d0*/  BSYNC B1 ;  /* 0x0000000000017941 */ /* 0x000fea0003800000 */
.L_x_70:
[----:B------:R-:W3:Y:S04]  /*120e0*/  LDL R9, [R1+0x484] ;  /* 0x0004840001097983 */ /* 0x000ee80000100800 */
[----:B--2---:R-:W2:Y:S04]  /*120f0*/  LDL R7, [R1+0x480] ;  /* 0x0004800001077983 */ /* 0x004ea80000100800 */
[----:B-----5:R4:W-:Y:S04]  /*12100*/  STL.64 [R1+0x498], R12 ;  /* 0x0004980c01007387 */ /* 0x0209e80000100a00 */
[----:B----4-:R-:W4:Y:S04]  /*12110*/  LDL R12, [R1+0x454] ;  /* 0x00045400010c7983 */ /* 0x010f280000100800 */
[----:B------:R-:W4:Y:S01]  /*12120*/  LDL R13, [R1+0x450] ;  /* 0x00045000010d7983 */ /* 0x000f220000100800 */
[----:B------:R-:W-:-:S03]  /*12130*/  ISETP.LT.OR P1, PT, R0, 0x2, !P2 ;  /* 0x000000020000780c */ /* 0x000fc60005721670 */
[----:B------:R0:W-:Y:S04]  /*12140*/  STL.64 [R1+0x490], R10 ;  /* 0x0004900a01007387 */ /* 0x0001e80000100a00 */
[----:B0-----:R-:W4:Y:S01]  /*12150*/  LDL.LU.64 R10, [R1+0x400] ;  /* 0x00040000010a7983 */ /* 0x001f220000300a00 */
[----:B---3--:R-:W-:Y:S02]  /*12160*/  R2UR UR5, R9 ;  /* 0x00000000090572ca */ /* 0x008fe400000e0000 */
[----:B--2---:R-:W-:Y:S02]  /*12170*/  R2UR UR4, R7 ;  /* 0x00000000070472ca */ /* 0x004fe400000e0000 */
[----:B----4-:R-:W-:Y:S02]  /*12180*/  R2UR UR8, R12 ;  /* 0x000000000c0872ca */ /* 0x010fe400000e0000 */
[----:B------:R-:W-:-:S11]  /*12190*/  R2UR UR6, R13 ;  /* 0x000000000d0672ca */ /* 0x000fd600000e0000 */
[----:B------:R-:W-:Y:S02]  /*121a0*/  IMAD.U32 R7, RZ, RZ, UR8 ;  /* 0x00000008ff077e24 */ /* 0x000fe4000f8e00ff */
[----:B------:R-:W-:-:S03]  /*121b0*/  IMAD.U32 R9, RZ, RZ, UR6 ;  /* 0x00000006ff097e24 */ /* 0x000fc6000f8e00ff */
[----:B------:R-:W-:Y:S02]  /*121c0*/  @!P1 IADD3 R12, P4, P5, R7, UR5, R4 ;  /* 0x00000005070c9c10 */ /* 0x000fe4000fd9e004 */
[----:B------:R-:W2:Y:S02]  /*121d0*/  LDL.LU R7, [R1+0x3e8] ;  /* 0x0003e80001077983 */ /* 0x000ea40000300800 */
[----:B------:R-:W-:-:S05]  /*121e0*/  @!P1 IADD3.X R13, R9, UR4, R5, P4, P5 ;  /* 0x00000004090d9c10 */ /* 0x000fca000a7ea405 */
[----:B------:R0:W-:Y:S04]  /*121f0*/  @!P1 STL.64 [R1+0x3e0], R12 ;  /* 0x0003e00c01009387 */ /* 0x0001e80000100a00 */
[----:B0-----:R0:W5:Y:S01]  /*12200*/  LDL.LU.64 R12, [R1+0x498] ;  /* 0x00049800010c7983 */ /* 0x0011620000300a00 */
[----:B--2---:R-:W-:-:S05]  /*12210*/  @!P0 IMAD R7, R7, R17, R2 ;  /* 0x0000001107078224 */ /* 0x004fca00078e0202 */
[----:B------:R2:W-:Y:S04]  /*12220*/  @!P0 STG.E.U8 desc[UR60][R10.64], R7 ;  /* 0x000000070a008986 */ /* 0x0005e8000c10113c */
[----:B--2---:R0:W5:Y:S01]  /*12230*/  LDL.LU.64 R10, [R1+0x490] ;  /* 0x00049000010a7983 */ /* 0x0041620000300a00 */
[----:B------:R-:W-:Y:S04]  /*12240*/  BSSY B1, `(.L_x_72) ;  /* 0x0000005000017945 */ /* 0x000fe80003800000 */
[----:B------:R-:W-:Y:S05]  /*12250*/  @P1 BRA `(.L_x_73) ;  /* 0x00000000000c1947 */ /* 0x000fea0003800000 */
[----:B------:R-:W2:Y:S02]  /*12260*/  LDG.E.U8 R16, desc[UR60][R22.64+0x1] ;  /* 0x0000013c16107981 */ /* 0x000ea4000c1e1100 */
[----:B--2---:R-:W-:-:S05]  /*12270*/  PRMT R2, R16, 0x8880, RZ ;  /* 0x0000888010027816 */ /* 0x004fca00000000ff */
[----:B------:R-:W-:-:S07]  /*12280*/  IMAD R2, R2, R18, RZ ;  /* 0x0000001202027224 */ /* 0x000fce00078e02ff */
.L_x_73:
[----:B------:R-:W-:Y:S05]  /*12290*/  BSYNC B1 ;  /* 0x0000000000017941 */ /* 0x000fea0003800000 */
.L_x_72:
[----:B------:R-:W2:Y:S04]  /*122a0*/  LDL.LU R7, [R1+0x3ec] ;  /* 0x0003ec0001077983 */ /* 0x000ea80000300800 */
[----:B------:R3:W-:Y:S04]  /*122b0*/  STL.64 [R1+0x490], R4 ;  /* 0x0004900401007387 */ /* 0x0007e80000100a00 */
[----:B---3--:R-:W3:Y:S01]  /*122c0*/  LDL.LU.64 R4, [R1+0x3e0] ;  /* 0x0003e00001047983 */ /* 0x008ee20000300a00 */
[----:B------:R-:W-:Y:S01]  /*122d0*/  LOP3.LUT P4, RZ, R19, 0x2, RZ, 0xc0, !PT ;  /* 0x0000000213ff7812 */ /* 0x000fe2000788c0ff */
[----:B--2---:R-:W-:-:S05]  /*122e0*/  @!P1 IMAD R7, R7, R17, R2 ;  /* 0x0000001107079224 */ /* 0x004fca00078e0202 */
[----:B---3--:R2:W-:Y:S04]  /*122f0*/  @!P1 STG.E.U8 desc[UR60][R4.64+0x1], R7 ;  /* 0x0000010704009986 */ /* 0x0085e8000c10113c */
[----:B--2---:R2:W5:Y:S01]  /*12300*/  LDL.LU.64 R4, [R1+0x490] ;  /* 0x0004900001047983 */ /* 0x0045620000300a00 */
[----:B------:R-:W-:Y:S01]  /*12310*/  ISETP.LT.OR P0, PT, R0, 0x9, !P4 ;  /* 0x000000090000780c */ /* 0x000fe20006701670 */
[----:B------:R-:W-:-:S12]  /*12320*/  BSSY B1, `(.L_x_74) ;  /* 0x0000005000017945 */ /* 0x000fd80003800000 */
[----:B--2---:R-:W-:Y:S05]  /*12330*/  @P0 BRA `(.L_x_75) ;  /* 0x00000000000c0947 */ /* 0x004fea0003800000 */
[----:B------:R-:W2:Y:S02]  /*12340*/  LDG.E.U8 R16, desc[UR60][R232.64+0x8] ;  /* 0x0000083ce8107981 */ /* 0x000ea4000c1e1100 */
[----:B--2---:R-:W-:-:S05]  /*12350*/  PRMT R2, R16, 0x8880, RZ ;  /* 0x0000888010027816 */ /* 0x004fca00000000ff */
[----:B------:R-:W-:-:S07]  /*12360*/  IMAD R2, R2, R18, RZ ;  /* 0x0000001202027224 */ /* 0x000fce00078e02ff */
.L_x_75:
[----:B------:R-:W-:Y:S05]  /*12370*/  BSYNC B1 ;  /* 0x0000000000017941 */ /* 0x000fea0003800000 */
.L_x_74:
[----:B------:R-:W2:Y:S01]  /*12380*/  LDL.LU R7, [R1+0x3f0] ;  /* 0x0003f00001077983 */ /* 0x000ea20000300800 */
[----:B------:R-:W-:Y:S01]  /*12390*/  BSSY B1, `(.L_x_76) ;  /* 0x0000008000017945 */ /* 0x000fe20003800000 */
[----:B--2---:R-:W-:-:S05]  /*123a0*/  @!P0 IMAD R7, R7, R17, R2 ;  /* 0x0000001107078224 */ /* 0x004fca00078e0202 */
[----:B-----5:R2:W-:Y:S01]  /*123b0*/  @!P0 STG.E.U8 desc[UR60][R10.64+0x8], R7 ;  /* 0x000008070a008986 */ /* 0x0205e2000c10113c */
[----:B------:R-:W-:-:S13]  /*123c0*/  ISETP.LT.OR P0, PT, R0, 0xa, !P4 ;  /* 0x0000000a0000780c */ /* 0x000fda0006701670 */
[----:B--2---:R-:W-:Y:S05]  /*123d0*/  @P0 BRA `(.L_x_77) ;  /* 0x00000000000c0947 */ /* 0x004fea0003800000 */
[----:B------:R-:W2:Y:S02]  /*123e0*/  LDG.E.U8 R16, desc[UR60][R232.64+0x9] ;  /* 0x0000093ce8107981 */ /* 0x000ea4000c1e1100 */
[----:B--2---:R-:W-:-:S05]  /*123f0*/  PRMT R2, R16, 0x8880, RZ ;  /* 0x0000888010027816 */ /* 0x004fca00000000ff */
[----:B------:R-:W-:-:S07]  /*12400*/  IMAD R2, R2, R18, RZ ;  /* 0x0000001202027224 */ /* 0x000fce00078e02ff */
.L_x_77:
[----:B------:R-:W-:Y:S05]  /*12410*/  BSYNC B1 ;  /* 0x0000000000017941 */ /* 0x000fea0003800000 */
.L_x_76:
[----:B------:R-:W2:Y:S01]  /*12420*/  LDL.LU R7, [R1+0x3f4] ;  /* 0x0003f40001077983 */ /* 0x000ea20000300800 */
[----:B------:R-:W-:Y:S01]  /*12430*/  BSSY B1, `(.L_x_78) ;  /* 0x0000008000017945 */ /* 0x000fe20003800000 */
[----:B--2---:R-:W-:-:S05]  /*12440*/  @!P0 IMAD R7, R7, R17, R2 ;  /* 0x0000001107078224 */ /* 0x004fca00078e0202 */
[----:B------:R2:W-:Y:S01]  /*12450*/  @!P0 STG.E.U8 desc[UR60][R10.64+0x9], R7 ;  /* 0x000009070a008986 */ /* 0x0005e2000c10113c */
[----:B------:R-:W-:-:S13]  /*12460*/  ISETP.LT.OR P0, PT, R0, 0x9, !P2 ;  /* 0x000000090000780c */ /* 0x000fda0005701670 */
[----:B--2---:R-:W-:Y:S05]  /*12470*/  @P0 BRA `(.L_x_79) ;  /* 0x00000000000c0947 */ /* 0x004fea0003800000 */
[----:B------:R-:W2:Y:S02]  /*12480*/  LDG.E.U8 R16, desc[UR60][R22.64+0x8] ;  /* 0x0000083c16107981 */ /* 0x000ea4000c1e1100 */
[----:B--2---:R-:W-:-:S05]  /*12490*/  PRMT R2, R16, 0x8880, RZ ;  /* 0x0000888010027816 */ /* 0x004fca00000000ff */
[----:B------:R-:W-:-:S07]  /*124a0*/  IMAD R2, R2, R18, RZ ;  /* 0x0000001202027224 */ /* 0x000fce00078e02ff */
.L_x_79:
[----:B------:R-:W-:Y:S05]  /*124b0*/  BSYNC B1 ;  /* 0x0000000000017941 */ /* 0x000fea0003800000 */
.L_x_78:
[----:B------:R-:W2:Y:S04]  /*124c0*/  LDL R9, [R1+0x454] ;  /* 0x0004540001097983 */ /* 0x000ea80000100800 */
[----:B------:R-:W3:Y:S04]  /*124d0*/  LDL R7, [R1+0x450] ;  /* 0x0004500001077983 */ /* 0x000ee80000100800 */
[----:B------:R4:W-:Y:S04]  /*124e0*/  STL.64 [R1+0x498], R14 ;  /* 0x0004980e01007387 */ /* 0x0009e80000100a00 */
[----:B----4-:R-:W4:Y:S04]  /*124f0*/  LDL R14, [R1+0x484] ;  /* 0x00048400010e7983 */ /* 0x010f280000100800 */
[----:B------:R-:W4:Y:S01]  /*12500*/  LDL R15, [R1+0x480] ;  /* 0x00048000010f7983 */ /* 0x000f220000100800 */
[----:B------:R-:W-:-:S03]  /*12510*/  ISETP.LT.OR P1, PT, R0, 0xa, !P2 ;  /* 0x0000000a0000780c */ /* 0x000fc60005721670 */
[----:B------:R0:W-:Y:S04]  /*12520*/  STL.64 [R1+0x490], R12 ;  /* 0x0004900c01007387 */ /* 0x0001e80000100a00 */
[----:B0-----:R-:W4:Y:S01]  /*12530*/  LDL.LU.64 R12, [R1+0x448] ;  /* 0x00044800010c7983 */ /* 0x001f220000300a00 */
[----:B--2---:R-:W-:Y:S02]  /*12540*/  R2UR UR5, R9 ;  /* 0x00000000090572ca */ /* 0x004fe400000e0000 */
[----:B---3--:R-:W-:-:S11]  /*12550*/  R2UR UR4, R7 ;  /* 0x00000000070472ca */ /* 0x008fd600000e0000 */
[----:B------:R-:W-:Y:S02]  /*12560*/  IMAD.U32 R7, RZ, RZ, UR5 ;  /* 0x00000005ff077e24 */ /* 0x000fe4000f8e00ff */
[----:B------:R-:W-:Y:S01]  /*12570*/  IMAD.U32 R9, RZ, RZ, UR4 ;  /* 0x00000004ff097e24 */ /* 0x000fe2000f8e00ff */
[----:B----4-:R-:W-:Y:S02]  /*12580*/  R2UR UR8, R14 ;  /* 0x000000000e0872ca */ /* 0x010fe400000e0000 */
[----:B------:R-:W-:-:S11]  /*12590*/  R2UR UR6, R15 ;  /* 0x000000000f0672ca */ /* 0x000fd600000e0000 */
[----:B------:R-:W-:Y:S02]  /*125a0*/  @!P1 IADD3 R14, P4, P5, R7, UR8, R4 ;  /* 0x00000008070e9c10 */ /* 0x000fe4000fd9e004 */
[----:B------:R-:W2:Y:S02]  /*125b0*/  LDL.LU R7, [R1+0x3f8] ;  /* 0x0003f80001077983 */ /* 0x000ea40000300800 */
[----:B------:R-:W-:-:S05]  /*125c0*/  @!P1 IADD3.X R15, R9, UR6, R5, P4, P5 ;  /* 0x00000006090f9c10 */ /* 0x000fca000a7ea405 */
[----:B------:R0:W-:Y:S01]  /*125d0*/  @!P1 STL.64 [R1+0x3e8], R14 ;  /* 0x0003e80e01009387 */ /* 0x0001e20000100a00 */
[----:B------:R-:W-:Y:S01]  /*125e0*/  IMAD.WIDE.U32 R8, R3, R8, R12 ;  /* 0x0000000803087225 */ /* 0x000fe200078e000c */
[----:B0-----:R-:W-:-:S04]  /*125f0*/  @!P0 IADD3 R14, P4, R10, UR5, RZ ;  /* 0x000000050a0e8c10 */ /* 0x001fc8000ff9e0ff */
[----:B------:R-:W-:Y:S01]  /*12600*/  @!P0 IADD3.X R15, R11, UR4, RZ, P4, !PT ;  /* 0x000000040b0f8c10 */ /* 0x000fe2000a7fe4ff */
[----:B--2---:R-:W-:-:S05]  /*12610*/  @!P0 IMAD R7, R7, R17, R2 ;  /* 0x0000001107078224 */ /* 0x004fca00078e0202 */
[----:B------:R0:W-:Y:S04]  /*12620*/  @!P0 STG.E.U8 desc[UR60][R14.64+0x8], R7 ;  /* 0x000008070e008986 */ /* 0x0001e8000c10113c */
[----:B0-----:R0:W5:Y:S04]  /*12630*/  LDL.LU.64 R14, [R1+0x498] ;  /* 0x00049800010e7983 */ /* 0x0011680000300a00 */
[----:B------:R0:W5:Y:S01]  /*12640*/  LDL.LU.64 R12, [R1+0x490] ;  /* 0x00049000010c7983 */ /* 0x0001620000300a00 */
[----:B------:R-:W-:Y:S04]  /*12650*/  BSSY B1, `(.L_x_80) ;  /* 0x0000005000017945 */ /* 0x000fe80003800000 */
[----:B------:R-:W-:Y:S05]  /*12660*/  @P1 BRA `(.L_x_81) ;  /* 0x00000000000c1947 */ /* 0x000fea0003800000 */
[----:B------:R-:W2:Y:S02]  /*12670*/  LDG.E.U8 R16, desc[UR60][R22.64+0x9] ;  /* 0x0000093c16107981 */ /* 0x000ea4000c1e1100 */
[----:B--2---:R-:W-:-:S05]  /*12680*/  PRMT R2, R16, 0x8880, RZ ;  /* 0x0000888010027816 */ /* 0x004fca00000000ff */
[----:B------:R-:W-:-:S07]  /*12690*/  IMAD R2, R2, R18, RZ ;  /* 0x0000001202027224 */ /* 0x000fce00078e02ff */
.L_x_81:
[----:B------:R-:W-:Y:S05]  /*126a0*/  BSYNC B1 ;  /* 0x0000000000017941 */ /* 0x000fea0003800000 */
.L_x_80:
[----:B------:R-:W2:Y:S04]  /*126b0*/  LDL.LU R3, [R1+0x3fc] ;  /* 0x0003fc0001037983 */ /* 0x000ea80000300800 */
[----:B-----5:R3:W-:Y:S04]  /*126c0*/  STL.64 [R1+0x498], R12 ;  /* 0x0004980c01007387 */ /* 0x0207e80000100a00 */
[----:B---3--:R-:W3:Y:S04]  /*126d0*/  LDL.LU.64 R12, [R1+0x3e8] ;  /* 0x0003e800010c7983 */ /* 0x008ee80000300a00 */
[----:B------:R-:W4:Y:S04]  /*126e0*/  LDL.LU R7, [R1+0x3c0] ;  /* 0x0003c00001077983 */ /* 0x000f280000300800 */
[----:B------:R0:W-:Y:S04]  /*126f0*/  STL.64 [R1+0x490], R10 ;  /* 0x0004900a01007387 */ /* 0x0001e80000100a00 */
[----:B0-----:R-:W4:Y:S01]  /*12700*/  LDL.LU R11, [R1+0x408] ;  /* 0x00040800010b7983 */ /* 0x001f220000300800 */
[----:B------:R-:W-:Y:S01]  /*12710*/  IADD3 R14, P0, R8, R14, RZ ;  /* 0x0000000e080e7210 */ /* 0x000fe20007f1e0ff */
[----:B--2---:R-:W-:-:S05]  /*12720*/  @!P1 IMAD R3, R3, R17, R2 ;  /* 0x0000001103039224 */ /* 0x004fca00078e0202 */
[----:B---3--:R0:W-:Y:S01]  /*12730*/  @!P1 STG.E.U8 desc[UR60][R12.64+0x9], R3 ;  /* 0x000009030c009986 */ /* 0x0081e2000c10113c */
[----:B------:R-:W-:Y:S01]  /*12740*/  ISETP.GE.AND P1, PT, R6, 0x181, PT ;  /* 0x000001810600780c */ /* 0x000fe20003f26270 */
[----:B------:R-:W-:Y:S02]  /*12750*/  IMAD.U32 R8, RZ, RZ, UR12 ;  /* 0x0000000cff087e24 */ /* 0x000fe4000f8e00ff */
[----:B0-----:R0:W5:Y:S01]  /*12760*/  LDL.LU.64 R12, [R1+0x498] ;  /* 0x00049800010c7983 */ /* 0x0011620000300a00 */
[----:B----4-:R-:W-:Y:S02]  /*12770*/  IADD3.X R15, R15, R9, R11, P0, !PT ;  /* 0x000000090f0f7210 */ /* 0x010fe400007fe40b */
[----:B------:R-:W-:-:S13]  /*12780*/  ISETP.LT.OR P0, PT, R0, 0x1, !P1 ;  /* 0x000000010000780c */ /* 0x000fda0004f01670 */
[----:B------:R-:W2:Y:S01]  /*12790*/  @!P0 LDG.E.U8 R16, desc[UR60][R14.64] ;  /* 0x0000003c0e108981 */ /* 0x000ea2000c1e1100 */
[----:B------:R-:W-:-:S04]  /*127a0*/  IMAD.WIDE.U32 R8, R8, 0x180, R4 ;  /* 0x0000018008087825 */ /* 0x000fc800078e0004 */
[----:B------:R-:W-:Y:S01]  /*127b0*/  @!P0 IMAD.MOV.U32 R10, RZ, RZ, R8 ;  /* 0x000000ffff0a8224 */ /* 0x000fe200078e0008 */
[----:B--2---:R-:W-:-:S05]  /*127c0*/  @!P0 PRMT R3, R16, 0x8880, RZ ;  /* 0x0000888010038816 */ /* 0x004fca00000000ff */
[----:B------:R-:W-:Y:S02]  /*127d0*/  @!P0 IMAD R2, R3, R18, RZ ;  /* 0x0000001203028224 */ /* 0x000fe400078e02ff */
[----:B------:R-:W-:Y:S02]  /*127e0*/  IMAD.U32 R3, RZ, RZ, UR13 ;  /* 0x0000000dff037e24 */ /* 0x000fe4000f8e00ff */
[----:B------:R-:W-:Y:S02]  /*127f0*/  @!P0 IMAD R7, R7, R17, R2 ;  /* 0x0000001107078224 */ /* 0x000fe400078e0202 */
[----:B------:R-:W-:-:S04]  /*12800*/  IMAD R3, R3, 0x180, RZ ;  /* 0x0000018003037824 */ /* 0x000fc800078e02ff */
[----:B------:R-:W-:-:S05]  /*12810*/  IMAD.IADD R11, R9, 0x1, R3 ;  /* 0x00000001090b7824 */ /* 0x000fca00078e0203 */
[----:B------:R-:W-:Y:S04]  /*12820*/  STL.64 [R1+0x3e0], R10 ;  /* 0x0003e00a01007387 */ /* 0x000fe80000100a00 */
[----:B------:R2:W-:Y:S04]  /*12830*/  @!P0 STG.E.U8 desc[UR60][R10.64], R7 ;  /* 0x000000070a008986 */ /* 0x0005e8000c10113c */
[----:B--2---:R0:W5:Y:S01]  /*12840*/  LDL.LU.64 R10, [R1+0x490] ;  /* 0x00049000010a7983 */ /* 0x0041620000300a00 */
[----:B------:R-:W-:Y:S01]  /*12850*/  ISETP.LT.OR P0, PT, R0, 0x2, !P1 ;  /* 0x000000020000780c */ /* 0x000fe20004f01670 */
[----:B------:R-:W-:-:S12]  /*12860*/  BSSY B1, `(.L_x_82) ;  /* 0x0000005000017945 */ /* 0x000fd80003800000 */
[----:B0-----:R-:W-:Y:S05]  /*12870*/  @P0 BRA `(.L_x_83) ;  /* 0x00000000000c0947 */ /* 0x001fea0003800000 */
[----:B------:R-:W2:Y:S02]  /*12880*/  LDG.E.U8 R16, desc[UR60][R14.64+0x1] ;  /* 0x0000013c0e107981 */ /* 0x000ea4000c1e1100 */
[----:B--2---:R-:W-:-:S05]  /*12890*/  PRMT R2, R16, 0x8880, RZ ;  /* 0x0000888010027816 */ /* 0x004fca00000000ff */
[----:B------:R-:W-:-:S07]  /*128a0*/  IMAD R2, R2, R18, RZ ;  /* 0x0000001202027224 */ /* 0x000fce00078e02ff */
.L_x_83:
[----:B------:R-:W-:Y:S05]  /*128b0*/  BSYNC B1 ;  /* 0x0000000000017941 */ /* 0x000fea0003800000 */
.L_x_82:
[----:B------:R-:W2:Y:S04]  /*128c0*/  LDL.LU R7, [R1+0x3c4] ;  /* 0x0003c40001077983 */ /* 0x000ea80000300800 */
[----:B-----5:R0:W-:Y:S04]  /*128d0*/  STL.64 [R1+0x498], R10 ;  /* 0x0004980a01007387 */ /* 0x0201e80000100a00 */
[----:B0-----:R-:W3:Y:S04]  /*128e0*/  LDL R10, [R1+0x454] ;  /* 0x00045400010a7983 */ /* 0x001ee80000100800 */
[----:B------:R-:W4:Y:S04]  /*128f0*/  LDL R11, [R1+0x450] ;  /* 0x00045000010b7983 */ /* 0x000f280000100800 */
[----:B------:R0:W-:Y:S04]  /*12900*/  STL.64 [R1+0x490], R4 ;  /* 0x0004900401007387 */ /* 0x0001e80000100a00 */
[----:B0-----:R-:W4:Y:S01]  /*12910*/  LDL.64 R4, [R1+0x3e0] ;  /* 0x0003e00001047983 */ /* 0x001f220000100a00 */
[----:B--2---:R-:W-:Y:S01]  /*12920*/  @!P0 IMAD R7, R7, R17, R2 ;  /* 0x0000001107078224 */ /* 0x004fe200078e0202 */
[----:B---3--:R-:W-:Y:S01]  /*12930*/  R2UR UR5, R10 ;  /* 0x000000000a0572ca */ /* 0x008fe200000e0000 */
[----:B------:R-:W-:Y:S01]  /*12940*/  @!P0 IMAD.MOV.U32 R10, RZ, RZ, R8 ;  /* 0x000000ffff0a8224 */ /* 0x000fe200078e0008 */
[----:B----4-:R-:W-:Y:S01]  /*12950*/  R2UR UR4, R11 ;  /* 0x000000000b0472ca */ /* 0x010fe200000e0000 */
[----:B------:R-:W-:-:S05]  /*12960*/  @!P0 IMAD.MOV.U32 R11, RZ, RZ, R5 ;  /* 0x000000ffff0b8224 */ /* 0x000fca00078e0005 */
[----:B------:R0:W-:Y:S01]  /*12970*/  @!P0 STG.E.U8 desc[UR60][R10.64+0x1], R7 ;  /* 0x000001070a008986 */ /* 0x0001e2000c10113c */
[----:B------:R-:W-:-:S04]  /*12980*/  ISETP.GE.AND P0, PT, R6, 0x189, PT ;  /* 0x000001890600780c */ /* 0x000fc80003f06270 */
[----:B------:R-:W-:Y:S01]  /*12990*/  ISETP.LT.OR P4, PT, R0, 0x1, !P0 ;  /* 0x000000010000780c */ /* 0x000fe20004781670 */
[----:B0-----:R0:W5:-:S12]  /*129a0*/  LDL.LU.64 R10, [R1+0x498] ;  /* 0x00049800010a7983 */ /* 0x0011580000300a00 */
[----:B------:R-:W-:-:S04]  /*129b0*/  @!P4 IADD3 R6, P5, R8, UR5, RZ ;  /* 0x000000050806cc10 */ /* 0x000fc8000ffbe0ff */
[----:B------:R-:W-:Y:S02]  /*129c0*/  @!P4 IADD3.X R7, R5, UR4, RZ, P5, !PT ;  /* 0x000000040507cc10 */ /* 0x000fe4000affe4ff */
[----:B------:R0:W5:Y:S01]  /*129d0*/  LDL.LU.64 R4, [R1+0x490] ;  /* 0x0004900001047983 */ /* 0x0001620000300a00 */
[----:B------:R-:W-:Y:S04]  /*129e0*/  BSSY B1, `(.L_x_84) ;  /* 0x0000005000017945 */ /* 0x000fe80003800000 */
[----:B------:R-:W-:Y:S05]  /*129f0*/  @P4 BRA `(.L_x_85) ;  /* 0x00000000000c4947 */ /* 0x000fea0003800000 */
[----:B------:R-:W2:Y:S02]  /*12a00*/  LDG.E.U8 R16, desc[UR60][R20.64] ;  /* 0x0000003c14107981 */ /* 0x000ea4000c1e1100 */
[----:B--2---:R-:W-:-:S05]  /*12a10*/  PRMT R2, R16, 0x8880, RZ ;  /* 0x0000888010027816 */ /* 0x004fca00000000ff */
[----:B------:R-:W-:-:S07]  /*12a20*/  IMAD R2, R2, R18, RZ ;  /* 0x0000001202027224 */ /* 0x000fce00078e02ff */
.L_x_85:
[----:B------:R-:W-:Y:S05]  /*12a30*/  BSYNC B1 ;  /* 0x0000000000017941 */ /* 0x000fea0003800000 */
.L_x_84:
[----:B-----5:R2:W-:Y:S04]  /*12a40*/  STL [R1+0x4a0], R11 ;  /* 0x0004a00b01007387 */ /* 0x0205e80000100800 */
[----:B--2---:R-:W2:Y:S04]  /*12a50*/  LDL R11, [R1+0x454] ;  /* 0x00045400010b7983 */ /* 0x004ea80000100800 */
[----:B------:R3:W-:Y:S04]  /*12a60*/  STL [R1+0x49c], R10 ;  /* 0x00049c0a01007387 */ /* 0x0007e80000100800 */
[----:B---3--:R-:W3:Y:S04]  /*12a70*/  LDL R10, [R1+0x450] ;  /* 0x00045000010a7983 */ /* 0x008ee80000100800 */
[----:B------:R4:W-:Y:S04]  /*12a80*/  STL [R1+0x498], R3 ;  /* 0x0004980301007387 */ /* 0x0009e80000100800 */
[----:B----4-:R-:W4:Y:S04]  /*12a90*/  LDL.LU R3, [R1+0x3c8] ;  /* 0x0003c80001037983 */ /* 0x010f280000300800 */
[----:B------:R0:W-:Y:S04]  /*12aa0*/  STL.64 [R1+0x490], R4 ;  /* 0x0004900401007387 */ /* 0x0001e80000100a00 */
[----:B0-----:R-:W4:Y:S01]  /*12ab0*/  LDL.64 R4, [R1+0x3e0] ;  /* 0x0003e00001047983 */ /* 0x001f220000100a00 */
[----:B--2---:R-:W-:-:S03]  /*12ac0*/  R2UR UR5, R11 ;  /* 0x000000000b0572ca */ /* 0x004fc600000e0000 */
[----:B------:R0:W5:Y:S01]  /*12ad0*/  LDL.LU R11, [R1+0x4a0] ;  /* 0x0004a000010b7983 */ /* 0x0001620000300800 */
[----:B---3--:R-:W-:-:S03]  /*12ae0*/  R2UR UR4, R10 ;  /* 0x000000000a0472ca */ /* 0x008fc600000e0000 */
[----:B------:R0:W5:Y:S01]  /*12af0*/  LDL.LU R10, [R1+0x49c] ;  /* 0x00049c00010a7983 */ /* 0x0001620000300800 */
[----:B----4-:R-:W-:-:S05]  /*12b00*/  @!P4 IMAD R3, R3, R17, R2 ;  /* 0x000000110303c224 */ /* 0x010fca00078e0202 */
[----:B------:R2:W-:Y:S01]  /*12b10*/  @!P4 STG.E.U8 desc[UR60][R6.64], R3 ;  /* 0x000000030600c986 */ /* 0x0005e2000c10113c */
[----:B------:R-:W-:-:S03]  /*12b20*/  ISETP.LT.OR P4, PT, R0, 0x2, !P0 ;  /* 0x000000020000780c */ /* 0x000fc60004781670 */
[----:B--2---:R0:W5:Y:S10]  /*12b30*/  LDL.LU R3, [R1+0x498] ;  /* 0x0004980001037983 */ /* 0x0041740000300800 */
        /* <DEDUP_REMOVED lines=8> */
.L_x_87:
[----:B------:R-:W-:Y:S05]  /*12bc0*/  BSYNC B1 ;  /* 0x0000000000017941 */ /* 0x000fea0003800000 */
.L_x_86:
[----:B-----5:R2:W-:Y:S04]  /*12bd0*/  STL [R1+0x490], R3 ;  /* 0x0004900301007387 */ /* 0x0205e80000100800 */
[----:B--2---:R-:W2:Y:S01]  /*12be0*/  LDL.LU R3, [R1+0x3cc] ;  /* 0x0003cc0001037983 */ /* 0x004ea20000300800 */
[----:B------:R-:W-:Y:S01]  /*12bf0*/  BSSY B1, `(.L_x_88) ;  /* 0x0000009000017945 */ /* 0x000fe20003800000 */
[----:B--2---:R-:W-:-:S05]  /*12c00*/  @!P4 IMAD R3, R3, R17, R2 ;  /* 0x000000110303c224 */ /* 0x004fca00078e0202 */
[----:B------:R2:W-:Y:S04]  /*12c10*/  @!P4 STG.E.U8 desc[UR60][R6.64+0x1], R3 ;  /* 0x000001030600c986 */ /* 0x0005e8000c10113c */
[----:B--2---:R2:W5:Y:S01]  /*12c20*/  LDL.LU R3, [R1+0x490] ;  /* 0x0004900001037983 */ /* 0x0045620000300800 */
[----:B------:R-:W-:-:S13]  /*12c30*/  ISETP.LT.OR P4, PT, R0, 0x9, !P1 ;  /* 0x000000090000780c */ /* 0x000fda0004f81670 */
[----:B--2---:R-:W-:Y:S05]  /*12c40*/  @P4 BRA `(.L_x_89) ;  /* 0x00000000000c4947 */ /* 0x004fea0003800000 */
[----:B------:R-:W2:Y:S02]  /*12c50*/  LDG.E.U8 R16, desc[UR60][R14.64+0x8] ;  /* 0x0000083c0e107981 */ /* 0x000ea4000c1e1100 */
[----:B--2---:R-:W-:-:S05]  /*12c60*/  PRMT R2, R16, 0x8880, RZ ;  /* 0x0000888010027816 */ /* 0x004fca00000000ff */
[----:B------:R-:W-:-:S07]  /*12c70*/  IMAD R2, R2, R18, RZ ;  /* 0x0000001202027224 */ /* 0x000fce00078e02ff */
.L_x_89:
[----:B------:R-:W-:Y:S05]  /*12c80*/  BSYNC B1 ;  /* 0x0000000000017941 */ /* 0x000fea0003800000 */
.L_x_88:
[----:B------:R-:W2:Y:S04]  /*12c90*/  LDL.64 R6, [R1+0x3e0] ;  /* 0x0003e00001067983 */ /* 0x000ea80000100a00 */
[----:B-----5:R3:W-:Y:S04]  /*12ca0*/  STL [R1+0x490], R3 ;  /* 0x0004900301007387 */ /* 0x0207e80000100800 */
[----:B---3--:R-:W3:Y:S01]  /*12cb0*/  LDL.LU R3, [R1+0x3d0] ;  /* 0x0003d00001037983 */ /* 0x008ee20000300800 */
[----:B--2---:R-:W-:Y:S02]  /*12cc0*/  @!P4 IMAD.MOV.U32 R6, RZ, RZ, R8 ;  /* 0x000000ffff06c224 */ /* 0x004fe400078e0008 */
[----:B---3--:R-:W-:-:S05]  /*12cd0*/  @!P4 IMAD R3, R3, R17, R2 ;  /* 0x000000110303c224 */ /* 0x008fca00078e0202 */
[----:B------:R2:W-:Y:S04]  /*12ce0*/  @!P4 STG.E.U8 desc[UR60][R6.64+0x8], R3 ;  /* 0x000008030600c986 */ /* 0x0005e8000c10113c */
[----:B--2---:R2:W5:Y:S01]  /*12cf0*/  LDL.LU R3, [R1+0x490] ;  /* 0x0004900001037983 */ /* 0x0045620000300800 */
[----:B------:R-:W-:Y:S01]  /*12d00*/  ISETP.LT.OR P4, PT, R0, 0xa, !P1 ;  /* 0x0000000a0000780c */ /* 0x000fe20004f81670 */
[----:B------:R-:W-:-:S12]  /*12d10*/  BSSY B1, `(.L_x_90) ;  /* 0x0000005000017945 */ /* 0x000fd80003800000 */
[----:B--2---:R-:W-:Y:S05]  /*12d20*/  @P4 BRA `(.L_x_91) ;  /* 0x00000000000c4947 */ /* 0x004fea0003800000 */
[----:B------:R-:W2:Y:S02]  /*12d30*/  LDG.E.U8 R16, desc[UR60][R14.64+0x9] ;  /* 0x0000093c0e107981 */ /* 0x000ea4000c1e1100 */
[----:B--2---:R-:W-:-:S05]  /*12d40*/  PRMT R2, R16, 0x8880, RZ ;  /* 0x0000888010027816 */ /* 0x004fca00000000ff */
[----:B------:R-:W-:-:S07]  /*12d50*/  IMAD R2, R2, R18, RZ ;  /* 0x0000001202027224 */ /* 0x000fce00078e02ff */
.L_x_91:
[----:B------:R-:W-:Y:S05]  /*12d60*/  BSYNC B1 ;  /* 0x0000000000017941 */ /* 0x000fea0003800000 */
.L_x_90:
[----:B------:R-:W2:Y:S04]  /*12d70*/  LDL R7, [R1+0x450] ;  /* 0x0004500001077983 */ /* 0x000ea80000100800 */
[----:B------:R-:W3:Y:S04]  /*12d80*/  LDL.LU R6, [R1+0x3d4] ;  /* 0x0003d40001067983 */ /* 0x000ee80000300800 */
[----:B-----5:R4:W-:Y:S04]  /*12d90*/  STL [R1+0x498], R3 ;  /* 0x0004980301007387 */ /* 0x0209e80000100800 */
[----:B----4-:R-:W4:Y:S04]  /*12da0*/  LDL R3, [R1+0x454] ;  /* 0x0004540001037983 */ /* 0x010f280000100800 */
[----:B------:R0:W-:Y:S04]  /*12db0*/  STL.64 [R1+0x490], R4 ;  /* 0x0004900401007387 */ /* 0x0001e80000100a00 */
[----:B0-----:R-:W3:Y:S01]  /*12dc0*/  LDL.64 R4, [R1+0x3e0] ;  /* 0x0003e00001047983 */ /* 0x001ee20000100a00 */
[----:B--2---:R-:W-:-:S02]  /*12dd0*/  R2UR UR4, R7 ;  /* 0x00000000070472ca */ /* 0x004fc400000e0000 */
[----:B----4-:R-:W-:Y:S01]  /*12de0*/  R2UR UR5, R3 ;  /* 0x00000000030572ca */ /* 0x010fe200000e0000 */
[----:B---3--:R-:W-:Y:S02]  /*12df0*/  @!P4 IMAD R3, R6, R17, R2 ;  /* 0x000000110603c224 */ /* 0x008fe400078e0202 */
[----:B------:R-:W-:Y:S02]  /*12e00*/  @!P4 IMAD.MOV.U32 R6, RZ, RZ, R8 ;  /* 0x000000ffff06c224 */ /* 0x000fe400078e0008 */
[----:B------:R-:W-:-:S05]  /*12e10*/  @!P4 IMAD.MOV.U32 R7, RZ, RZ, R5 ;  /* 0x000000ffff07c224 */ /* 0x000fca00078e0005 */
[----:B------:R0:W-:Y:S01]  /*12e20*/  @!P4 STG.E.U8 desc[UR60][R6.64+0x9], R3 ;  /* 0x000009030600c986 */ /* 0x0001e2000c10113c */
[----:B------:R-:W-:-:S03]  /*12e30*/  ISETP.LT.OR P4, PT, R0, 0x9, !P0 ;  /* 0x000000090000780c */ /* 0x000fc60004781670 */
[----:B0-----:R0:W5:Y:S10]  /*12e40*/  LDL.LU R3, [R1+0x498] ;  /* 0x0004980001037983 */ /* 0x0011740000300800 */
        /* <DEDUP_REMOVED lines=8> */
.L_x_93:
[----:B------:R-:W-:Y:S05]  /*12ed0*/  BSYNC B1 ;  /* 0x0000000000017941 */ /* 0x000fea0003800000 */
.L_x_92:
[----:B------:R2:W-:Y:S04]  /*12ee0*/  STL [R1+0x4a0], R11 ;  /* 0x0004a00b01007387 */ /* 0x0005e80000100800 */
[----:B--2---:R-:W2:Y:S04]  /*12ef0*/  LDL R11, [R1+0x454] ;  /* 0x00045400010b7983 */ /* 0x004ea80000100800 */
[----:B------:R3:W-:Y:S04]  /*12f00*/  STL [R1+0x49c], R10 ;  /* 0x00049c0a01007387 */ /* 0x0007e80000100800 */
[----:B---3--:R-:W3:Y:S04]  /*12f10*/  LDL R10, [R1+0x450] ;  /* 0x00045000010a7983 */ /* 0x008ee80000100800 */
[----:B-----5:R4:W-:Y:S04]  /*12f20*/  STL [R1+0x498], R3 ;  /* 0x0004980301007387 */ /* 0x0209e80000100800 */
[----:B----4-:R-:W4:Y:S04]  /*12f30*/  LDL.LU R3, [R1+0x3d8] ;  /* 0x0003d80001037983 */ /* 0x010f280000300800 */
[----:B------:R0:W-:Y:S04]  /*12f40*/  STL.64 [R1+0x490], R4 ;  /* 0x0004900401007387 */ /* 0x0001e80000100a00 */
[----:B0-----:R-:W4:Y:S01]  /*12f50*/  LDL.LU.64 R4, [R1+0x3e0] ;  /* 0x0003e00001047983 */ /* 0x001f220000300a00 */
        /* <DEDUP_REMOVED lines=16> */
.L_x_95:
[----:B------:R-:W-:Y:S05]  /*13060*/  BSYNC B1 ;  /* 0x0000000000017941 */ /* 0x000fea0003800000 */
.L_x_94:
[----:B-----5:R2:W-:Y:S04]  /*13070*/  STL [R1+0x490], R3 ;  /* 0x0004900301007387 */ /* 0x0205e80000100800 */
[----:B--2---:R-:W2:Y:S01]  /*13080*/  LDL.LU R3, [R1+0x3dc] ;  /* 0x0003dc0001037983 */ /* 0x004ea20000300800 */
[----:B------:R-:W-:Y:S01]  /*13090*/  LOP3.LUT P5, RZ, R19, 0x10, RZ, 0xc0, !PT ;  /* 0x0000001013ff7812 */ /* 0x000fe200078ac0ff */
[----:B--2---:R-:W-:-:S05]  /*130a0*/  @!P4 IMAD R3, R3, R17, R2 ;  /* 0x000000110303c224 */ /* 0x004fca00078e0202 */
[----:B------:R2:W-:Y:S04]  /*130b0*/  @!P4 STG.E.U8 desc[UR60][R6.64+0x9], R3 ;  /* 0x000009030600c986 */ /* 0x0005e8000c10113c */
[----:B--2---:R2:W5:Y:S01]  /*130c0*/  LDL.LU R3, [R1+0x490] ;  /* 0x0004900001037983 */ /* 0x0045620000300800 */
[----:B------:R-:W-:Y:S01]  /*130d0*/  ISETP.LT.OR P4, PT, R0, 0x11, !P5 ;  /* 0x000000110000780c */ /* 0x000fe20006f81670 */
[----:B------:R-:W-:-:S12]  /*130e0*/  BSSY B1, `(.L_x_96) ;  /* 0x0000006000017945 */ /* 0x000fd80003800000 */
[----:B--2---:R-:W-:Y:S05]  /*130f0*/  @P4 BRA `(.L_x_97) ;  /* 0x0000000000104947 */ /* 0x004fea0003800000 */
[----:B------:R-:W2:Y:S04]  /*13100*/  LDL.64 R6, [R1+0x440] ;  /* 0x0004400001067983 */ /* 0x000ea80000100a00 */
[----:B--2---:R-:W2:Y:S02]  /*13110*/  LDG.E.U8 R16, desc[UR60][R6.64+0x10] ;  /* 0x0000103c06107981 */ /* 0x004ea4000c1e1100 */
[----:B--2---:R-:W-:-:S05]  /*13120*/  PRMT R2, R16, 0x8880, RZ ;  /* 0x0000888010027816 */ /* 0x004fca00000000ff */
[----:B------:R-:W-:-:S07]  /*13130*/  IMAD R2, R2, R18, RZ ;  /* 0x0000001202027224 */ /* 0x000fce00078e02ff */
.L_x_97:
[----:B------:R-:W-:Y:S05]  /*13140*/  BSYNC B1 ;  /* 0x0000000000017941 */ /* 0x000fea0003800000 */
.L_x_96:
[----:B------:R-:W2:Y:S01]  /*13150*/  LDL.LU R6, [R1+0x3a0] ;  /* 0x0003a00001067983 */ /* 0x000ea20000300800 */
[----:B------:R-:W-:Y:S01]  /*13160*/  BSSY B1, `(.L_x_98) ;  /* 0x0000009000017945 */ /* 0x000fe20003800000 */
[----:B--2---:R-:W-:-:S05]  /*13170*/  @!P4 IMAD R6, R6, R17, R2 ;  /* 0x000000110606c224 */ /* 0x004fca00078e0202 */
[----:B------:R2:W-:Y:S01]  /*13180*/  @!P4 STG.E.U8 desc[UR60][R4.64+0x10], R6 ;  /* 0x000010060400c986 */ /* 0x0005e2000c10113c */
[----:B------:R-:W-:-:S13]  /*13190*/  ISETP.LT.OR P4, PT, R0, 0x12, !P5 ;  /* 0x000000120000780c */ /* 0x000fda0006f81670 */
[----:B--2---:R-:W-:Y:S05]  /*131a0*/  @P4 BRA `(.L_x_99) ;  /* 0x0000000000104947 */ /* 0x004fea0003800000 */
[----:B------:R-:W2:Y:S04]  /*131b0*/  LDL.64 R6, [R1+0x440] ;  /* 0x0004400001067983 */ /* 0x000ea80000100a00 */
[----:B--2---:R-:W2:Y:S02]  /*131c0*/  LDG.E.U8 R16, desc[UR60][R6.64+0x11] ;  /* 0x0000113c06107981 */ /* 0x004ea4000c1e1100 */
[----:B--2---:R-:W-:-:S05]  /*131d0*/  PRMT R2, R16, 0x8880, RZ ;  /* 0x0000888010027816 */ /* 0x004fca00000000ff */
[----:B------:R-:W-:-:S07]  /*131e0*/  IMAD R2, R2, R18, RZ ;  /* 0x0000001202027224 */ /* 0x000fce00078e02ff */
.L_x_99:
[----:B------:R-:W-:Y:S05]  /*131f0*/  BSYNC B1 ;  /* 0x0000000000017941 */ /* 0x000fea0003800000 */
.L_x_98:
[----:B-----5:R2:W-:Y:S04]  /*13200*/  STL [R1+0x490], R3 ;  /* 0x0004900301007387 */ /* 0x0205e80000100800 */
[----:B------:R-:W3:Y:S04]  /*13210*/  LDL R7, [R1+0x450] ;  /* 0x0004500001077983 */ /* 0x000ee80000100800 */
[----:B--2---:R-:W2:Y:S04]  /*13220*/  LDL R3, [R1+0x454] ;  /* 0x0004540001037983 */ /* 0x004ea80000100800 */
[----:B------:R-:W4:Y:S01]  /*13230*/  LDL.LU R6, [R1+0x3a4] ;  /* 0x0003a40001067983 */ /* 0x000f220000300800 */
[----:B------:R-:W-:Y:S01]  /*13240*/  BSSY B1, `(.L_x_100) ;  /* 0x0000010000017945 */ /* 0x000fe20003800000 */
[----:B--2---:R-:W-:-:S02]  /*13250*/  R2UR UR5, R3 ;  /* 0x00000000030572ca */ /* 0x004fc400000e0000 */
[----:B------:R2:W5:Y:S01]  /*13260*/  LDL.LU R3, [R1+0x490] ;  /* 0x0004900001037983 */ /* 0x0005620000300800 */
[----:B----4-:R-:W-:-:S05]  /*13270*/  @!P4 IMAD R6, R6, R17, R2 ;  /* 0x000000110606c224 */ /* 0x010fca00078e0202 */
[----:B------:R4:W-:Y:S01]  /*13280*/  @!P4 STG.E.U8 desc[UR60][R4.64+0x11], R6 ;  /* 0x000011060400c986 */ /* 0x0009e2000c10113c */
[----:B------:R-:W-:Y:S02]  /*13290*/  ISETP.LT.OR P4, PT, R0, 0x11, !P6 ;  /* 0x000000110000780c */ /* 0x000fe40007781670 */
[----:B---3--:R-:W-:-:S11]  /*132a0*/  R2UR UR4, R7 ;  /* 0x00000000070472ca */ /* 0x008fd600000e0000 */
[----:B----4-:R-:W-:-:S04]  /*132b0*/  @!P4 IADD3 R6, P5, R4, UR5, RZ ;  /* 0x000000050406cc10 */ /* 0x010fc8000ffbe0ff */
[----:B------:R-:W-:Y:S01]  /*132c0*/  @!P4 IADD3.X R7, R5, UR4, RZ, P5, !PT ;  /* 0x000000040507cc10 */ /* 0x000fe2000affe4ff */
[----:B--2---:R-:W-:Y:S08]  /*132d0*/  @P4 BRA `(.L_x_101) ;  /* 0x0000000000184947 */ /* 0x004ff00003800000 */
[----:B------:R2:W-:Y:S04]  /*132e0*/  STL.64 [R1+0x490], R4 ;  /* 0x0004900401007387 */ /* 0x0005e80000100a00 */
[----:B--2---:R-:W2:Y:S04]  /*132f0*/  LDL.64 R4, [R1+0x420] ;  /* 0x0004200001047983 */ /* 0x004ea80000100a00 */
[----:B--2---:R-:W2:Y:S04]  /*13300*/  LDG.E.U8 R16, desc[UR60][R4.64+0x10] ;  /* 0x0000103c04107981 */ /* 0x004ea8000c1e1100 */
[----:B------:R3:W5:Y:S01]  /*13310*/  LDL.LU.64 R4, [R1+0x490] ;  /* 0x0004900001047983 */ /* 0x0007620000300a00 */
[----:B--2---:R-:W-:-:S05]  /*13320*/  PRMT R2, R16, 0x8880, RZ ;  /* 0x0000888010027816 */ /* 0x004fca00000000ff */
[----:B---3--:R-:W-:-:S07]  /*13330*/  IMAD R2, R2, R18, RZ ;  /* 0x0000001202027224 */ /* 0x008fce00078e02ff */
.L_x_101:
[----:B------:R-:W-:Y:S05]  /*13340*/  BSYNC B1 ;  /* 0x0000000000017941 */ /* 0x000fea0003800000 */
.L_x_100:
[----:B------:R2:W-:Y:S04]  /*13350*/  STL [R1+0x498], R9 ;  /* 0x0004980901007387 */ /* 0x0005e80000100800 */
[----:B--2---:R-:W2:Y:S04]  /*13360*/  LDL R9, [R1+0x454] ;  /* 0x0004540001097983 */ /* 0x004ea80000100800 */
[----:B------:R3:W-:Y:S04]  /*13370*/  STL [R1+0x494], R8 ;  /* 0x0004940801007387 */ /* 0x0007e80000100800 */
[----:B---3--:R-:W3:Y:S04]  /*13380*/  LDL R8, [R1+0x450] ;  /* 0x0004500001087983 */ /* 0x008ee80000100800 */
[----:B-----5:R4:W-:Y:S04]  /*13390*/  STL [R1+0x490], R3 ;  /* 0x0004900301007387 */ /* 0x0209e80000100800 */
[----:B----4-:R-:W4:Y:S01]  /*133a0*/  LDL.LU R3, [R1+0x3a8] ;  /* 0x0003a80001037983 */ /* 0x010f220000300800 */
[----:B--2---:R-:W-:-:S03]  /*133b0*/  R2UR UR5, R9 ;  /* 0x00000000090572ca */ /* 0x004fc600000e0000 */
[----:B------:R2:W5:Y:S01]  /*133c0*/  LDL.LU R9, [R1+0x498] ;  /* 0x0004980001097983 */ /* 0x0005620000300800 */
[----:B---3--:R-:W-:-:S03]  /*133d0*/  R2UR UR4, R8 ;  /* 0x00000000080472ca */ /* 0x008fc600000e0000 */
[----:B------:R2:W5:Y:S01]  /*133e0*/  LDL.LU R8, [R1+0x494] ;  /* 0x0004940001087983 */ /* 0x0005620000300800 */
[----:B----4-:R-:W-:-:S05]  /*133f0*/  @!P4 IMAD R3, R3, R17, R2 ;  /* 0x000000110303c224 */ /* 0x010fca00078e0202 */
[----:B------:R3:W-:Y:S04]  /*13400*/  @!P4 STG.E.U8 desc[UR60][R6.64+0x10], R3 ;  /* 0x000010030600c986 */ /* 0x0007e8000c10113c */
[----:B---3--:R2:W5:Y:S01]  /*13410*/  LDL.LU R3, [R1+0x490] ;  /* 0x0004900001037983 */ /* 0x0085620000300800 */
[----:B------:R-:W-:Y:S01]  /*13420*/  ISETP.LT.OR P4, PT, R0, 0x12, !P6 ;  /* 0x000000120000780c */ /* 0x000fe20007781670 */
[----:B------:R-:W-:-:S12]  /*13430*/  BSSY B1, `(.L_x_102) ;  /* 0x000000a000017945 */ /* 0x000fd80003800000 */
[----:B------:R-:W-:-:S04]  /*13440*/  @!P4 IADD3 R6, P5, R4, UR5, RZ ;  /* 0x000000050406cc10 */ /* 0x000fc8000ffbe0ff */
        /* <DEDUP_REMOVED lines=8> */
.L_x_103:
[----:B------:R-:W-:Y:S05]  /*134d0*/  BSYNC B1 ;  /* 0x0000000000017941 */ /* 0x000fea0003800000 */
.L_x_102:
        /* <DEDUP_REMOVED lines=13> */
.L_x_105:
[----:B------:R-:W-:Y:S05]  /*135b0*/  BSYNC B1 ;  /* 0x0000000000017941 */ /* 0x000fea0003800000 */
.L_x_104:
        /* <DEDUP_REMOVED lines=10> */
.L_x_107:
[----:B------:R-:W-:Y:S05]  /*13660*/  BSYNC B1 ;  /* 0x0000000000017941 */ /* 0x000fea0003800000 */
.L_x_106:
        /* <DEDUP_REMOVED lines=20> */
.L_x_109:
[----:B------:R-:W-:Y:S05]  /*137b0*/  BSYNC B1 ;  /* 0x0000000000017941 */ /* 0x000fea0003800000 */
.L_x_108:
        /* <DEDUP_REMOVED lines=24> */
.L_x_111:
[----:B------:R-:W-:Y:S05]  /*13940*/  BSYNC B1 ;  /* 0x0000000000017941 */ /* 0x000fea0003800000 */
.L_x_110:
        /* <DEDUP_REMOVED lines=12> */
.L_x_113:
[----:B------:R-:W-:Y:S05]  /*13a10*/  BSYNC B1 ;  /* 0x0000000000017941 */ /* 0x000fea0003800000 */
.L_x_112:
[----:B------:R-:W2:Y:S01]  /*13a20*/  LDL.LU R6, [R1+0x380] ;  /* 0x0003800001067983 */ /* 0x000ea20000300800 */
[----:B------:R-:W-:-:S03]  /*13a30*/  LOP3.LUT R19, R19, 0x7fffffff, RZ, 0xc0, !PT ;  /* 0x7fffffff13137812 */ /* 0x000fc600078ec0ff */
[----:B------:R-:W3:Y:S01]  /*13a40*/  LDL.LU R7, [R1+0x384] ;  /* 0x0003840001077983 */ /* 0x000ee20000300800 */
[----:B------:R-:W-:-:S03]  /*13a50*/  @P1 LOP3.LUT R19, R19, 0x80000000, RZ, 0xfc, !PT ;  /* 0x8000000013131812 */ /* 0x000fc600078efcff */
[----:B------:R4:W-:Y:S01]  /*13a60*/  STL.64 [R1+0x4b8], R36 ;  /* 0x0004b82401007387 */ /* 0x0009e20000100a00 */
[----:B------:R-:W-:-:S04]  /*13a70*/  LOP3.LUT R19, R19, 0xbfffffff, RZ, 0xc0, !PT ;  /* 0xbfffffff13137812 */ /* 0x000fc800078ec0ff */
[----:B------:R-:W-:-:S04]  /*13a80*/  @P0 LOP3.LUT R19, R19, 0x40000000, RZ, 0xfc, !PT ;  /* 0x4000000013130812 */ /* 0x000fc800078efcff */
[----:B------:R-:W-:Y:S01]  /*13a90*/  LOP3.LUT P0, RZ, R19, 0x8, RZ, 0xc0, !PT ;  /* 0x0000000813ff7812 */ /* 0x000fe2000780c0ff */
[----:B----4-:R-:W4:Y:S04]  /*13aa0*/  LDL R37, [R1+0x450] ;  /* 0x0004500001257983 */ /* 0x010f280000100800 */
[----:B------:R-:W3:Y:S04]  /*13ab0*/  LDL.LU R36, [R1+0x388] ;  /* 0x0003880001247983 */ /* 0x000ee80000300800 */
[----:B------:R0:W-:Y:S04]  /*13ac0*/  STL.64 [R1+0x4b0], R38 ;  /* 0x0004b02601007387 */ /* 0x0001e80000100a00 */
[----:B0-----:R-:W3:Y:S01]  /*13ad0*/  LDL R39, [R1+0x454] ;  /* 0x0004540001277983 */ /* 0x001ee20000100800 */
[----:B--2---:R-:W-:Y:S01]  /*13ae0*/  @!P4 IMAD R6, R6, R17, R2 ;  /* 0x000000110606c224 */ /* 0x004fe200078e0202 */
[----:B------:R-:W-:-:S02]  /*13af0*/  ISETP.LT.OR P1, PT, R0, 0x21, !P6 ;  /* 0x000000210000780c */ /* 0x000fc40007721670 */
[----:B------:R-:W-:Y:S04]  /*13b00*/  STL.64 [R1+0x4a8], R24 ;  /* 0x0004a81801007387 */ /* 0x000fe80000100a00 */
[----:B------:R-:W-:Y:S01]  /*13b10*/  @!P4 STG.E.U8 desc[UR60][R12.64+0x10], R6 ;  /* 0x000010060c00c986 */ /* 0x000fe2000c10113c */
[----:B------:R-:W-:-:S03]  /*13b20*/  ISETP.LT.OR P4, PT, R0, 0x12, !P0 ;  /* 0x000000120000780c */ /* 0x000fc60004781670 */
[----:B------:R0:W-:Y:S04]  /*13b30*/  STL.64 [R1+0x4a0], R26 ;  /* 0x0004a01a01007387 */ /* 0x0001e80000100a00 */
[----:B------:R-:W-:Y:S04]  /*13b40*/  STL.64 [R1+0x498], R28 ;  /* 0x0004981c01007387 */ /* 0x000fe80000100a00 */
[----:B------:R-:W-:Y:S01]  /*13b50*/  STL.64 [R1+0x490], R30 ;  /* 0x0004901e01007387 */ /* 0x000fe20000100a00 */
[----:B----4-:R-:W-:-:S03]  /*13b60*/  R2UR UR4, R37 ;  /* 0x00000000250472ca */ /* 0x010fc600000e0000 */
[----:B------:R-:W2:Y:S04]  /*13b70*/  @!P4 LDG.E.U8 R16, desc[UR60][R236.64+0x11] ;  /* 0x0000113cec10c981 */ /* 0x000ea8000c1e1100 */
[----:B------:R-:W4:Y:S04]  /*13b80*/  LDL.LU R37, [R1+0x38c] ;  /* 0x00038c0001257983 */ /* 0x000f280000300800 */
[----:B0-----:R-:W4:Y:S04]  /*13b90*/  LDL.LU R26, [R1+0x390] ;  /* 0x00039000011a7983 */ /* 0x001f280000300800 */
[----:B------:R-:W4:Y:S01]  /*13ba0*/  LDL.LU R27, [R1+0x394] ;  /* 0x00039400011b7983 */ /* 0x000f220000300800 */
[----:B---3--:R-:W-:-:S02]  /*13bb0*/  R2UR UR5, R39 ;  /* 0x00000000270572ca */ /* 0x008fc400000e0000 */
[----:B--2---:R-:W-:-:S05]  /*13bc0*/  @!P4 PRMT R6, R16, 0x8880, RZ ;  /* 0x000088801006c816 */ /* 0x004fca00000000ff */
[----:B------:R-:W-:-:S04]  /*13bd0*/  @!P4 IMAD R2, R6, R18, RZ ;  /* 0x000000120602c224 */ /* 0x000fc800078e02ff */
[----:B------:R-:W-:-:S05]  /*13be0*/  @!P4 IMAD R6, R7, R17, R2 ;  /* 0x000000110706c224 */ /* 0x000fca00078e0202 */
[----:B------:R0:W-:Y:S01]  /*13bf0*/  @!P4 STG.E.U8 desc[UR60][R12.64+0x11], R6 ;  /* 0x000011060c00c986 */ /* 0x0001e2000c10113c */
[----:B------:R-:W-:-:S13]  /*13c00*/  ISETP.LT.OR P4, PT, R0, 0x11, !P3 ;  /* 0x000000110000780c */ /* 0x000fda0005f81670 */
[----:B------:R-:W2:Y:S01]  /*13c10*/  @!P4 LDG.E.U8 R16, desc[UR60][R234.64+0x10] ;  /* 0x0000103cea10c981 */ /* 0x000ea2000c1e1100 */
[----:B------:R-:W-:-:S04]  /*13c20*/  @!P1 IADD3 R38, P5, R4, UR5, RZ ;  /* 0x0000000504269c10 */ /* 0x000fc8000ffbe0ff */
[----:B------:R-:W-:Y:S02]  /*13c30*/  @!P1 IADD3.X R39, R5, UR4, RZ, P5, !PT ;  /* 0x0000000405279c10 */ /* 0x000fe4000affe4ff */
[----:B0-----:R-:W-:-:S04]  /*13c40*/  @!P4 IADD3 R6, P5, R12, UR5, RZ ;  /* 0x000000050c06cc10 */ /* 0x001fc8000ffbe0ff */
[----:B------:R-:W-:Y:S02]  /*13c50*/  @!P4 IADD3.X R7, R13, UR4, RZ, P5, !PT ;  /* 0x000000040d07cc10 */ /* 0x000fe4000affe4ff */
[----:B--2---:R-:W-:-:S05]  /*13c60*/  @!P4 PRMT R24, R16, 0x8880, RZ ;  /* 0x000088801018c816 */ /* 0x004fca00000000ff */
[----:B------:R-:W-:-:S04]  /*13c70*/  @!P4 IMAD R2, R24, R18, RZ ;  /* 0x000000121802c224 */ /* 0x000fc800078e02ff */
[----:B------:R-:W-:-:S05]  /*13c80*/  @!P4 IMAD R24, R36, R17, R2 ;  /* 0x000000112418c224 */ /* 0x000fca00078e0202 */
[----:B------:R0:W-:Y:S01]  /*13c90*/  @!P4 STG.E.U8 desc[UR60][R6.64+0x10], R24 ;  /* 0x000010180600c986 */ /* 0x0001e2000c10113c */
[----:B------:R-:W-:-:S13]  /*13ca0*/  ISETP.LT.OR P4, PT, R0, 0x12, !P3 ;  /* 0x000000120000780c */ /* 0x000fda0005f81670 */
[----:B------:R-:W2:Y:S01]  /*13cb0*/  @!P4 LDG.E.U8 R16, desc[UR60][R234.64+0x11] ;  /* 0x0000113cea10c981 */ /* 0x000ea2000c1e1100 */
[----:B0-----:R-:W-:-:S04]  /*13cc0*/  @!P4 IADD3 R6, P5, R12, UR5, RZ ;  /* 0x000000050c06cc10 */ /* 0x001fc8000ffbe0ff */
[----:B------:R-:W-:Y:S02]  /*13cd0*/  @!P4 IADD3.X R7, R13, UR4, RZ, P5, !PT ;  /* 0x000000040d07cc10 */ /* 0x000fe4000affe4ff */
[----:B------:R-:W-:Y:S02]  /*13ce0*/  ISETP.LT.OR P5, PT, R0, 0x22, !P6 ;  /* 0x000000220000780c */ /* 0x000fe400077a1670 */
[----:B--2---:R-:W-:-:S05]  /*13cf0*/  @!P4 PRMT R24, R16, 0x8880, RZ ;  /* 0x000088801018c816 */ /* 0x004fca00000000ff */
[----:B------:R-:W-:Y:S02]  /*13d00*/  @!P4 IMAD R2, R24, R18, RZ ;  /* 0x000000121802c224 */ /* 0x000fe400078e02ff */
[----:B------:R-:W2:Y:S02]  /*13d10*/  LDL.LU R24, [R1+0x398] ;  /* 0x0003980001187983 */ /* 0x000ea40000300800 */
[----:B----4-:R-:W-:-:S05]  /*13d20*/  @!P4 IMAD R25, R37, R17, R2 ;  /* 0x000000112519c224 */ /* 0x010fca00078e0202 */
[----:B------:R0:W-:Y:S01]  /*13d30*/  @!P4 STG.E.U8 desc[UR60][R6.64+0x11], R25 ;  /* 0x000011190600c986 */ /* 0x0001e2000c10113c */
[----:B------:R-:W-:-:S04]  /*13d40*/  @!P5 IADD3 R36, P4, R4, UR5, RZ ;  /* 0x000000050424dc10 */ /* 0x000fc8000ff9e0ff */
[----:B------:R-:W-:Y:S02]  /*13d50*/  @!P5 IADD3.X R37, R5, UR4, RZ, P4, !PT ;  /* 0x000000040525dc10 */ /* 0x000fe4000a7fe4ff */
[----:B------:R-:W-:Y:S01]  /*13d60*/  ISETP.LT.OR P4, PT, R0, 0x19, !P0 ;  /* 0x000000190000780c */ /* 0x000fe20004781670 */
[----:B0-----:R-:W3:Y:S01]  /*13d70*/  LDL.LU R25, [R1+0x39c] ;  /* 0x00039c0001197983 */ /* 0x001ee20000300800 */
[----:B------:R-:W-:-:S03]  /*13d80*/  LOP3.LUT P1, RZ, R19, 0x80000000, RZ, 0xc0, !PT ;  /* 0x8000000013ff7812 */ /* 0x000fc6000782c0ff */
[----:B------:R-:W4:Y:S08]  /*13d90*/  LDL.LU R28, [R1+0x360] ;  /* 0x00036000011c7983 */ /* 0x000f300000300800 */
[----:B------:R-:W2:Y:S02]  /*13da0*/  @!P4 LDG.E.U8 R16, desc[UR60][R236.64+0x18] ;  /* 0x0000183cec10c981 */ /* 0x000ea4000c1e1100 */
[----:B--2---:R-:W-:-:S05]  /*13db0*/  @!P4 PRMT R6, R16, 0x8880, RZ ;  /* 0x000088801006c816 */ /* 0x004fca00000000ff */
[----:B------:R-:W-:-:S04]  /*13dc0*/  @!P4 IMAD R2, R6, R18, RZ ;  /* 0x000000120602c224 */ /* 0x000fc800078e02ff */
[----:B------:R-:W-:-:S05]  /*13dd0*/  @!P4 IMAD R6, R26, R17, R2 ;  /* 0x000000111a06c224 */ /* 0x000fca00078e0202 */
[----:B------:R0:W-:Y:S01]  /*13de0*/  @!P4 STG.E.U8 desc[UR60][R12.64+0x18], R6 ;  /* 0x000018060c00c986 */ /* 0x0001e2000c10113c */
[----:B------:R-:W-:-:S13]  /*13df0*/  ISETP.LT.OR P4, PT, R0, 0x1a, !P0 ;  /* 0x0000001a0000780c */ /* 0x000fda0004781670 */
[----:B------:R-:W0:Y:S02]  /*13e00*/  @!P4 LDG.E.U8 R16, desc[UR60][R236.64+0x19] ;  /* 0x0000193cec10c981 */ /* 0x000e24000c1e1100 */
[----:B0-----:R-:W-:-:S05]  /*13e10*/  @!P4 PRMT R6, R16, 0x8880, RZ ;  /* 0x000088801006c816 */ /* 0x001fca00000000ff */
[----:B------:R-:W-:-:S04]  /*13e20*/  @!P4 IMAD R2, R6, R18, RZ ;  /* 0x000000120602c224 */ /* 0x000fc800078e02ff */
[----:B------:R-:W-:-:S05]  /*13e30*/  @!P4 IMAD R6, R27, R17, R2 ;  /* 0x000000111b06c224 */ /* 0x000fca00078e0202 */
[----:B------:R0:W-:Y:S01]  /*13e40*/  @!P4 STG.E.U8 desc[UR60][R12.64+0x19], R6 ;  /* 0x000019060c00c986 */ /* 0x0001e2000c10113c */
[----:B------:R-:W-:-:S13]  /*13e50*/  ISETP.LT.OR P4, PT, R0, 0x19, !P3 ;  /* 0x000000190000780c */ /* 0x000fda0005f81670 */
[----:B------:R-:W2:Y:S01]  /*13e60*/  @!P4 LDG.E.U8 R16, desc[UR60][R234.64+0x18] ;  /* 0x0000183cea10c981 */ /* 0x000ea2000c1e1100 */
[----:B0-----:R-:W-:-:S04]  /*13e70*/  @!P4 IADD3 R6, P5, R12, UR5, RZ ;  /* 0x000000050c06cc10 */ /* 0x001fc8000ffbe0ff */
[----:B------:R-:W-:Y:S02]  /*13e80*/  @!P4 IADD3.X R7, R13, UR4, RZ, P5, !PT ;  /* 0x000000040d07cc10 */ /* 0x000fe4000affe4ff */
[----:B--2---:R-:W-:-:S05]  /*13e90*/  @!P4 PRMT R26, R16, 0x8880, RZ ;  /* 0x00008880101ac816 */ /* 0x004fca00000000ff */
[----:B------:R-:W-:Y:S01]  /*13ea0*/  @!P4 IMAD R2, R26, R18, RZ ;  /* 0x000000121a02c224 */ /* 0x000fe200078e02ff */
[C---:B------:R-:W-:Y:S01]  /*13eb0*/  LOP3.LUT P0, RZ, R19.reuse, 0x40000000, RZ, 0xc0, !PT ;  /* 0x4000000013ff7812 */ /* 0x040fe2000780c0ff */
[----:B------:R-:W2:Y:S02]  /*13ec0*/  LDL.LU R26, [R1+0x364] ;  /* 0x00036400011a7983 */ /* 0x000ea40000300800 */
[----:B------:R-:W-:Y:S01]  /*13ed0*/  @!P4 IMAD R24, R24, R17, R2 ;  /* 0x000000111818c224 */ /* 0x000fe200078e0202 */
[----:B------:R-:W-:Y:S01]  /*13ee0*/  LOP3.LUT R19, R19, 0xefffffff, RZ, 0xc0, !PT ;  /* 0xefffffff13137812 */ /* 0x000fe200078ec0ff */
[----:B------:R-:W2:Y:S04]  /*13ef0*/  LDL.LU R27, [R1+0x368] ;  /* 0x00036800011b7983 */ /* 0x000ea80000300800 */
[----:B------:R0:W-:Y:S01]  /*13f00*/  @!P4 STG.E.U8 desc[UR60][R6.64+0x18], R24 ;  /* 0x000018180600c986 */ /* 0x0001e2000c10113c */
[----:B------:R-:W-:-:S13]  /*13f10*/  ISETP.LT.OR P4, PT, R0, 0x1a, !P3 ;  /* 0x0000001a0000780c */ /* 0x000fda0005f81670 */
[----:B------:R-:W3:Y:S01]  /*13f20*/  @!P4 LDG.E.U8 R16, desc[UR60][R234.64+0x19] ;  /* 0x0000193cea10c981 */ /* 0x000ee2000c1e1100 */
[----:B0-----:R-:W-:Y:S02]  /*13f30*/  @!P4 IADD3 R6, P5, R12, UR5, RZ ;  /* 0x000000050c06cc10 */ /* 0x001fe4000ffbe0ff */
[----:B------:R-:W-:Y:S02]  /*13f40*/  @P3 LOP3.LUT R19, R19, 0x10000000, RZ, 0xfc, !PT ;  /* 0x1000000013133812 */ /* 0x000fe400078efcff */
[----:B------:R-:W-:Y:S02]  /*13f50*/  @!P4 IADD3.X R7, R13, UR4, RZ, P5, !PT ;  /* 0x000000040d07cc10 */ /* 0x000fe4000affe4ff */
[----:B------:R-:W-:Y:S02]  /*13f60*/  LOP3.LUT P3, RZ, R19, 0x2, RZ, 0xc0, !PT ;  /* 0x0000000213ff7812 */ /* 0x000fe4000786c0ff */
[----:B---3--:R-:W-:-:S05]  /*13f70*/  @!P4 PRMT R24, R16, 0x8880, RZ ;  /* 0x000088801018c816 */ /* 0x008fca00000000ff */
[----:B------:R-:W-:-:S04]  /*13f80*/  @!P4 IMAD R2, R24, R18, RZ ;  /* 0x000000121802c224 */ /* 0x000fc800078e02ff */
[----:B------:R-:W-:-:S05]  /*13f90*/  @!P4 IMAD R24, R25, R17, R2 ;  /* 0x000000111918c224 */ /* 0x000fca00078e0202 */
[----:B------:R0:W-:Y:S01]  /*13fa0*/  @!P4 STG.E.U8 desc[UR60][R6.64+0x19], R24 ;  /* 0x000019180600c986 */ /* 0x0001e2000c10113c */
[----:B------:R-:W-:-:S03]  /*13fb0*/  ISETP.LT.OR P4, PT, R0, 0x11, !P3 ;  /* 0x000000110000780c */ /* 0x000fc60005f81670 */
[----:B0-----:R-:W3:Y:S10]  /*13fc0*/  LDL.LU R24, [R1+0x36c] ;  /* 0x00036c0001187983 */ /* 0x001ef40000300800 */
[----:B------:R-:W4:Y:S04]  /*13fd0*/  @!P4 LDG.E.U8 R16, desc[UR60][R232.64+0x10] ;  /* 0x0000103ce810c981 */ /* 0x000f28000c1e1100 */
[----:B------:R-:W3:Y:S04]  /*13fe0*/  LDL.LU R29, [R1+0x370] ;  /* 0x00037000011d7983 */ /* 0x000ee80000300800 */
[----:B------:R-:W3:Y:S01]  /*13ff0*/  LDL.LU R25, [R1+0x374] ;  /* 0x0003740001197983 */ /* 0x000ee20000300800 */
[----:B----4-:R-:W-:-:S05]  /*14000*/  @!P4 PRMT R6, R16, 0x8880, RZ ;  /* 0x000088801006c816 */ /* 0x010fca00000000ff */
[----:B------:R-:W-:-:S04]  /*14010*/  @!P4 IMAD R2, R6, R18, RZ ;  /* 0x000000120602c224 */ /* 0x000fc800078e02ff */
[----:B------:R-:W-:-:S05]  /*14020*/  @!P4 IMAD R6, R28, R17, R2 ;  /* 0x000000111c06c224 */ /* 0x000fca00078e0202 */
[----:B------:R0:W-:Y:S01]  /*14030*/  @!P4 STG.E.U8 desc[UR60][R10.64+0x10], R6 ;  /* 0x000010060a00c986 */ /* 0x0001e2000c10113c */
[----:B------:R-:W-:-:S13]  /*14040*/  ISETP.LT.OR P4, PT, R0, 0x12, !P3 ;  /* 0x000000120000780c */ /* 0x000fda0005f81670 */
[----:B------:R-:W0:Y:S02]  /*14050*/  @!P4 LDG.E.U8 R16, desc[UR60][R232.64+0x11] ;  /* 0x0000113ce810c981 */ /* 0x000e24000c1e1100 */
[----:B0-----:R-:W-:-:S05]  /*14060*/  @!P4 PRMT R6, R16, 0x8880, RZ ;  /* 0x000088801006c816 */ /* 0x001fca00000000ff */
[----:B------:R-:W-:-:S04]  /*14070*/  @!P4 IMAD R2, R6, R18, RZ ;  /* 0x000000120602c224 */ /* 0x000fc800078e02ff */
[----:B--2---:R-:W-:-:S05]  /*14080*/  @!P4 IMAD R6, R26, R17, R2 ;  /* 0x000000111a06c224 */ /* 0x004fca00078e0202 */
[----:B------:R0:W-:Y:S01]  /*14090*/  @!P4 STG.E.U8 desc[UR60][R10.64+0x11], R6 ;  /* 0x000011060a00c986 */ /* 0x0001e2000c10113c */
[----:B------:R-:W-:-:S13]  /*140a0*/  ISETP.LT.OR P4, PT, R0, 0x11, !P2 ;  /* 0x000000110000780c */ /* 0x000fda0005781670 */
[----:B------:R-:W2:Y:S01]  /*140b0*/  @!P4 LDG.E.U8 R16, desc[UR60][R22.64+0x10] ;  /* 0x0000103c1610c981 */ /* 0x000ea2000c1e1100 */
[----:B0-----:R-:W-:-:S04]  /*140c0*/  @!P4 IADD3 R6, P5, R10, UR5, RZ ;  /* 0x000000050a06cc10 */ /* 0x001fc8000ffbe0ff */
[----:B------:R-:W-:Y:S02]  /*140d0*/  @!P4 IADD3.X R7, R11, UR4, RZ, P5, !PT ;  /* 0x000000040b07cc10 */ /* 0x000fe4000affe4ff */
[----:B--2---:R-:W-:-:S05]  /*140e0*/  @!P4 PRMT R26, R16, 0x8880, RZ ;  /* 0x00008880101ac816 */ /* 0x004fca00000000ff */
[----:B------:R-:W-:-:S04]  /*140f0*/  @!P4 IMAD R2, R26, R18, RZ ;  /* 0x000000121a02c224 */ /* 0x000fc800078e02ff */
[----:B------:R-:W-:-:S05]  /*14100*/  @!P4 IMAD R26, R27, R17, R2 ;  /* 0x000000111b1ac224 */ /* 0x000fca00078e0202 */
[----:B------:R0:W-:Y:S01]  /*14110*/  @!P4 STG.E.U8 desc[UR60][R6.64+0x10], R26 ;  /* 0x0000101a0600c986 */ /* 0x0001e2000c10113c */
[----:B------:R-:W-:-:S03]  /*14120*/  ISETP.LT.OR P4, PT, R0, 0x12, !P2 ;  /* 0x000000120000780c */ /* 0x000fc60005781670 */
[----:B0-----:R-:W2:Y:S10]  /*14130*/  LDL.LU R26, [R1+0x378] ;  /* 0x00037800011a7983 */ /* 0x001eb40000300800 */
[----:B------:R-:W4:Y:S01]  /*14140*/  @!P4 LDG.E.U8 R16, desc[UR60][R22.64+0x11] ;  /* 0x0000113c1610c981 */ /* 0x000f22000c1e1100 */
[----:B------:R-:W-:-:S04]  /*14150*/  @!P4 IADD3 R6, P5, R10, UR5, RZ ;  /* 0x000000050a06cc10 */ /* 0x000fc8000ffbe0ff */
[----:B------:R-:W-:Y:S02]  /*14160*/  @!P4 IADD3.X R7, R11, UR4, RZ, P5, !PT ;  /* 0x000000040b07cc10 */ /* 0x000fe4000affe4ff */
[----:B----4-:R-:W-:-:S05]  /*14170*/  @!P4 PRMT R27, R16, 0x8880, RZ ;  /* 0x00008880101bc816 */ /* 0x010fca00000000ff */
[----:B------:R-:W-:-:S04]  /*14180*/  @!P4 IMAD R2, R27, R18, RZ ;  /* 0x000000121b02c224 */ /* 0x000fc800078e02ff */
[----:B---3--:R-:W-:-:S05]  /*14190*/  @!P4 IMAD R24, R24, R17, R2 ;  /* 0x000000111818c224 */ /* 0x008fca00078e0202 */
[----:B------:R0:W-:Y:S01]  /*141a0*/  @!P4 STG.E.U8 desc[UR60][R6.64+0x11], R24 ;  /* 0x000011180600c986 */ /* 0x0001e2000c10113c */
[----:B------:R-:W-:-:S03]  /*141b0*/  ISETP.LT.OR P4, PT, R0, 0x19, !P3 ;  /* 0x000000190000780c */ /* 0x000fc60005f81670 */
[----:B0-----:R-:W3:Y:S10]  /*141c0*/  LDL.LU R24, [R1+0x37c] ;  /* 0x00037c0001187983 */ /* 0x001ef40000300800 */
[----:B------:R-:W4:Y:S04]  /*141d0*/  @!P4 LDG.E.U8 R16, desc[UR60][R232.64+0x18] ;  /* 0x0000183ce810c981 */ /* 0x000f28000c1e1100 */
        /* <DEDUP_REMOVED lines=12> */
[----:B------:R-:W4:Y:S01]  /*142a0*/  @!P4 LDG.E.U8 R16, desc[UR60][R22.64+0x18] ;  /* 0x0000183c1610c981 */ /* 0x000f22000c1e1100 */
[----:B0-----:R-:W-:-:S04]  /*142b0*/  @!P4 IADD3 R6, P5, R10, UR5, RZ ;  /* 0x000000050a06cc10 */ /* 0x001fc8000ffbe0ff */
[----:B------:R-:W-:Y:S02]  /*142c0*/  @!P4 IADD3.X R7, R11, UR4, RZ, P5, !PT ;  /* 0x000000040b07cc10 */ /* 0x000fe4000affe4ff */
[----:B----4-:R-:W-:-:S05]  /*142d0*/  @!P4 PRMT R25, R16, 0x8880, RZ ;  /* 0x000088801019c816 */ /* 0x010fca00000000ff */
[----:B------:R-:W-:Y:S02]  /*142e0*/  @!P4 IMAD R2, R25, R18, RZ ;  /* 0x000000121902c224 */ /* 0x000fe400078e02ff */
[----:B------:R-:W4:Y:S02]  /*142f0*/  LDL.LU R25, [R1+0x344] ;  /* 0x0003440001197983 */ /* 0x000f240000300800 */
[----:B--2---:R-:W-:Y:S02]  /*14300*/  @!P4 IMAD R26, R26, R17, R2 ;  /* 0x000000111a1ac224 */ /* 0x004fe400078e0202 */
[----:B------:R-:W2:Y:S04]  /*14310*/  LDL.LU R28, [R1+0x348] ;  /* 0x00034800011c7983 */ /* 0x000ea80000300800 */
[----:B------:R0:W-:Y:S01]  /*14320*/  @!P4 STG.E.U8 desc[UR60][R6.64+0x18], R26 ;  /* 0x0000181a0600c986 */ /* 0x0001e2000c10113c */
[----:B------:R-:W-:-:S03]  /*14330*/  ISETP.LT.OR P4, PT, R0, 0x1a, !P2 ;  /* 0x0000001a0000780c */ /* 0x000fc60005781670 */
[----:B------:R-:W2:Y:S10]  /*14340*/  LDL.LU R29, [R1+0x34c] ;  /* 0x00034c00011d7983 */ /* 0x000eb40000300800 */
[----:B------:R-:W3:Y:S01]  /*14350*/  @!P4 LDG.E.U8 R16, desc[UR60][R22.64+0x19] ;  /* 0x0000193c1610c981 */ /* 0x000ee2000c1e1100 */
[----:B0-----:R-:W-:-:S04]  /*14360*/  @!P4 IADD3 R6, P5, R10, UR5, RZ ;  /* 0x000000050a06cc10 */ /* 0x001fc8000ffbe0ff */
[----:B------:R-:W-:Y:S02]  /*14370*/  @!P4 IADD3.X R7, R11, UR4, RZ, P5, !PT ;  /* 0x000000040b07cc10 */ /* 0x000fe4000affe4ff */
[----:B---3--:R-:W-:-:S05]  /*14380*/  @!P4 PRMT R26, R16, 0x8880, RZ ;  /* 0x00008880101ac816 */ /* 0x008fca00000000ff */
[----:B------:R-:W-:-:S04]  /*14390*/  @!P4 IMAD R2, R26, R18, RZ ;  /* 0x000000121a02c224 */ /* 0x000fc800078e02ff */
[----:B------:R-:W-:-:S05]  /*143a0*/  @!P4 IMAD R24, R24, R17, R2 ;  /* 0x000000111818c224 */ /* 0x000fca00078e0202 */
[----:B------:R0:W-:Y:S01]  /*143b0*/  @!P4 STG.E.U8 desc[UR60][R6.64+0x19], R24 ;  /* 0x000019180600c986 */ /* 0x0001e2000c10113c */
[----:B------:R-:W-:-:S03]  /*143c0*/  ISETP.LT.OR P4, PT, R0, 0x11, !P1 ;  /* 0x000000110000780c */ /* 0x000fc60004f81670 */
[----:B0-----:R-:W3:Y:S10]  /*143d0*/  LDL.LU R24, [R1+0x350] ;  /* 0x0003500001187983 */ /* 0x001ef40000300800 */
[----:B------:R-:W4:Y:S01]  /*143e0*/  @!P4 LDG.E.U8 R16, desc[UR60][R14.64+0x10] ;  /* 0x0000103c0e10c981 */ /* 0x000f22000c1e1100 */
[----:B-----5:R-:W-:Y:S01]  /*143f0*/  IMAD.IADD R7, R3, 0x1, R9 ;  /* 0x0000000103077824 */ /* 0x020fe200078e0209 */
[----:B----4-:R-:W-:-:S05]  /*14400*/  @!P4 PRMT R6, R16, 0x8880, RZ ;  /* 0x000088801006c816 */ /* 0x010fca00000000ff */
[----:B------:R-:W-:Y:S02]  /*14410*/  @!P4 IMAD R2, R6, R18, RZ ;  /* 0x000000120602c224 */ /* 0x000fe400078e02ff */
[----:B------:R-:W-:Y:S02]  /*14420*/  @!P4 IMAD.MOV.U32 R6, RZ, RZ, R8 ;  /* 0x000000ffff06c224 */ /* 0x000fe400078e0008 */
[----:B------:R-:W-:-:S05]  /*14430*/  @!P4 IMAD R3, R27, R17, R2 ;  /* 0x000000111b03c224 */ /* 0x000fca00078e0202 */
[----:B------:R0:W-:Y:S01]  /*14440*/  @!P4 STG.E.U8 desc[UR60][R6.64+0x10], R3 ;  /* 0x000010030600c986 */ /* 0x0001e2000c10113c */
[----:B------:R-:W-:-:S13]  /*14450*/  ISETP.LT.OR P4, PT, R0, 0x12, !P1 ;  /* 0x000000120000780c */ /* 0x000fda0004f81670 */
[----:B------:R-:W0:Y:S01]  /*14460*/  @!P4 LDG.E.U8 R16, desc[UR60][R14.64+0x11] ;  /* 0x0000113c0e10c981 */ /* 0x000e22000c1e1100 */
[----:B------:R-:W-:Y:S02]  /*14470*/  @!P4 IMAD.MOV.U32 R26, RZ, RZ, R8 ;  /* 0x000000ffff1ac224 */ /* 0x000fe400078e0008 */
[----:B------:R-:W-:Y:S01]  /*14480*/  @!P4 IMAD.MOV.U32 R27, RZ, RZ, R7 ;  /* 0x000000ffff1bc224 */ /* 0x000fe200078e0007 */
[----:B0-----:R-:W-:-:S05]  /*14490*/  @!P4 PRMT R3, R16, 0x8880, RZ ;  /* 0x000088801003c816 */ /* 0x001fca00000000ff */
[----:B------:R-:W-:-:S04]  /*144a0*/  @!P4 IMAD R2, R3, R18, RZ ;  /* 0x000000120302c224 */ /* 0x000fc800078e02ff */
[----:B------:R-:W-:Y:S02]  /*144b0*/  @!P4 IMAD R3, R25, R17, R2 ;  /* 0x000000111903c224 */ /* 0x000fe400078e0202 */
[----:B------:R-:W4:Y:S04]  /*144c0*/  LDL.LU R25, [R1+0x354] ;  /* 0x0003540001197983 */ /* 0x000f280000300800 */
        /* <DEDUP_REMOVED lines=19> */
[----:B0-----:R-:W-:Y:S02]  /*14600*/  @!P4 IMAD.MOV.U32 R26, RZ, RZ, R8 ;  /* 0x000000ffff1ac224 */ /* 0x001fe400078e0008 */
[----:B------:R-:W-:Y:S01]  /*14610*/  @!P4 IMAD.MOV.U32 R27, RZ, RZ, R7 ;  /* 0x000000ffff1bc224 */ /* 0x000fe200078e0007 */
[----:B--2---:R-:W-:-:S05]  /*14620*/  @!P4 PRMT R3, R16, 0x8880, RZ ;  /* 0x000088801003c816 */ /* 0x004fca00000000ff */
[----:B------:R-:W-:-:S04]  /*14630*/  @!P4 IMAD R2, R3, R18, RZ ;  /* 0x000000120302c224 */ /* 0x000fc800078e02ff */
[----:B---3--:R-:W-:Y:S02]  /*14640*/  @!P4 IMAD R3, R24, R17, R2 ;  /* 0x000000111803c224 */ /* 0x008fe400078e0202 */
[----:B------:R-:W2:Y:S04]  /*14650*/  LDL.LU R24, [R1+0x320] ;  /* 0x0003200001187983 */ /* 0x000ea80000300800 */
[----:B------:R0:W-:Y:S01]  /*14660*/  @!P4 STG.E.U8 desc[UR60][R26.64+0x18], R3 ;  /* 0x000018031a00c986 */ /* 0x0001e2000c10113c */
[----:B------:R-:W-:-:S03]  /*14670*/  ISETP.LT.OR P4, PT, R0, 0x1a, !P1 ;  /* 0x0000001a0000780c */ /* 0x000fc60004f81670 */
[----:B------:R-:W3:Y:S10]  /*14680*/  LDL.LU.64 R28, [R1+0x440] ;  /* 0x00044000011c7983 */ /* 0x000ef40000300a00 */
[----:B------:R-:W4:Y:S01]  /*14690*/  @!P4 LDG.E.U8 R16, desc[UR60][R14.64+0x19] ;  /* 0x0000193c0e10c981 */ /* 0x000f22000c1e1100 */
[----:B0-----:R-:W-:-:S02]  /*146a0*/  @!P4 IMAD.MOV.U32 R26, RZ, RZ, R8 ;  /* 0x000000ffff1ac224 */ /* 0x001fc400078e0008 */
[----:B------:R-:W-:Y:S01]  /*146b0*/  @!P4 IMAD.MOV.U32 R27, RZ, RZ, R7 ;  /* 0x000000ffff1bc224 */ /* 0x000fe200078e0007 */
[----:B----4-:R-:W-:-:S05]  /*146c0*/  @!P4 PRMT R3, R16, 0x8880, RZ ;  /* 0x000088801003c816 */ /* 0x010fca00000000ff */
[----:B------:R-:W-:-:S04]  /*146d0*/  @!P4 IMAD R2, R3, R18, RZ ;  /* 0x000000120302c224 */ /* 0x000fc800078e02ff */
[----:B------:R-:W-:Y:S02]  /*146e0*/  @!P4 IMAD R3, R25, R17, R2 ;  /* 0x000000111903c224 */ /* 0x000fe400078e0202 */
[----:B------:R-:W4:Y:S04]  /*146f0*/  LDL.LU R25, [R1+0x324] ;  /* 0x0003240001197983 */ /* 0x000f280000300800 */
[----:B------:R0:W-:Y:S01]  /*14700*/  @!P4 STG.E.U8 desc[UR60][R26.64+0x19], R3 ;  /* 0x000019031a00c986 */ /* 0x0001e2000c10113c */
[----:B------:R-:W-:-:S03]  /*14710*/  ISETP.LT.OR P4, PT, R0, 0x19, !P0 ;  /* 0x000000190000780c */ /* 0x000fc60004781670 */
[----:B------:R-:W4:Y:S10]  /*14720*/  LDL.LU.64 R30, [R1+0x420] ;  /* 0x00042000011e7983 */ /* 0x000f340000300a00 */
[----:B------:R-:W0:Y:S02]  /*14730*/  @!P4 LDG.E.U8 R16, desc[UR60][R20.64+0x18] ;  /* 0x0000183c1410c981 */ /* 0x000e24000c1e1100 */
[----:B0-----:R-:W-:-:S05]  /*14740*/  @!P4 PRMT R3, R16, 0x8880, RZ ;  /* 0x000088801003c816 */ /* 0x001fca00000000ff */
[----:B------:R-:W-:Y:S02]  /*14750*/  @!P4 IMAD R2, R3, R18, RZ ;  /* 0x000000120302c224 */ /* 0x000fe400078e02ff */
[----:B------:R-:W2:Y:S01]  /*14760*/  LDL.LU R3, [R1+0x358] ;  /* 0x0003580001037983 */ /* 0x000ea20000300800 */
[----:B------:R-:W-:-:S04]  /*14770*/  @!P4 IADD3 R26, P5, R8, UR5, RZ ;  /* 0x00000005081acc10 */ /* 0x000fc8000ffbe0ff */
[----:B------:R-:W-:Y:S01]  /*14780*/  @!P4 IADD3.X R27, R7, UR4, RZ, P5, !PT ;  /* 0x00000004071bcc10 */ /* 0x000fe2000affe4ff */
[----:B--2---:R-:W-:-:S05]  /*14790*/  @!P4 IMAD R3, R3, R17, R2 ;  /* 0x000000110303c224 */ /* 0x004fca00078e0202 */
[----:B------:R0:W-:Y:S01]  /*147a0*/  @!P4 STG.E.U8 desc[UR60][R26.64+0x18], R3 ;  /* 0x000018031a00c986 */ /* 0x0001e2000c10113c */
[----:B------:R-:W-:-:S13]  /*147b0*/  ISETP.LT.OR P4, PT, R0, 0x1a, !P0 ;  /* 0x0000001a0000780c */ /* 0x000fda0004781670 */
[----:B------:R-:W0:Y:S02]  /*147c0*/  @!P4 LDG.E.U8 R16, desc[UR60][R20.64+0x19] ;  /* 0x0000193c1410c981 */ /* 0x000e24000c1e1100 */
[----:B0-----:R-:W-:-:S05]  /*147d0*/  @!P4 PRMT R3, R16, 0x8880, RZ ;  /* 0x000088801003c816 */ /* 0x001fca00000000ff */
[----:B------:R-:W-:Y:S02]  /*147e0*/  @!P4 IMAD R2, R3, R18, RZ ;  /* 0x000000120302c224 */ /* 0x000fe400078e02ff */
[----:B------:R-:W2:Y:S01]  /*147f0*/  LDL.LU R3, [R1+0x35c] ;  /* 0x00035c0001037983 */ /* 0x000ea20000300800 */
[----:B------:R-:W-:Y:S02]  /*14800*/  @!P4 IADD3 R26, P5, R8, UR5, RZ ;  /* 0x00000005081acc10 */ /* 0x000fe4000ffbe0ff */
[----:B------:R-:W-:Y:S02]  /*14810*/  LOP3.LUT P3, RZ, R19, 0x10, RZ, 0xc0, !PT ;  /* 0x0000001013ff7812 */ /* 0x000fe4000786c0ff */
[----:B------:R-:W-:Y:S01]  /*14820*/  @!P4 IADD3.X R27, R7, UR4, RZ, P5, !PT ;  /* 0x00000004071bcc10 */ /* 0x000fe2000affe4ff */
[----:B--2---:R-:W-:-:S05]  /*14830*/  @!P4 IMAD R3, R3, R17, R2 ;  /* 0x000000110303c224 */ /* 0x004fca00078e0202 */
[----:B------:R0:W-:Y:S01]  /*14840*/  @!P4 STG.E.U8 desc[UR60][R26.64+0x19], R3 ;  /* 0x000019031a00c986 */ /* 0x0001e2000c10113c */
[----:B------:R-:W-:Y:S02]  /*14850*/  ISETP.LT.OR P4, PT, R0, 0x21, !P3 ;  /* 0x000000210000780c */ /* 0x000fe40005f81670 */
[----:B------:R-:W-:Y:S01]  /*14860*/  LOP3.LUT R19, R19, 0xf7ffffff, RZ, 0xc0, !PT ;  /* 0xf7ffffff13137812 */ /* 0x000fe200078ec0ff */
[----:B0-----:R-:W2:Y:S10]  /*14870*/  LDL.LU R26, [R1+0x330] ;  /* 0x00033000011a7983 */ /* 0x001eb40000300800 */
[----:B---3--:R-:W3:Y:S01]  /*14880*/  @!P4 LDG.E.U8 R16, desc[UR60][R28.64+0x20] ;  /* 0x0000203c1c10c981 */ /* 0x008ee2000c1e1100 */
[----:B------:R-:W-:-:S03]  /*14890*/  @P2 LOP3.LUT R19, R19, 0x8000000, RZ, 0xfc, !PT ;  /* 0x0800000013132812 */ /* 0x000fc600078efcff */
[----:B------:R-:W2:Y:S01]  /*148a0*/  LDL.LU R27, [R1+0x334] ;  /* 0x00033400011b7983 */ /* 0x000ea20000300800 */
[----:B---3--:R-:W-:-:S05]  /*148b0*/  @!P4 PRMT R3, R16, 0x8880, RZ ;  /* 0x000088801003c816 */ /* 0x008fca00000000ff */
[----:B------:R-:W-:-:S04]  /*148c0*/  @!P4 IMAD R2, R3, R18, RZ ;  /* 0x000000120302c224 */ /* 0x000fc800078e02ff */
[----:B------:R-:W-:-:S05]  /*148d0*/  @!P4 IMAD R3, R24, R17, R2 ;  /* 0x000000111803c224 */ /* 0x000fca00078e0202 */
[----:B------:R0:W-:Y:S01]  /*148e0*/  @!P4 STG.E.U8 desc[UR60][R4.64+0x20], R3 ;  /* 0x000020030400c986 */ /* 0x0001e2000c10113c */
[----:B------:R-:W-:-:S13]  /*148f0*/  ISETP.LT.OR P4, PT, R0, 0x22, !P3 ;  /* 0x000000220000780c */ /* 0x000fda0005f81670 */
[----:B------:R-:W0:Y:S01]  /*14900*/  @!P4 LDG.E.U8 R16, desc[UR60][R28.64+0x21] ;  /* 0x0000213c1c10c981 */ /* 0x000e22000c1e1100 */
[----:B------:R-:W-:Y:S02]  /*14910*/  ISETP.LT.OR P2, PT, R0, 0x21, !P6 ;  /* 0x000000210000780c */ /* 0x000fe40007741670 */
[----:B0-----:R-:W-:-:S05]  /*14920*/  @!P4 PRMT R3, R16, 0x8880, RZ ;  /* 0x000088801003c816 */ /* 0x001fca00000000ff */
[----:B------:R-:W-:-:S04]  /*14930*/  @!P4 IMAD R2, R3, R18, RZ ;  /* 0x000000120302c224 */ /* 0x000fc800078e02ff */
[----:B----4-:R-:W-:-:S05]  /*14940*/  @!P4 IMAD R3, R25, R17, R2 ;  /* 0x000000111903c224 */ /* 0x010fca00078e0202 */
[----:B------:R0:W-:Y:S04]  /*14950*/  @!P4 STG.E.U8 desc[UR60][R4.64+0x21], R3 ;  /* 0x000021030400c986 */ /* 0x0001e8000c10113c */
[----:B------:R-:W0:Y:S02]  /*14960*/  @!P2 LDG.E.U8 R16, desc[UR60][R30.64+0x20] ;  /* 0x0000203c1e10a981 */ /* 0x000e24000c1e1100 */
[----:B0-----:R-:W-:-:S05]  /*14970*/  @!P2 PRMT R3, R16, 0x8880, RZ ;  /* 0x000088801003a816 */ /* 0x001fca00000000ff */
[----:B------:R-:W-:Y:S02]  /*14980*/  @!P2 IMAD R2, R3, R18, RZ ;  /* 0x000000120302a224 */ /* 0x000fe400078e02ff */
[----:B------:R-:W3:Y:S02]  /*14990*/  LDL.LU R3, [R1+0x328] ;  /* 0x0003280001037983 */ /* 0x000ee40000300800 */
[----:B---3--:R-:W-:-:S05]  /*149a0*/  @!P2 IMAD R3, R3, R17, R2 ;  /* 0x000000110303a224 */ /* 0x008fca00078e0202 */
[----:B------:R0:W-:Y:S01]  /*149b0*/  @!P2 STG.E.U8 desc[UR60][R38.64+0x20], R3 ;  /* 0x000020032600a986 */ /* 0x0001e2000c10113c */
[----:B------:R-:W-:-:S13]  /*149c0*/  ISETP.LT.OR P2, PT, R0, 0x22, !P6 ;  /* 0x000000220000780c */ /* 0x000fda0007741670 */
[----:B------:R-:W0:Y:S01]  /*149d0*/  @!P2 LDG.E.U8 R16, desc[UR60][R30.64+0x21] ;  /* 0x0000213c1e10a981 */ /* 0x000e22000c1e1100 */
[----:B------:R-:W-:-:S13]  /*149e0*/  ISETP.LT.OR P5, PT, R0, 0x29, !P6 ;  /* 0x000000290000780c */ /* 0x000fda00077a1670 */
[----:B------:R-:W-:-:S04]  /*149f0*/  @!P5 IADD3 R24, P4, R4, UR5, RZ ;  /* 0x000000050418dc10 */ /* 0x000fc8000ff9e0ff */
[----:B------:R-:W-:Y:S02]  /*14a00*/  @!P5 IADD3.X R25, R5, UR4, RZ, P4, !PT ;  /* 0x000000040519dc10 */ /* 0x000fe4000a7fe4ff */
[----:B0-----:R-:W-:-:S05]  /*14a10*/  @!P2 PRMT R3, R16, 0x8880, RZ ;  /* 0x000088801003a816 */ /* 0x001fca00000000ff */
[----:B------:R-:W-:Y:S02]  /*14a20*/  @!P2 IMAD R2, R3, R18, RZ ;  /* 0x000000120302a224 */ /* 0x000fe400078e02ff */
[----:B------:R-:W3:Y:S01]  /*14a30*/  LDL.LU R3, [R1+0x32c] ;  /* 0x00032c0001037983 */ /* 0x000ee20000300800 */
[----:B------:R-:W-:Y:S02]  /*14a40*/  ISETP.LT.OR P4, PT, R0, 0x2a, !P6 ;  /* 0x0000002a0000780c */ /* 0x000fe40007781670 */
[----:B------:R-:W-:-:S04]  /*14a50*/  LOP3.LUT R19, R19, 0xdfffffff, RZ, 0xc0, !PT ;  /* 0xdfffffff13137812 */ /* 0x000fc800078ec0ff */
[----:B------:R-:W-:-:S07]  /*14a60*/  @P1 LOP3.LUT R19, R19, 0x20000000, RZ, 0xfc, !PT ;  /* 0x2000000013131812 */ /* 0x000fce00078efcff */
[----:B------:R-:W-:-:S04]  /*14a70*/  @!P4 IADD3 R38, P1, R4, UR5, RZ ;  /* 0x000000050426cc10 */ /* 0x000fc8000ff3e0ff */
[----:B------:R-:W-:Y:S02]  /*14a80*/  @!P4 IADD3.X R39, R5, UR4, RZ, P1, !PT ;  /* 0x000000040527cc10 */ /* 0x000fe40008ffe4ff */
[----:B------:R-:W-:Y:S01]  /*14a90*/  ISETP.LT.OR P1, PT, R0, 0x29, !P3 ;  /* 0x000000290000780c */ /* 0x000fe20005f21670 */
[----:B---3--:R-:W-:-:S05]  /*14aa0*/  @!P2 IMAD R3, R3, R17, R2 ;  /* 0x000000110303a224 */ /* 0x008fca00078e0202 */
[----:B------:R0:W-:Y:S07]  /*14ab0*/  @!P2 STG.E.U8 desc[UR60][R36.64+0x21], R3 ;  /* 0x000021032400a986 */ /* 0x0001ee000c10113c */
[----:B------:R-:W3:Y:S04]  /*14ac0*/  @!P1 LDG.E.U8 R16, desc[UR60][R28.64+0x28] ;  /* 0x0000283c1c109981 */ /* 0x000ee8000c1e1100 */
[----:B0-----:R-:W4:Y:S04]  /*14ad0*/  LDL.LU R36, [R1+0x300] ;  /* 0x0003000001247983 */ /* 0x001f280000300800 */
[----:B------:R-:W4:Y:S01]  /*14ae0*/  LDL.LU R37, [R1+0x304] ;  /* 0x0003040001257983 */ /* 0x000f220000300800 */
[----:B---3--:R-:W-:-:S05]  /*14af0*/  @!P1 PRMT R3, R16, 0x8880, RZ ;  /* 0x0000888010039816 */ /* 0x008fca00000000ff */
[----:B------:R-:W-:-:S04]  /*14b00*/  @!P1 IMAD R2, R3, R18, RZ ;  /* 0x0000001203029224 */ /* 0x000fc800078e02ff */
[----:B--2---:R-:W-:-:S05]  /*14b10*/  @!P1 IMAD R3, R26, R17, R2 ;  /* 0x000000111a039224 */ /* 0x004fca00078e0202 */
[----:B------:R0:W-:Y:S01]  /*14b20*/  @!P1 STG.E.U8 desc[UR60][R4.64+0x28], R3 ;  /* 0x0000280304009986 */ /* 0x0001e2000c10113c */
[----:B------:R-:W-:-:S13]  /*14b30*/  ISETP.LT.OR P1, PT, R0, 0x2a, !P3 ;  /* 0x0000002a0000780c */ /* 0x000fda0005f21670 */
[----:B------:R-:W0:Y:S02]  /*14b40*/  @!P1 LDG.E.U8 R16, desc[UR60][R28.64+0x29] ;  /* 0x0000293c1c109981 */ /* 0x000e24000c1e1100 */
[----:B0-----:R-:W-:-:S05]  /*14b50*/  @!P1 PRMT R3, R16, 0x8880, RZ ;  /* 0x0000888010039816 */ /* 0x001fca00000000ff */
[----:B------:R-:W-:-:S04]  /*14b60*/  @!P1 IMAD R2, R3, R18, RZ ;  /* 0x0000001203029224 */ /* 0x000fc800078e02ff */
[----:B------:R-:W-:-:S05]  /*14b70*/  @!P1 IMAD R3, R27, R17, R2 ;  /* 0x000000111b039224 */ /* 0x000fca00078e0202 */
[----:B------:R0:W-:Y:S04]  /*14b80*/  @!P1 STG.E.U8 desc[UR60][R4.64+0x29], R3 ;  /* 0x0000290304009986 */ /* 0x0001e8000c10113c */
[----:B------:R-:W0:Y:S02]  /*14b90*/  @!P5 LDG.E.U8 R16, desc[UR60][R30.64+0x28] ;  /* 0x0000283c1e10d981 */ /* 0x000e24000c1e1100 */
[----:B0-----:R-:W-:-:S05]  /*14ba0*/  @!P5 PRMT R3, R16, 0x8880, RZ ;  /* 0x000088801003d816 */ /* 0x001fca00000000ff */
[----:B------:R-:W-:Y:S02]  /*14bb0*/  @!P5 IMAD R2, R3, R18, RZ ;  /* 0x000000120302d224 */ /* 0x000fe400078e02ff */
[----:B------:R-:W2:Y:S02]  /*14bc0*/  LDL.LU R3, [R1+0x338] ;  /* 0x0003380001037983 */ /* 0x000ea40000300800 */
[----:B--2---:R-:W-:-:S05]  /*14bd0*/  @!P5 IMAD R3, R3, R17, R2 ;  /* 0x000000110303d224 */ /* 0x004fca00078e0202 */
[----:B------:R0:W-:Y:S04]  /*14be0*/  @!P5 STG.E.U8 desc[UR60][R24.64+0x28], R3 ;  /* 0x000028031800d986 */ /* 0x0001e8000c10113c */
[----:B------:R-:W0:Y:S02]  /*14bf0*/  @!P4 LDG.E.U8 R16, desc[UR60][R30.64+0x29] ;  /* 0x0000293c1e10c981 */ /* 0x000e24000c1e1100 */
[----:B0-----:R-:W-:-:S05]  /*14c00*/  @!P4 PRMT R3, R16, 0x8880, RZ ;  /* 0x000088801003c816 */ /* 0x001fca00000000ff */
[----:B------:R-:W-:Y:S02]  /*14c10*/  @!P4 IMAD R2, R3, R18, RZ ;  /* 0x000000120302c224 */ /* 0x000fe400078e02ff */
[----:B------:R-:W2:Y:S01]  /*14c20*/  LDL.LU R3, [R1+0x33c] ;  /* 0x00033c0001037983 */ /* 0x000ea20000300800 */
[----:B------:R-:W-:Y:S01]  /*14c30*/  LOP3.LUT P2, RZ, R19, 0x8, RZ, 0xc0, !PT ;  /* 0x0000000813ff7812 */ /* 0x000fe2000784c0ff */
[----:B--2---:R-:W-:-:S05]  /*14c40*/  @!P4 IMAD R3, R3, R17, R2 ;  /* 0x000000110303c224 */ /* 0x004fca00078e0202 */
[----:B------:R0:W-:Y:S01]  /*14c50*/  @!P4 STG.E.U8 desc[UR60][R38.64+0x29], R3 ;  /* 0x000029032600c986 */ /* 0x0001e2000c10113c */
[C---:B------:R-:W-:Y:S02]  /*14c60*/  ISETP.LT.OR P4, PT, R0.reuse, 0x21, !P2 ;  /* 0x000000210000780c */ /* 0x040fe40005781670 */
[----:B------:R-:W-:Y:S01]  /*14c70*/  ISETP.LT.OR P1, PT, R0, 0x31, !P6 ;  /* 0x000000310000780c */ /* 0x000fe20007721670 */
[----:B0-----:R-:W2:Y:S10]  /*14c80*/  LDL.LU R38, [R1+0x310] ;  /* 0x0003100001267983 */ /* 0x001eb40000300800 */
[----:B------:R-:W3:Y:S02]  /*14c90*/  @!P4 LDG.E.U8 R16, desc[UR60][R236.64+0x20] ;  /* 0x0000203cec10c981 */ /* 0x000ee4000c1e1100 */
[----:B------:R-:W-:-:S02]  /*14ca0*/  @!P1 IADD3 R26, P3, R4, UR5, RZ ;  /* 0x00000005041a9c10 */ /* 0x000fc4000ff7e0ff */
[----:B------:R-:W2:Y:S01]  /*14cb0*/  LDL.LU R39, [R1+0x314] ;  /* 0x0003140001277983 */ /* 0x000ea20000300800 */
[----:B---3--:R-:W-:-:S05]  /*14cc0*/  @!P4 PRMT R3, R16, 0x8880, RZ ;  /* 0x000088801003c816 */ /* 0x008fca00000000ff */
[----:B------:R-:W-:-:S04]  /*14cd0*/  @!P4 IMAD R2, R3, R18, RZ ;  /* 0x000000120302c224 */ /* 0x000fc800078e02ff */
[----:B----4-:R-:W-:-:S05]  /*14ce0*/  @!P4 IMAD R3, R36, R17, R2 ;  /* 0x000000112403c224 */ /* 0x010fca00078e0202 */
[----:B------:R0:W-:Y:S01]  /*14cf0*/  @!P4 STG.E.U8 desc[UR60][R12.64+0x20], R3 ;  /* 0x000020030c00c986 */ /* 0x0001e2000c10113c */
[----:B------:R-:W-:-:S13]  /*14d00*/  ISETP.LT.OR P4, PT, R0, 0x22, !P2 ;  /* 0x000000220000780c */ /* 0x000fda0005781670 */
[----:B------:R-:W0:Y:S01]  /*14d10*/  @!P4 LDG.E.U8 R16, desc[UR60][R236.64+0x21] ;  /* 0x0000213cec10c981 */ /* 0x000e22000c1e1100 */
[----:B------:R-:W-:Y:S02]  /*14d20*/  @!P1 IADD3.X R27, R5, UR4, RZ, P3, !PT ;  /* 0x00000004051b9c10 */ /* 0x000fe40009ffe4ff */
[----:B------:R-:W-:-:S13]  /*14d30*/  ISETP.LT.OR P3, PT, R0, 0x32, !P6 ;  /* 0x000000320000780c */ /* 0x000fda0007761670 */
[----:B------:R-:W-:-:S04]  /*14d40*/  @!P3 IADD3 R24, P5, R4, UR5, RZ ;  /* 0x000000050418bc10 */ /* 0x000fc8000ffbe0ff */
[----:B------:R-:W-:Y:S02]  /*14d50*/  @!P3 IADD3.X R25, R5, UR4, RZ, P5, !PT ;  /* 0x000000040519bc10 */ /* 0x000fe4000affe4ff */
[----:B------:R-:W-:Y:S02]  /*14d60*/  LOP3.LUT P3, RZ, R19, 0x10000000, RZ, 0xc0, !PT ;  /* 0x1000000013ff7812 */ /* 0x000fe4000786c0ff */
[----:B0-----:R-:W-:-:S05]  /*14d70*/  @!P4 PRMT R3, R16, 0x8880, RZ ;  /* 0x000088801003c816 */ /* 0x001fca00000000ff */
[----:B------:R-:W-:-:S04]  /*14d80*/  @!P4 IMAD R2, R3, R18, RZ ;  /* 0x000000120302c224 */ /* 0x000fc800078e02ff */
[----:B------:R-:W-:-:S05]  /*14d90*/  @!P4 IMAD R3, R37, R17, R2 ;  /* 0x000000112503c224 */ /* 0x000fca00078e0202 */
[----:B------:R0:W-:Y:S01]  /*14da0*/  @!P4 STG.E.U8 desc[UR60][R12.64+0x21], R3 ;  /* 0x000021030c00c986 */ /* 0x0001e2000c10113c */
[----:B------:R-:W-:-:S13]  /*14db0*/  ISETP.LT.OR P4, PT, R0, 0x21, !P3 ;  /* 0x000000210000780c */ /* 0x000fda0005f81670 */
[----:B------:R-:W0:Y:S02]  /*14dc0*/  @!P4 LDG.E.U8 R16, desc[UR60][R234.64+0x20] ;  /* 0x0000203cea10c981 */ /* 0x000e24000c1e1100 */
[----:B0-----:R-:W-:-:S05]  /*14dd0*/  @!P4 PRMT R3, R16, 0x8880, RZ ;  /* 0x000088801003c816 */ /* 0x001fca00000000ff */
[----:B------:R-:W-:Y:S02]  /*14de0*/  @!P4 IMAD R2, R3, R18, RZ ;  /* 0x000000120302c224 */ /* 0x000fe400078e02ff */
[----:B------:R-:W3:Y:S01]  /*14df0*/  LDL.LU R3, [R1+0x308] ;  /* 0x0003080001037983 */ /* 0x000ee20000300800 */
[----:B------:R-:W-:-:S04]  /*14e00*/  @!P4 IADD3 R36, P5, R12, UR5, RZ ;  /* 0x000000050c24cc10 */ /* 0x000fc8000ffbe0ff */
[----:B------:R-:W-:Y:S01]  /*14e10*/  @!P4 IADD3.X R37, R13, UR4, RZ, P5, !PT ;  /* 0x000000040d25cc10 */ /* 0x000fe2000affe4ff */
[----:B---3--:R-:W-:-:S05]  /*14e20*/  @!P4 IMAD R3, R3, R17, R2 ;  /* 0x000000110303c224 */ /* 0x008fca00078e0202 */
        /* <DEDUP_REMOVED lines=34> */
[----:B------:R-:W0:Y:S01]  /*15050*/  @!P4 LDG.E.U8 R16, desc[UR60][R234.64+0x29] ;  /* 0x0000293cea10c981 */ /* 0x000e22000c1e1100 */
[----:B------:R-:W-:Y:S02]  /*15060*/  LOP3.LUT P1, RZ, R19, 0x20000000, RZ, 0xc0, !PT ;  /* 0x2000000013ff7812 */ /* 0x000fe4000782c0ff */
[----:B0-----:R-:W-:-:S05]  /*15070*/  @!P4 PRMT R3, R16, 0x8880, RZ ;  /* 0x000088801003c816 */ /* 0x001fca00000000ff */
[----:B------:R-:W-:Y:S02]  /*15080*/  @!P4 IMAD R2, R3, R18, RZ ;  /* 0x000000120302c224 */ /* 0x000fe400078e02ff */
[----:B------:R-:W2:Y:S01]  /*15090*/  LDL.LU R3, [R1+0x31c] ;  /* 0x00031c0001037983 */ /* 0x000ea20000300800 */
[C---:B------:R-:W-:Y:S02]  /*150a0*/  LOP3.LUT P2, RZ, R19.reuse, 0x8000000, RZ, 0xc0, !PT ;  /* 0x0800000013ff7812 */ /* 0x040fe4000784c0ff */
[----:B------:R-:W-:Y:S02]  /*150b0*/  LOP3.LUT R19, R19, 0xfdffffff, RZ, 0xc0, !PT ;  /* 0xfdffffff13137812 */ /* 0x000fe400078ec0ff */
[----:B------:R-:W-:Y:S02]  /*150c0*/  @!P4 IADD3 R38, P5, R12, UR5, RZ ;  /* 0x000000050c26cc10 */ /* 0x000fe4000ffbe0ff */
[----:B------:R-:W-:Y:S02]  /*150d0*/  @P3 LOP3.LUT R19, R19, 0x2000000, RZ, 0xfc, !PT ;  /* 0x0200000013133812 */ /* 0x000fe400078efcff */
[----:B------:R-:W-:-:S02]  /*150e0*/  @!P4 IADD3.X R39, R13, UR4, RZ, P5, !PT ;  /* 0x000000040d27cc10 */ /* 0x000fc4000affe4ff */
[----:B------:R-:W-:Y:S01]  /*150f0*/  LOP3.LUT P3, RZ, R19, 0x2, RZ, 0xc0, !PT ;  /* 0x0000000213ff7812 */ /* 0x000fe2000786c0ff */
[----:B--2---:R-:W-:-:S05]  /*15100*/  @!P4 IMAD R3, R3, R17, R2 ;  /* 0x000000110303c224 */ /* 0x004fca00078e0202 */
[----:B------:R0:W-:Y:S01]  /*15110*/  @!P4 STG.E.U8 desc[UR60][R38.64+0x29], R3 ;  /* 0x000029032600c986 */ /* 0x0001e2000c10113c */
[----:B------:R-:W-:-:S03]  /*15120*/  ISETP.LT.OR P4, PT, R0, 0x21, !P3 ;  /* 0x000000210000780c */ /* 0x000fc60005f81670 */
[----:B0-----:R-:W2:Y:S10]  /*15130*/  LDL.LU R38, [R1+0x2f0] ;  /* 0x0002f00001267983 */ /* 0x001eb40000300800 */
[----:B------:R-:W4:Y:S04]  /*15140*/  @!P4 LDG.E.U8 R16, desc[UR60][R232.64+0x20] ;  /* 0x0000203ce810c981 */ /* 0x000f28000c1e1100 */
[----:B------:R-:W2:Y:S01]  /*15150*/  LDL.LU R39, [R1+0x2f4] ;  /* 0x0002f40001277983 */ /* 0x000ea20000300800 */
[----:B----4-:R-:W-:-:S05]  /*15160*/  @!P4 PRMT R3, R16, 0x8880, RZ ;  /* 0x000088801003c816 */ /* 0x010fca00000000ff */
[----:B------:R-:W-:-:S04]  /*15170*/  @!P4 IMAD R2, R3, R18, RZ ;  /* 0x000000120302c224 */ /* 0x000fc800078e02ff */
[----:B---3--:R-:W-:-:S05]  /*15180*/  @!P4 IMAD R3, R36, R17, R2 ;  /* 0x000000112403c224 */ /* 0x008fca00078e0202 */
        /* <DEDUP_REMOVED lines=66> */
[----:B------:R-:W-:-:S13]  /*155b0*/  ISETP.LT.OR P4, PT, R0, 0x22, !P1 ;  /* 0x000000220000780c */ /* 0x000fda0004f81670 */
[----:B------:R-:W3:Y:S01]  /*155c0*/  @!P4 LDG.E.U8 R16, desc[UR60][R14.64+0x21] ;  /* 0x0000213c0e10c981 */ /* 0x000ee2000c1e1100 */
[----:B0-----:R-:W-:Y:S02]  /*155d0*/  @!P4 IMAD.MOV.U32 R38, RZ, RZ, R8 ;  /* 0x000000ffff26c224 */ /* 0x001fe400078e0008 */
[----:B------:R-:W-:Y:S01]  /*155e0*/  @!P4 IMAD.MOV.U32 R39, RZ, RZ, R7 ;  /* 0x000000ffff27c224 */ /* 0x000fe200078e0007 */
[----:B---3--:R-:W-:-:S05]  /*155f0*/  @!P4 PRMT R3, R16, 0x8880, RZ ;  /* 0x000088801003c816 */ /* 0x008fca00000000ff */
[----:B------:R-:W-:-:S04]  /*15600*/  @!P4 IMAD R2, R3, R18, RZ ;  /* 0x000000120302c224 */ /* 0x000fc800078e02ff */
[----:B------:R-:W-:Y:S02]  /*15610*/  @!P4 IMAD R3, R37, R17, R2 ;  /* 0x000000112503c224 */ /* 0x000fe400078e0202 */
[----:B------:R-:W3:Y:S04]  /*15620*/  LDL.LU R37, [R1+0x2d4] ;  /* 0x0002d40001257983 */ /* 0x000ee80000300800 */
[----:B------:R0:W-:Y:S01]  /*15630*/  @!P4 STG.E.U8 desc[UR60][R38.64+0x21], R3 ;  /* 0x000021032600c986 */ /* 0x0001e2000c10113c */
[----:B------:R-:W-:-:S13]  /*15640*/  ISETP.LT.OR P4, PT, R0, 0x21, !P0 ;  /* 0x000000210000780c */ /* 0x000fda0004781670 */
[----:B------:R-:W0:Y:S02]  /*15650*/  @!P4 LDG.E.U8 R16, desc[UR60][R20.64+0x20] ;  /* 0x0000203c1410c981 */ /* 0x000e24000c1e1100 */
[----:B0-----:R-:W-:-:S05]  /*15660*/  @!P4 PRMT R3, R16, 0x8880, RZ ;  /* 0x000088801003c816 */ /* 0x001fca00000000ff */
[----:B------:R-:W-:Y:S02]  /*15670*/  @!P4 IMAD R2, R3, R18, RZ ;  /* 0x000000120302c224 */ /* 0x000fe400078e02ff */
[----:B------:R-:W4:Y:S01]  /*15680*/  LDL.LU R3, [R1+0x2c8] ;  /* 0x0002c80001037983 */ /* 0x000f220000300800 */
[----:B------:R-:W-:-:S04]  /*15690*/  @!P4 IADD3 R38, P5, R8, UR5, RZ ;  /* 0x000000050826cc10 */ /* 0x000fc8000ffbe0ff */
[----:B------:R-:W-:Y:S01]  /*156a0*/  @!P4 IADD3.X R39, R7, UR4, RZ, P5, !PT ;  /* 0x000000040727cc10 */ /* 0x000fe2000affe4ff */
[----:B----4-:R-:W-:-:S05]  /*156b0*/  @!P4 IMAD R3, R3, R17, R2 ;  /* 0x000000110303c224 */ /* 0x010fca00078e0202 */
        /* <DEDUP_REMOVED lines=11> */
[----:B------:R-:W4:Y:S01]  /*15770*/  @!P4 LDG.E.U8 R16, desc[UR60][R14.64+0x28] ;  /* 0x0000283c0e10c981 */ /* 0x000f22000c1e1100 */
[----:B0-----:R-:W-:Y:S02]  /*15780*/  @!P4 IMAD.MOV.U32 R38, RZ, RZ, R8 ;  /* 0x000000ffff26c224 */ /* 0x001fe400078e0008 */
[----:B------:R-:W-:Y:S01]  /*15790*/  @!P4 IMAD.MOV.U32 R39, RZ, RZ, R7 ;  /* 0x000000ffff27c224 */ /* 0x000fe200078e0007 */
[----:B----4-:R-:W-:-:S05]  /*157a0*/  @!P4 PRMT R3, R16, 0x8880, RZ ;  /* 0x000088801003c816 */ /* 0x010fca00000000ff */
[----:B------:R-:W-:-:S04]  /*157b0*/  @!P4 IMAD R2, R3, R18, RZ ;  /* 0x000000120302c224 */ /* 0x000fc800078e02ff */
[----:B--2---:R-:W-:Y:S02]  /*157c0*/  @!P4 IMAD R3, R36, R17, R2 ;  /* 0x000000112403c224 */ /* 0x004fe400078e0202 */
[----:B------:R-:W2:Y:S04]  /*157d0*/  LDL.LU R36, [R1+0x2a0] ;  /* 0x0002a00001247983 */ /* 0x000ea80000300800 */
[----:B------:R0:W-:Y:S01]  /*157e0*/  @!P4 STG.E.U8 desc[UR60][R38.64+0x28], R3 ;  /* 0x000028032600c986 */ /* 0x0001e2000c10113c */
[----:B------:R-:W-:-:S13]  /*157f0*/  ISETP.LT.OR P4, PT, R0, 0x2a, !P1 ;  /* 0x0000002a0000780c */ /* 0x000fda0004f81670 */
[----:B------:R-:W4:Y:S01]  /*15800*/  @!P4 LDG.E.U8 R16, desc[UR60][R14.64+0x29] ;  /* 0x0000293c0e10c981 */ /* 0x000f22000c1e1100 */
[----:B0-----:R-:W-:Y:S02]  /*15810*/  @!P4 IMAD.MOV.U32 R38, RZ, RZ, R8 ;  /* 0x000000ffff26c224 */ /* 0x001fe400078e0008 */
[----:B------:R-:W-:Y:S01]  /*15820*/  @!P4 IMAD.MOV.U32 R39, RZ, RZ, R7 ;  /* 0x000000ffff27c224 */ /* 0x000fe200078e0007 */
[----:B----4-:R-:W-:-:S05]  /*15830*/  @!P4 PRMT R3, R16, 0x8880, RZ ;  /* 0x000088801003c816 */ /* 0x010fca00000000ff */
[----:B------:R-:W-:-:S04]  /*15840*/  @!P4 IMAD R2, R3, R18, RZ ;  /* 0x000000120302c224 */ /* 0x000fc800078e02ff */
[----:B---3--:R-:W-:Y:S02]  /*15850*/  @!P4 IMAD R3, R37, R17, R2 ;  /* 0x000000112503c224 */ /* 0x008fe400078e0202 */
        /* <DEDUP_REMOVED lines=16> */
[----:B------:R-:W-:Y:S02]  /*15960*/  @!P4 IADD3 R38, P5, R8, UR5, RZ ;  /* 0x000000050826cc10 */ /* 0x000fe4000ffbe0ff */
[----:B------:R-:W-:Y:S02]  /*15970*/  LOP3.LUT P3, RZ, R19, 0x10, RZ, 0xc0, !PT ;  /* 0x0000001013ff7812 */ /* 0x000fe4000786c0ff */
[----:B------:R-:W-:Y:S01]  /*15980*/  @!P4 IADD3.X R39, R7, UR4, RZ, P5, !PT ;  /* 0x000000040727cc10 */ /* 0x000fe2000affe4ff */
[----:B----4-:R-:W-:-:S05]  /*15990*/  @!P4 IMAD R3, R3, R17, R2 ;  /* 0x000000110303c224 */ /* 0x010fca00078e0202 */
[----:B------:R0:W-:Y:S01]  /*159a0*/  @!P4 STG.E.U8 desc[UR60][R38.64+0x29], R3 ;  /* 0x000029032600c986 */ /* 0x0001e2000c10113c */
[----:B------:R-:W-:Y:S02]  /*159b0*/  ISETP.LT.OR P4, PT, R0, 0x31, !P3 ;  /* 0x000000310000780c */ /* 0x000fe40005f81670 */
[----:B------:R-:W-:Y:S01]  /*159c0*/  LOP3.LUT R19, R19, 0xfeffffff, RZ, 0xc0, !PT ;  /* 0xfeffffff13137812 */ /* 0x000fe200078ec0ff */
[----:B0-----:R-:W4:Y:S10]  /*159d0*/  LDL.LU R38, [R1+0x2b0] ;  /* 0x0002b00001267983 */ /* 0x001f340000300800 */
[----:B------:R-:W2:Y:S01]  /*159e0*/  @!P4 LDG.E.U8 R16, desc[UR60][R28.64+0x30] ;  /* 0x0000303c1c10c981 */ /* 0x000ea2000c1e1100 */
[----:B------:R-:W-:-:S03]  /*159f0*/  @P2 LOP3.LUT R19, R19, 0x1000000, RZ, 0xfc, !PT ;  /* 0x0100000013132812 */ /* 0x000fc600078efcff */
[----:B------:R-:W4:Y:S01]  /*15a00*/  LDL.LU R39, [R1+0x2b4] ;  /* 0x0002b40001277983 */ /* 0x000f220000300800 */
[----:B--2---:R-:W-:-:S05]  /*15a10*/  @!P4 PRMT R3, R16, 0x8880, RZ ;  /* 0x000088801003c816 */ /* 0x004fca00000000ff */
        /* <DEDUP_REMOVED lines=8> */
[----:B---3--:R-:W-:-:S05]  /*15aa0*/  @!P4 IMAD R3, R37, R17, R2 ;  /* 0x000000112503c224 */ /* 0x008fca00078e0202 */
[----:B------:R0:W-:Y:S04]  /*15ab0*/  @!P4 STG.E.U8 desc[UR60][R4.64+0x31], R3 ;  /* 0x000031030400c986 */ /* 0x0001e8000c10113c */
[----:B------:R-:W0:Y:S02]  /*15ac0*/  @!P2 LDG.E.U8 R16, desc[UR60][R30.64+0x30] ;  /* 0x0000303c1e10a981 */ /* 0x000e24000c1e1100 */
[----:B0-----:R-:W-:-:S05]  /*15ad0*/  @!P2 PRMT R3, R16, 0x8880, RZ ;  /* 0x000088801003a816 */ /* 0x001fca00000000ff */
[----:B------:R-:W-:Y:S02]  /*15ae0*/  @!P2 IMAD R2, R3, R18, RZ ;  /* 0x000000120302a224 */ /* 0x000fe400078e02ff */
[----:B------:R-:W2:Y:S02]  /*15af0*/  LDL.LU R3, [R1+0x2a8] ;  /* 0x0002a80001037983 */ /* 0x000ea40000300800 */
[----:B--2---:R-:W-:-:S05]  /*15b00*/  @!P2 IMAD R3, R3, R17, R2 ;  /* 0x000000110303a224 */ /* 0x004fca00078e0202 */
        /* <DEDUP_REMOVED lines=8> */
[----:B------:R-:W2:Y:S01]  /*15b90*/  LDL.LU R3, [R1+0x2ac] ;  /* 0x0002ac0001037983 */ /* 0x000ea20000300800 */
[----:B------:R-:W-:Y:S02]  /*15ba0*/  ISETP.LT.OR P4, PT, R0, 0x3a, !P6 ;  /* 0x0000003a0000780c */ /* 0x000fe40007781670 */
[----:B------:R-:W-:-:S04]  /*15bb0*/  LOP3.LUT R19, R19, 0xfbffffff, RZ, 0xc0, !PT ;  /* 0xfbffffff13137812 */ /* 0x000fc800078ec0ff */
[----:B------:R-:W-:-:S07]  /*15bc0*/  @P1 LOP3.LUT R19, R19, 0x4000000, RZ, 0xfc, !PT ;  /* 0x0400000013131812 */ /* 0x000fce00078efcff */
[----:B------:R-:W-:-:S04]  /*15bd0*/  @!P4 IADD3 R26, P1, R4, UR5, RZ ;  /* 0x00000005041acc10 */ /* 0x000fc8000ff3e0ff */
[----:B------:R-:W-:Y:S02]  /*15be0*/  @!P4 IADD3.X R27, R5, UR4, RZ, P1, !PT ;  /* 0x00000004051bcc10 */ /* 0x000fe40008ffe4ff */
[----:B------:R-:W-:Y:S01]  /*15bf0*/  ISETP.LT.OR P1, PT, R0, 0x39, !P3 ;  /* 0x000000390000780c */ /* 0x000fe20005f21670 */
[----:B--2---:R-:W-:-:S05]  /*15c00*/  @!P2 IMAD R3, R3, R17, R2 ;  /* 0x000000110303a224 */ /* 0x004fca00078e0202 */
[----:B------:R0:W-:Y:S07]  /*15c10*/  @!P2 STG.E.U8 desc[UR60][R24.64+0x31], R3 ;  /* 0x000031031800a986 */ /* 0x0001ee000c10113c */
[----:B------:R-:W2:Y:S04]  /*15c20*/  @!P1 LDG.E.U8 R16, desc[UR60][R28.64+0x38] ;  /* 0x0000383c1c109981 */ /* 0x000ea8000c1e1100 */
[----:B0-----:R-:W3:Y:S04]  /*15c30*/  LDL.LU R24, [R1+0x280] ;  /* 0x0002800001187983 */ /* 0x001ee80000300800 */
[----:B------:R-:W3:Y:S01]  /*15c40*/  LDL.LU R25, [R1+0x284] ;  /* 0x0002840001197983 */ /* 0x000ee20000300800 */
[----:B--2---:R-:W-:-:S05]  /*15c50*/  @!P1 PRMT R3, R16, 0x8880, RZ ;  /* 0x0000888010039816 */ /* 0x004fca00000000ff */
[----:B------:R-:W-:-:S04]  /*15c60*/  @!P1 IMAD R2, R3, R18, RZ ;  /* 0x0000001203029224 */ /* 0x000fc800078e02ff */
[----:B----4-:R-:W-:-:S05]  /*15c70*/  @!P1 IMAD R3, R38, R17, R2 ;  /* 0x0000001126039224 */ /* 0x010fca00078e0202 */
        /* <DEDUP_REMOVED lines=23> */
[----:B------:R-:W4:Y:S02]  /*15df0*/  @!P4 LDG.E.U8 R16, desc[UR60][R236.64+0x30] ;  /* 0x0000303cec10c981 */ /* 0x000f24000c1e1100 */
[----:B------:R-:W-:-:S02]  /*15e00*/  @!P1 IADD3 R38, P3, R4, UR5, RZ ;  /* 0x0000000504269c10 */ /* 0x000fc4000ff7e0ff */
[----:B------:R-:W2:Y:S01]  /*15e10*/  LDL.LU R27, [R1+0x294] ;  /* 0x00029400011b7983 */ /* 0x000ea20000300800 */
[----:B----4-:R-:W-:-:S05]  /*15e20*/  @!P4 PRMT R3, R16, 0x8880, RZ ;  /* 0x000088801003c816 */ /* 0x010fca00000000ff */
[----:B------:R-:W-:-:S04]  /*15e30*/  @!P4 IMAD R2, R3, R18, RZ ;  /* 0x000000120302c224 */ /* 0x000fc800078e02ff */
[----:B---3--:R-:W-:-:S05]  /*15e40*/  @!P4 IMAD R3, R24, R17, R2 ;  /* 0x000000111803c224 */ /* 0x008fca00078e0202 */
        /* <DEDUP_REMOVED lines=1285> */
[----:B--2---:R-:W-:-:S05]  /*1aea0*/  @!P4 IMAD R3, R24, R17, R2 ;  /* 0x000000111803c224 */ /* 0x004fca00078e0202 */
[----:B------:R0:W-:Y:S01]  /*1aeb0*/  @!P4 STG.E.U8 desc[UR60][R26.64+0x78], R3 ;  /* 0x000078031a00c986 */ /* 0x0001e2000c10113c */
[----:B------:R-:W-:-:S03]  /*1aec0*/  ISETP.LT.OR P4, PT, R0, 0x7a, !P1 ;  /* 0x0000007a0000780c */ /* 0x000fc60004f81670 */
[----:B0-----:R-:W2:Y:S10]  /*1aed0*/  LDL.LU R26, [R1+0x20] ;  /* 0x00002000011a7983 */ /* 0x001eb40000300800 */
[----:B------:R-:W4:Y:S01]  /*1aee0*/  @!P4 LDG.E.U8 R16, desc[UR60][R14.64+0x79] ;  /* 0x0000793c0e10c981 */ /* 0x000f22000c1e1100 */
[----:B------:R-:W-:-:S03]  /*1aef0*/  @!P4 IMAD.MOV.U32 R24, RZ, RZ, R8 ;  /* 0x000000ffff18c224 */ /* 0x000fc600078e0008 */
[----:B------:R-:W2:Y:S01]  /*1af00*/  LDL.LU R27, [R1+0x24] ;  /* 0x00002400011b7983 */ /* 0x000ea20000300800 */
[----:B----4-:R-:W-:-:S05]  /*1af10*/  @!P4 PRMT R3, R16, 0x8880, RZ ;  /* 0x000088801003c816 */ /* 0x010fca00000000ff */
[----:B------:R-:W-:-:S04]  /*1af20*/  @!P4 IMAD R2, R3, R18, RZ ;  /* 0x000000120302c224 */ /* 0x000fc800078e02ff */
[----:B---3--:R-:W-:Y:S02]  /*1af30*/  @!P4 IMAD R3, R25, R17, R2 ;  /* 0x000000111903c224 */ /* 0x008fe400078e0202 */
[----:B------:R-:W-:-:S05]  /*1af40*/  @!P4 IMAD.MOV.U32 R25, RZ, RZ, R7 ;  /* 0x000000ffff19c224 */ /* 0x000fca00078e0007 */
        /* <DEDUP_REMOVED lines=15> */
[----:B------:R-:W-:Y:S02]  /*1b040*/  @!P4 IADD3 R24, P5, R8, UR5, RZ ;  /* 0x000000050818cc10 */ /* 0x000fe4000ffbe0ff */
[----:B------:R-:W-:Y:S02]  /*1b050*/  LOP3.LUT P3, RZ, R19, 0x10, RZ, 0xc0, !PT ;  /* 0x0000001013ff7812 */ /* 0x000fe4000786c0ff */
[----:B------:R-:W-:Y:S01]  /*1b060*/  @!P4 IADD3.X R25, R7, UR4, RZ, P5, !PT ;  /* 0x000000040719cc10 */ /* 0x000fe2000affe4ff */
[----:B---3--:R-:W-:-:S05]  /*1b070*/  @!P4 IMAD R3, R3, R17, R2 ;  /* 0x000000110303c224 */ /* 0x008fca00078e0202 */
[----:B------:R0:W-:Y:S01]  /*1b080*/  @!P4 STG.E.U8 desc[UR60][R24.64+0x79], R3 ;  /* 0x000079031800c986 */ /* 0x0001e2000c10113c */
[----:B------:R-:W-:Y:S02]  /*1b090*/  ISETP.LT.OR P4, PT, R0, 0x81, !P3 ;  /* 0x000000810000780c */ /* 0x000fe40005f81670 */
[----:B------:R-:W-:Y:S01]  /*1b0a0*/  LOP3.LUT R19, R19, 0xfffffdff, RZ, 0xc0, !PT ;  /* 0xfffffdff13137812 */ /* 0x000fe200078ec0ff */
[----:B0-----:R-:W3:Y:S10]  /*1b0b0*/  LDL.LU R24, [R1+0x30] ;  /* 0x0000300001187983 */ /* 0x001ef40000300800 */
[----:B------:R-:W4:Y:S01]  /*1b0c0*/  @!P4 LDG.E.U8 R16, desc[UR60][R28.64+0x80] ;  /* 0x0000803c1c10c981 */ /* 0x000f22000c1e1100 */
[----:B------:R-:W-:-:S03]  /*1b0d0*/  @P2 LOP3.LUT R19, R19, 0x200, RZ, 0xfc, !PT ;  /* 0x0000020013132812 */ /* 0x000fc600078efcff */
[----:B------:R-:W3:Y:S01]  /*1b0e0*/  LDL.LU R25, [R1+0x34] ;  /* 0x0000340001197983 */ /* 0x000ee20000300800 */
[----:B----4-:R-:W-:-:S05]  /*1b0f0*/  @!P4 PRMT R3, R16, 0x8880, RZ ;  /* 0x000088801003c816 */ /* 0x010fca00000000ff */
[----:B------:R-:W-:-:S04]  /*1b100*/  @!P4 IMAD R2, R3, R18, RZ ;  /* 0x000000120302c224 */ /* 0x000fc800078e02ff */
[----:B--2---:R-:W-:-:S05]  /*1b110*/  @!P4 IMAD R3, R26, R17, R2 ;  /* 0x000000111a03c224 */ /* 0x004fca00078e0202 */
[----:B------:R0:W-:Y:S01]  /*1b120*/  @!P4 STG.E.U8 desc[UR60][R4.64+0x80], R3 ;  /* 0x000080030400c986 */ /* 0x0001e2000c10113c */
[----:B------:R-:W-:-:S13]  /*1b130*/  ISETP.LT.OR P4, PT, R0, 0x82, !P3 ;  /* 0x000000820000780c */ /* 0x000fda0005f81670 */
[----:B------:R-:W0:Y:S01]  /*1b140*/  @!P4 LDG.E.U8 R16, desc[UR60][R28.64+0x81] ;  /* 0x0000813c1c10c981 */ /* 0x000e22000c1e1100 */
[----:B------:R-:W-:Y:S02]  /*1b150*/  ISETP.LT.OR P2, PT, R0, 0x81, !P6 ;  /* 0x000000810000780c */ /* 0x000fe40007741670 */
        /* <DEDUP_REMOVED lines=15> */
[----:B------:R-:W-:Y:S02]  /*1b250*/  ISETP.LT.OR P4, PT, R0, 0x8a, !P6 ;  /* 0x0000008a0000780c */ /* 0x000fe40007781670 */
[----:B0-----:R-:W-:-:S05]  /*1b260*/  @!P2 PRMT R3, R16, 0x8880, RZ ;  /* 0x000088801003a816 */ /* 0x001fca00000000ff */
[----:B------:R-:W-:Y:S02]  /*1b270*/  @!P2 IMAD R2, R3, R18, RZ ;  /* 0x000000120302a224 */ /* 0x000fe400078e02ff */
[----:B------:R-:W2:Y:S01]  /*1b280*/  LDL.LU R3, [R1+0x2c] ;  /* 0x00002c0001037983 */ /* 0x000ea20000300800 */
[----:B------:R-:W-:-:S04]  /*1b290*/  LOP3.LUT R19, R19, 0xfffff7ff, RZ, 0xc0, !PT ;  /* 0xfffff7ff13137812 */ /* 0x000fc800078ec0ff */
[----:B------:R-:W-:Y:S02]  /*1b2a0*/  @P1 LOP3.LUT R19, R19, 0x800, RZ, 0xfc, !PT ;  /* 0x0000080013131812 */ /* 0x000fe400078efcff */
[----:B------:R-:W-:-:S04]  /*1b2b0*/  @!P4 IADD3 R38, P1, R4, UR5, RZ ;  /* 0x000000050426cc10 */ /* 0x000fc8000ff3e0ff */
[----:B------:R-:W-:Y:S02]  /*1b2c0*/  @!P4 IADD3.X R39, R5, UR4, RZ, P1, !PT ;  /* 0x000000040527cc10 */ /* 0x000fe40008ffe4ff */
[----:B------:R-:W-:Y:S01]  /*1b2d0*/  ISETP.LT.OR P1, PT, R0, 0x89, !P3 ;  /* 0x000000890000780c */ /* 0x000fe20005f21670 */
[----:B--2---:R-:W-:-:S05]  /*1b2e0*/  @!P2 IMAD R3, R3, R17, R2 ;  /* 0x000000110303a224 */ /* 0x004fca00078e0202 */
[----:B------:R0:W-:Y:S07]  /*1b2f0*/  @!P2 STG.E.U8 desc[UR60][R36.64+0x81], R3 ;  /* 0x000081032400a986 */ /* 0x0001ee000c10113c */
[----:B------:R-:W2:Y:S04]  /*1b300*/  @!P1 LDG.E.U8 R16, desc[UR60][R28.64+0x88] ;  /* 0x0000883c1c109981 */ /* 0x000ea8000c1e1100 */
[----:B0-----:R-:W4:Y:S04]  /*1b310*/  LDL.LU R36, [R1] ;  /* 0x0000000001247983 */ /* 0x001f280000300800 */
[----:B------:R-:W4:Y:S01]  /*1b320*/  LDL.LU R37, [R1+0x4] ;  /* 0x0000040001257983 */ /* 0x000f220000300800 */
[----:B--2---:R-:W-:-:S05]  /*1b330*/  @!P1 PRMT R3, R16, 0x8880, RZ ;  /* 0x0000888010039816 */ /* 0x004fca00000000ff */
        /* <DEDUP_REMOVED lines=25> */
[----:B------:R-:W3:Y:S04]  /*1b4d0*/  @!P4 LDG.E.U8 R16, desc[UR60][R236.64+0x80] ;  /* 0x0000803cec10c981 */ /* 0x000ee8000c1e1100 */
[----:B------:R-:W2:Y:S01]  /*1b4e0*/  LDL.LU R39, [R1+0x14] ;  /* 0x0000140001277983 */ /* 0x000ea20000300800 */
[----:B---3--:R-:W-:-:S05]  /*1b4f0*/  @!P4 PRMT R3, R16, 0x8880, RZ ;  /* 0x000088801003c816 */ /* 0x008fca00000000ff */
[----:B------:R-:W-:-:S04]  /*1b500*/  @!P4 IMAD R2, R3, R18, RZ ;  /* 0x000000120302c224 */ /* 0x000fc800078e02ff */
[----:B----4-:R-:W-:-:S05]  /*1b510*/  @!P4 IMAD R3, R36, R17, R2 ;  /* 0x000000112403c224 */ /* 0x010fca00078e0202 */
[----:B------:R0:W-:Y:S01]  /*1b520*/  @!P4 STG.E.U8 desc[UR60][R12.64+0x80], R3 ;  /* 0x000080030c00c986 */ /* 0x0001e2000c10113c */
[----:B------:R-:W-:-:S13]  /*1b530*/  ISETP.LT.OR P4, PT, R0, 0x82, !P2 ;  /* 0x000000820000780c */ /* 0x000fda0005781670 */
[----:B------:R-:W0:Y:S01]  /*1b540*/  @!P4 LDG.E.U8 R16, desc[UR60][R236.64+0x81] ;  /* 0x0000813cec10c981 */ /* 0x000e22000c1e1100 */
[----:B------:R-:W-:-:S04]  /*1b550*/  @!P1 IADD3 R24, P3, R4, UR5, RZ ;  /* 0x0000000504189c10 */ /* 0x000fc8000ff7e0ff */
        /* <DEDUP_REMOVED lines=28> */
[----:B0-----:R-:W3:Y:S10]  /*1b720*/  LDL.LU.64 R36, [R1+0x4b8] ;  /* 0x0004b80001247983 */ /* 0x001ef40000300a00 */
[----:B------:R-:W4:Y:S02]  /*1b730*/  @!P4 LDG.E.U8 R16, desc[UR60][R236.64+0x88] ;  /* 0x0000883cec10c981 */ /* 0x000f24000c1e1100 */
        /* <DEDUP_REMOVED lines=34> */
[----:B0-----:R-:W2:Y:S10]  /*1b960*/  LDL.LU.64 R38, [R1+0x4b0] ;  /* 0x0004b00001267983 */ /* 0x001eb40000300a00 */
[----:B------:R-:W4:Y:S02]  /*1b970*/  @!P4 LDG.E.U8 R16, desc[UR60][R232.64+0x80] ;  /* 0x0000803ce810c981 */ /* 0x000f24000c1e1100 */
[----:B----4-:R-:W-:-:S05]  /*1b980*/  @!P4 PRMT R3, R16, 0x8880, RZ ;  /* 0x000088801003c816 */ /* 0x010fca00000000ff */
[----:B------:R-:W-:-:S04]  /*1b990*/  @!P4 IMAD R2, R3, R18, RZ ;  /* 0x000000120302c224 */ /* 0x000fc800078e02ff */
[----:B------:R-:W-:-:S05]  /*1b9a0*/  @!P4 IMAD R224, R224, R17, R2 ;  /* 0x00000011e0e0c224 */ /* 0x000fca00078e0202 */
[----:B------:R0:W-:Y:S01]  /*1b9b0*/  @!P4 STG.E.U8 desc[UR60][R10.64+0x80], R224 ;  /* 0x000080e00a00c986 */ /* 0x0001e2000c10113c */
[----:B------:R-:W-:-:S13]  /*1b9c0*/  ISETP.LT.OR P4, PT, R0, 0x82, !P3 ;  /* 0x000000820000780c */ /* 0x000fda0005f81670 */
[----:B------:R-:W4:Y:S02]  /*1b9d0*/  @!P4 LDG.E.U8 R16, desc[UR60][R232.64+0x81] ;  /* 0x0000813ce810c981 */ /* 0x000f24000c1e1100 */
[----:B----4-:R-:W-:-:S05]  /*1b9e0*/  @!P4 PRMT R3, R16, 0x8880, RZ ;  /* 0x000088801003c816 */ /* 0x010fca00000000ff */
[----:B------:R-:W-:-:S04]  /*1b9f0*/  @!P4 IMAD R2, R3, R18, RZ ;  /* 0x000000120302c224 */ /* 0x000fc800078e02ff */
[----:B------:R-:W-:-:S05]  /*1ba00*/  @!P4 IMAD R225, R225, R17, R2 ;  /* 0x00000011e1e1c224 */ /* 0x000fca00078e0202 */
[----:B------:R4:W-:Y:S01]  /*1ba10*/  @!P4 STG.E.U8 desc[UR60][R10.64+0x81], R225 ;  /* 0x000081e10a00c986 */ /* 0x0009e2000c10113c */
[----:B------:R-:W-:-:S13]  /*1ba20*/  ISETP.LT.OR P4, PT, R0, 0x81, !P2 ;  /* 0x000000810000780c */ /* 0x000fda0005781670 */
[----:B------:R-:W3:Y:S01]  /*1ba30*/  @!P4 LDG.E.U8 R16, desc[UR60][R22.64+0x80] ;  /* 0x0000803c1610c981 */ /* 0x000ee2000c1e1100 */
[----:B0-----:R-:W-:-:S04]  /*1ba40*/  @!P4 IADD3 R224, P5, R10, UR5, RZ ;  /* 0x000000050ae0cc10 */ /* 0x001fc8000ffbe0ff */
[----:B----4-:R-:W-:Y:S02]  /*1ba50*/  @!P4 IADD3.X R225, R11, UR4, RZ, P5, !PT ;  /* 0x000000040be1cc10 */ /* 0x010fe4000affe4ff */
[----:B---3--:R-:W-:-:S05]  /*1ba60*/  @!P4 PRMT R3, R16, 0x8880, RZ ;  /* 0x000088801003c816 */ /* 0x008fca00000000ff */
[----:B------:R-:W-:-:S04]  /*1ba70*/  @!P4 IMAD R2, R3, R18, RZ ;  /* 0x000000120302c224 */ /* 0x000fc800078e02ff */
[----:B------:R-:W-:-:S05]  /*1ba80*/  @!P4 IMAD R226, R226, R17, R2 ;  /* 0x00000011e2e2c224 */ /* 0x000fca00078e0202 */
[----:B------:R0:W-:Y:S01]  /*1ba90*/  @!P4 STG.E.U8 desc[UR60][R224.64+0x80], R226 ;  /* 0x000080e2e000c986 */ /* 0x0001e2000c10113c */
[----:B------:R-:W-:-:S13]  /*1baa0*/  ISETP.LT.OR P4, PT, R0, 0x82, !P2 ;  /* 0x000000820000780c */ /* 0x000fda0005781670 */
[----:B------:R-:W3:Y:S01]  /*1bab0*/  @!P4 LDG.E.U8 R16, desc[UR60][R22.64+0x81] ;  /* 0x0000813c1610c981 */ /* 0x000ee2000c1e1100 */
[----:B0-----:R-:W-:-:S04]  /*1bac0*/  @!P4 IADD3 R224, P5, R10, UR5, RZ ;  /* 0x000000050ae0cc10 */ /* 0x001fc8000ffbe0ff */
[----:B------:R-:W-:Y:S02]  /*1bad0*/  @!P4 IADD3.X R225, R11, UR4, RZ, P5, !PT ;  /* 0x000000040be1cc10 */ /* 0x000fe4000affe4ff */
[----:B---3--:R-:W-:-:S05]  /*1bae0*/  @!P4 PRMT R3, R16, 0x8880, RZ ;  /* 0x000088801003c816 */ /* 0x008fca00000000ff */
[----:B------:R-:W-:-:S04]  /*1baf0*/  @!P4 IMAD R2, R3, R18, RZ ;  /* 0x000000120302c224 */ /* 0x000fc800078e02ff */
[----:B------:R-:W-:-:S05]  /*1bb00*/  @!P4 IMAD R227, R227, R17, R2 ;  /* 0x00000011e3e3c224 */ /* 0x000fca00078e0202 */
[----:B------:R0:W-:Y:S01]  /*1bb10*/  @!P4 STG.E.U8 desc[UR60][R224.64+0x81], R227 ;  /* 0x000081e3e000c986 */ /* 0x0001e2000c10113c */
[----:B------:R-:W-:-:S13]  /*1bb20*/  ISETP.LT.OR P4, PT, R0, 0x89, !P3 ;  /* 0x000000890000780c */ /* 0x000fda0005f81670 */
[----:B------:R-:W3:Y:S02]  /*1bb30*/  @!P4 LDG.E.U8 R16, desc[UR60][R232.64+0x88] ;  /* 0x0000883ce810c981 */ /* 0x000ee4000c1e1100 */
[----:B---3--:R-:W-:-:S05]  /*1bb40*/  @!P4 PRMT R3, R16, 0x8880, RZ ;  /* 0x000088801003c816 */ /* 0x008fca00000000ff */
[----:B------:R-:W-:-:S04]  /*1bb50*/  @!P4 IMAD R2, R3, R18, RZ ;  /* 0x000000120302c224 */ /* 0x000fc800078e02ff */
[----:B------:R-:W-:-:S05]  /*1bb60*/  @!P4 IMAD R228, R228, R17, R2 ;  /* 0x00000011e4e4c224 */ /* 0x000fca00078e0202 */
[----:B------:R-:W-:Y:S01]  /*1bb70*/  @!P4 STG.E.U8 desc[UR60][R10.64+0x88], R228 ;  /* 0x000088e40a00c986 */ /* 0x000fe2000c10113c */
[----:B------:R-:W-:-:S13]  /*1bb80*/  ISETP.LT.OR P4, PT, R0, 0x8a, !P3 ;  /* 0x0000008a0000780c */ /* 0x000fda0005f81670 */
[----:B------:R-:W3:Y:S02]  /*1bb90*/  @!P4 LDG.E.U8 R16, desc[UR60][R232.64+0x89] ;  /* 0x0000893ce810c981 */ /* 0x000ee4000c1e1100 */
[----:B---3--:R-:W-:-:S05]  /*1bba0*/  @!P4 PRMT R3, R16, 0x8880, RZ ;  /* 0x000088801003c816 */ /* 0x008fca00000000ff */
[----:B------:R-:W-:-:S04]  /*1bbb0*/  @!P4 IMAD R2, R3, R18, RZ ;  /* 0x000000120302c224 */ /* 0x000fc800078e02ff */
[----:B------:R-:W-:-:S05]  /*1bbc0*/  @!P4 IMAD R229, R229, R17, R2 ;  /* 0x00000011e5e5c224 */ /* 0x000fca00078e0202 */
[----:B------:R-:W-:Y:S01]  /*1bbd0*/  @!P4 STG.E.U8 desc[UR60][R10.64+0x89], R229 ;  /* 0x000089e50a00c986 */ /* 0x000fe2000c10113c */
        /* <DEDUP_REMOVED lines=18> */
[----:B0-----:R-:W-:Y:S02]  /*1bd00*/  @!P4 IMAD.MOV.U32 R224, RZ, RZ, R8 ;  /* 0x000000ffffe0c224 */ /* 0x001fe400078e0008 */
[----:B------:R-:W-:Y:S01]  /*1bd10*/  @!P4 IMAD.MOV.U32 R225, RZ, RZ, R7 ;  /* 0x000000ffffe1c224 */ /* 0x000fe200078e0007 */
[----:B---3--:R-:W-:-:S05]  /*1bd20*/  @!P4 PRMT R3, R16, 0x8880, RZ ;  /* 0x000088801003c816 */ /* 0x008fca00000000ff */
[----:B------:R-:W-:-:S04]  /*1bd30*/  @!P4 IMAD R2, R3, R18, RZ ;  /* 0x000000120302c224 */ /* 0x000fc800078e02ff */
[----:B------:R-:W-:-:S05]  /*1bd40*/  @!P4 IMAD R216, R216, R17, R2 ;  /* 0x00000011d8d8c224 */ /* 0x000fca00078e0202 */
[----:B------:R0:W-:Y:S01]  /*1bd50*/  @!P4 STG.E.U8 desc[UR60][R224.64+0x80], R216 ;  /* 0x000080d8e000c986 */ /* 0x0001e2000c10113c */
[----:B------:R-:W-:-:S13]  /*1bd60*/  ISETP.LT.OR P4, PT, R0, 0x82, !P1 ;  /* 0x000000820000780c */ /* 0x000fda0004f81670 */
[----:B------:R-:W3:Y:S01]  /*1bd70*/  @!P4 LDG.E.U8 R16, desc[UR60][R14.64+0x81] ;  /* 0x0000813c0e10c981 */ /* 0x000ee2000c1e1100 */
[----:B0-----:R-:W-:Y:S01]  /*1bd80*/  @!P4 IMAD.MOV.U32 R216, RZ, RZ, R8 ;  /* 0x000000ffffd8c224 */ /* 0x001fe200078e0008 */
[----:B---3--:R-:W-:-:S05]  /*1bd90*/  @!P4 PRMT R3, R16, 0x8880, RZ ;  /* 0x000088801003c816 */ /* 0x008fca00000000ff */
[----:B------:R-:W-:-:S04]  /*1bda0*/  @!P4 IMAD R2, R3, R18, RZ ;  /* 0x000000120302c224 */ /* 0x000fc800078e02ff */
[----:B------:R-:W-:Y:S02]  /*1bdb0*/  @!P4 IMAD R3, R217, R17, R2 ;  /* 0x00000011d903c224 */ /* 0x000fe400078e0202 */
[----:B------:R-:W-:-:S05]  /*1bdc0*/  @!P4 IMAD.MOV.U32 R217, RZ, RZ, R7 ;  /* 0x000000ffffd9c224 */ /* 0x000fca00078e0007 */
        /* <DEDUP_REMOVED lines=43> */
[----:B0-----:R-:W-:Y:S02]  /*1c080*/  @!P4 IADD3 R216, P5, R8, UR5, RZ ;  /* 0x0000000508d8cc10 */ /* 0x001fe4000ffbe0ff */
[----:B------:R-:W-:Y:S02]  /*1c090*/  LOP3.LUT P3, RZ, R19, 0x10, RZ, 0xc0, !PT ;  /* 0x0000001013ff7812 */ /* 0x000fe4000786c0ff */
[----:B------:R-:W-:Y:S02]  /*1c0a0*/  @!P4 IADD3.X R217, R7, UR4, RZ, P5, !PT ;  /* 0x0000000407d9cc10 */ /* 0x000fe4000affe4ff */
        /* <DEDUP_REMOVED lines=9> */
[----:B------:R0:W-:Y:S01]  /*1c140*/  @!P4 STG.E.U8 desc[UR60][R4.64+0x90], R208 ;  /* 0x000090d00400c986 */ /* 0x0001e2000c10113c */
[----:B------:R-:W-:-:S13]  /*1c150*/  ISETP.LT.OR P4, PT, R0, 0x92, !P3 ;  /* 0x000000920000780c */ /* 0x000fda0005f81670 */
[----:B------:R-:W3:Y:S01]  /*1c160*/  @!P4 LDG.E.U8 R16, desc[UR60][R28.64+0x91] ;  /* 0x0000913c1c10c981 */ /* 0x000ee2000c1e1100 */
[----:B------:R-:W-:-:S04]  /*1c170*/  LOP3.LUT R19, R19, 0xffffffbf, RZ, 0xc0, !PT ;  /* 0xffffffbf13137812 */ /* 0x000fc800078ec0ff */
[----:B------:R-:W-:Y:S02]  /*1c180*/  @P2 LOP3.LUT R19, R19, 0x40, RZ, 0xfc, !PT ;  /* 0x0000004013132812 */ /* 0x000fe400078efcff */
[----:B------:R-:W-:Y:S02]  /*1c190*/  ISETP.LT.OR P2, PT, R0, 0x91, !P6 ;  /* 0x000000910000780c */ /* 0x000fe40007741670 */
[----:B---3--:R-:W-:-:S05]  /*1c1a0*/  @!P4 PRMT R3, R16, 0x8880, RZ ;  /* 0x000088801003c816 */ /* 0x008fca00000000ff */
[----:B------:R-:W-:-:S04]  /*1c1b0*/  @!P4 IMAD R2, R3, R18, RZ ;  /* 0x000000120302c224 */ /* 0x000fc800078e02ff */
[----:B------:R-:W-:-:S05]  /*1c1c0*/  @!P4 IMAD R209, R209, R17, R2 ;  /* 0x00000011d1d1c224 */ /* 0x000fca00078e0202 */
[----:B------:R-:W-:Y:S04]  /*1c1d0*/  @!P4 STG.E.U8 desc[UR60][R4.64+0x91], R209 ;  /* 0x000091d10400c986 */ /* 0x000fe8000c10113c */
[----:B------:R-:W3:Y:S01]  /*1c1e0*/  @!P2 LDG.E.U8 R16, desc[UR60][R30.64+0x90] ;  /* 0x0000903c1e10a981 */ /* 0x000ee2000c1e1100 */
[----:B------:R-:W-:Y:S02]  /*1c1f0*/  ISETP.LT.OR P5, PT, R0, 0x99, !P6 ;  /* 0x000000990000780c */ /* 0x000fe400077a1670 */
[----:B---3--:R-:W-:-:S05]  /*1c200*/  @!P2 PRMT R3, R16, 0x8880, RZ ;  /* 0x000088801003a816 */ /* 0x008fca00000000ff */
[----:B------:R-:W-:-:S04]  /*1c210*/  @!P2 IMAD R2, R3, R18, RZ ;  /* 0x000000120302a224 */ /* 0x000fc800078e02ff */
[----:B------:R-:W-:-:S05]  /*1c220*/  @!P2 IMAD R210, R210, R17, R2 ;  /* 0x00000011d2d2a224 */ /* 0x000fca00078e0202 */
[----:B------:R3:W-:Y:S01]  /*1c230*/  @!P2 STG.E.U8 desc[UR60][R24.64+0x90], R210 ;  /* 0x000090d21800a986 */ /* 0x0007e2000c10113c */
[----:B------:R-:W-:Y:S02]  /*1c240*/  ISETP.LT.OR P2, PT, R0, 0x92, !P6 ;  /* 0x000000920000780c */ /* 0x000fe40007741670 */
[----:B0-----:R-:W-:Y:S02]  /*1c250*/  @!P5 IADD3 R208, P4, R4, UR5, RZ ;  /* 0x0000000504d0dc10 */ /* 0x001fe4000ff9e0ff */
[----:B------:R-:W-:Y:S01]  /*1c260*/  LOP3.LUT R19, R19, 0xfffffeff, RZ, 0xc0, !PT ;  /* 0xfffffeff13137812 */ /* 0x000fe200078ec0ff */
[----:B---3--:R-:W3:Y:S08]  /*1c270*/  LDL.LU.64 R24, [R1+0x4a8] ;  /* 0x0004a80001187983 */ /* 0x008ef00000300a00 */
[----:B------:R-:W4:Y:S01]  /*1c280*/  @!P2 LDG.E.U8 R16, desc[UR60][R30.64+0x91] ;  /* 0x0000913c1e10a981 */ /* 0x000f22000c1e1100 */
[----:B------:R-:W-:-:S02]  /*1c290*/  @!P5 IADD3.X R209, R5, UR4, RZ, P4, !PT ;  /* 0x0000000405d1dc10 */ /* 0x000fc4000a7fe4ff */
[----:B------:R-:W-:Y:S02]  /*1c2a0*/  ISETP.LT.OR P4, PT, R0, 0x9a, !P6 ;  /* 0x0000009a0000780c */ /* 0x000fe40007781670 */
[----:B------:R-:W-:-:S11]  /*1c2b0*/  @P1 LOP3.LUT R19, R19, 0x100, RZ, 0xfc, !PT ;  /* 0x0000010013131812 */ /* 0x000fd600078efcff */
[----:B------:R-:W-:-:S04]  /*1c2c0*/  @!P4 IADD3 R216, P1, R4, UR5, RZ ;  /* 0x0000000504d8cc10 */ /* 0x000fc8000ff3e0ff */
[----:B------:R-:W-:Y:S02]  /*1c2d0*/  @!P4 IADD3.X R217, R5, UR4, RZ, P1, !PT ;  /* 0x0000000405d9cc10 */ /* 0x000fe40008ffe4ff */
[----:B------:R-:W-:Y:S02]  /*1c2e0*/  ISETP.LT.OR P1, PT, R0, 0x99, !P3 ;  /* 0x000000990000780c */ /* 0x000fe40005f21670 */
[----:B----4-:R-:W-:-:S05]  /*1c2f0*/  @!P2 PRMT R3, R16, 0x8880, RZ ;  /* 0x000088801003a816 */ /* 0x010fca00000000ff */
[----:B------:R-:W-:-:S04]  /*1c300*/  @!P2 IMAD R2, R3, R18, RZ ;  /* 0x000000120302a224 */ /* 0x000fc800078e02ff */
[----:B------:R-:W-:-:S05]  /*1c310*/  @!P2 IMAD R211, R211, R17, R2 ;  /* 0x00000011d3d3a224 */ /* 0x000fca00078e0202 */
[----:B------:R0:W-:Y:S04]  /*1c320*/  @!P2 STG.E.U8 desc[UR60][R26.64+0x91], R211 ;  /* 0x000091d31a00a986 */ /* 0x0001e8000c10113c */
[----:B------:R-:W4:Y:S04]  /*1c330*/  @!P1 LDG.E.U8 R16, desc[UR60][R28.64+0x98] ;  /* 0x0000983c1c109981 */ /* 0x000f28000c1e1100 */
[----:B0-----:R-:W3:Y:S01]  /*1c340*/  LDL.LU.64 R26, [R1+0x4a0] ;  /* 0x0004a000011a7983 */ /* 0x001ee20000300a00 */
[----:B----4-:R-:W-:-:S05]  /*1c350*/  @!P1 PRMT R3, R16, 0x8880, RZ ;  /* 0x0000888010039816 */ /* 0x010fca00000000ff */
[----:B------:R-:W-:-:S04]  /*1c360*/  @!P1 IMAD R2, R3, R18, RZ ;  /* 0x0000001203029224 */ /* 0x000fc800078e02ff */
[----:B------:R-:W-:-:S05]  /*1c370*/  @!P1 IMAD R212, R212, R17, R2 ;  /* 0x00000011d4d49224 */ /* 0x000fca00078e0202 */
[----:B------:R-:W-:Y:S01]  /*1c380*/  @!P1 STG.E.U8 desc[UR60][R4.64+0x98], R212 ;  /* 0x000098d404009986 */ /* 0x000fe2000c10113c */
[----:B------:R-:W-:-:S13]  /*1c390*/  ISETP.LT.OR P1, PT, R0, 0x9a, !P3 ;  /* 0x0000009a0000780c */ /* 0x000fda0005f21670 */
[----:B------:R-:W4:Y:S02]  /*1c3a0*/  @!P1 LDG.E.U8 R16, desc[UR60][R28.64+0x99] ;  /* 0x0000993c1c109981 */ /* 0x000f24000c1e1100 */
[----:B----4-:R-:W-:-:S05]  /*1c3b0*/  @!P1 PRMT R3, R16, 0x8880, RZ ;  /* 0x0000888010039816 */ /* 0x010fca00000000ff */
[----:B------:R-:W-:-:S04]  /*1c3c0*/  @!P1 IMAD R2, R3, R18, RZ ;  /* 0x0000001203029224 */ /* 0x000fc800078e02ff */
[----:B------:R-:W-:-:S05]  /*1c3d0*/  @!P1 IMAD R213, R213, R17, R2 ;  /* 0x00000011d5d59224 */ /* 0x000fca00078e0202 */
[----:B------:R-:W-:Y:S04]  /*1c3e0*/  @!P1 STG.E.U8 desc[UR60][R4.64+0x99], R213 ;  /* 0x000099d504009986 */ /* 0x000fe8000c10113c */
[----:B------:R-:W4:Y:S02]  /*1c3f0*/  @!P5 LDG.E.U8 R16, desc[UR60][R30.64+0x98] ;  /* 0x0000983c1e10d981 */ /* 0x000f24000c1e1100 */
[----:B----4-:R-:W-:-:S05]  /*1c400*/  @!P5 PRMT R3, R16, 0x8880, RZ ;  /* 0x000088801003d816 */ /* 0x010fca00000000ff */
[----:B------:R-:W-:-:S04]  /*1c410*/  @!P5 IMAD R2, R3, R18, RZ ;  /* 0x000000120302d224 */ /* 0x000fc800078e02ff */
[----:B------:R-:W-:-:S05]  /*1c420*/  @!P5 IMAD R214, R214, R17, R2 ;  /* 0x00000011d6d6d224 */ /* 0x000fca00078e0202 */
[----:B------:R0:W-:Y:S04]  /*1c430*/  @!P5 STG.E.U8 desc[UR60][R208.64+0x98], R214 ;  /* 0x000098d6d000d986 */ /* 0x0001e8000c10113c */
[----:B------:R-:W4:Y:S01]  /*1c440*/  @!P4 LDG.E.U8 R16, desc[UR60][R30.64+0x99] ;  /* 0x0000993c1e10c981 */ /* 0x000f22000c1e1100 */
[----:B------:R-:W-:Y:S02]  /*1c450*/  LOP3.LUT P2, RZ, R19, 0x8, RZ, 0xc0, !PT ;  /* 0x0000000813ff7812 */ /* 0x000fe4000784c0ff */
        /* <DEDUP_REMOVED lines=9> */
[----:B------:R4:W-:Y:S01]  /*1c4f0*/  @!P4 STG.E.U8 desc[UR60][R12.64+0x90], R200 ;  /* 0x000090c80c00c986 */ /* 0x0009e2000c10113c */
[----:B------:R-:W-:-:S13]  /*1c500*/  ISETP.LT.OR P4, PT, R0, 0x92, !P2 ;  /* 0x000000920000780c */ /* 0x000fda0005781670 */
[----:B------:R-:W2:Y:S01]  /*1c510*/  @!P4 LDG.E.U8 R16, desc[UR60][R236.64+0x91] ;  /* 0x0000913cec10c981 */ /* 0x000ea2000c1e1100 */
[----:B------:R-:W-:-:S13]  /*1c520*/  ISETP.LT.OR P1, PT, R0, 0xa1, !P6 ;  /* 0x000000a10000780c */ /* 0x000fda0007721670 */
[----:B------:R-:W-:-:S04]  /*1c530*/  @!P1 IADD3 R210, P3, R4, UR5, RZ ;  /* 0x0000000504d29c10 */ /* 0x000fc8000ff7e0ff */
[----:B------:R-:W-:Y:S02]  /*1c540*/  @!P1 IADD3.X R211, R5, UR4, RZ, P3, !PT ;  /* 0x0000000405d39c10 */ /* 0x000fe40009ffe4ff */
[----:B------:R-:W-:-:S13]  /*1c550*/  ISETP.LT.OR P3, PT, R0, 0xa2, !P6 ;  /* 0x000000a20000780c */ /* 0x000fda0007761670 */
[----:B0-----:R-:W-:-:S04]  /*1c560*/  @!P3 IADD3 R208, P5, R4, UR5, RZ ;  /* 0x0000000504d0bc10 */ /* 0x001fc8000ffbe0ff */
[----:B------:R-:W-:Y:S02]  /*1c570*/  @!P3 IADD3.X R209, R5, UR4, RZ, P5, !PT ;  /* 0x0000000405d1bc10 */ /* 0x000fe4000affe4ff */
[----:B------:R-:W-:Y:S02]  /*1c580*/  LOP3.LUT P3, RZ, R19, 0x80, RZ, 0xc0, !PT ;  /* 0x0000008013ff7812 */ /* 0x000fe4000786c0ff */
[----:B--2---:R-:W-:-:S05]  /*1c590*/  @!P4 PRMT R3, R16, 0x8880, RZ ;  /* 0x000088801003c816 */ /* 0x004fca00000000ff */
[----:B------:R-:W-:-:S04]  /*1c5a0*/  @!P4 IMAD R2, R3, R18, RZ ;  /* 0x000000120302c224 */ /* 0x000fc800078e02ff */
[----:B------:R-:W-:-:S05]  /*1c5b0*/  @!P4 IMAD R201, R201, R17, R2 ;  /* 0x00000011c9c9c224 */ /* 0x000fca00078e0202 */
[----:B------:R0:W-:Y:S01]  /*1c5c0*/  @!P4 STG.E.U8 desc[UR60][R12.64+0x91], R201 ;  /* 0x000091c90c00c986 */ /* 0x0001e2000c10113c */
[----:B------:R-:W-:-:S13]  /*1c5d0*/  ISETP.LT.OR P4, PT, R0, 0x91, !P3 ;  /* 0x000000910000780c */ /* 0x000fda0005f81670 */
[----:B------:R-:W2:Y:S01]  /*1c5e0*/  @!P4 LDG.E.U8 R16, desc[UR60][R234.64+0x90] ;  /* 0x0000903cea10c981 */ /* 0x000ea2000c1e1100 */
[----:B----4-:R-:W-:-:S04]  /*1c5f0*/  @!P4 IADD3 R200, P5, R12, UR5, RZ ;  /* 0x000000050cc8cc10 */ /* 0x010fc8000ffbe0ff */
[----:B0-----:R-:W-:Y:S02]  /*1c600*/  @!P4 IADD3.X R201, R13, UR4, RZ, P5, !PT ;  /* 0x000000040dc9cc10 */ /* 0x001fe4000affe4ff */
        /* <DEDUP_REMOVED lines=13> */
[----:B------:R-:W2:Y:S02]  /*1c6e0*/  @!P4 LDG.E.U8 R16, desc[UR60][R236.64+0x98] ;  /* 0x0000983cec10c981 */ /* 0x000ea4000c1e1100 */
[----:B--2---:R-:W-:-:S05]  /*1c6f0*/  @!P4 PRMT R3, R16, 0x8880, RZ ;  /* 0x000088801003c816 */ /* 0x004fca00000000ff */
[----:B------:R-:W-:-:S04]  /*1c700*/  @!P4 IMAD R2, R3, R18, RZ ;  /* 0x000000120302c224 */ /* 0x000fc800078e02ff */
[----:B------:R-:W-:-:S05]  /*1c710*/  @!P4 IMAD R204, R204, R17, R2 ;  /* 0x00000011ccccc224 */ /* 0x000fca00078e0202 */
[----:B------:R-:W-:Y:S01]  /*1c720*/  @!P4 STG.E.U8 desc[UR60][R12.64+0x98], R204 ;  /* 0x000098cc0c00c986 */ /* 0x000fe2000c10113c */
[----:B------:R-:W-:-:S13]  /*1c730*/  ISETP.LT.OR P4, PT, R0, 0x9a, !P2 ;  /* 0x0000009a0000780c */ /* 0x000fda0005781670 */
[----:B------:R-:W2:Y:S02]  /*1c740*/  @!P4 LDG.E.U8 R16, desc[UR60][R236.64+0x99] ;  /* 0x0000993cec10c981 */ /* 0x000ea4000c1e1100 */
[----:B--2---:R-:W-:-:S05]  /*1c750*/  @!P4 PRMT R3, R16, 0x8880, RZ ;  /* 0x000088801003c816 */ /* 0x004fca00000000ff */
[----:B------:R-:W-:-:S04]  /*1c760*/  @!P4 IMAD R2, R3, R18, RZ ;  /* 0x000000120302c224 */ /* 0x000fc800078e02ff */
[----:B------:R-:W-:-:S05]  /*1c770*/  @!P4 IMAD R205, R205, R17, R2 ;  /* 0x00000011cdcdc224 */ /* 0x000fca00078e0202 */
[----:B------:R-:W-:Y:S01]  /*1c780*/  @!P4 STG.E.U8 desc[UR60][R12.64+0x99], R205 ;  /* 0x000099cd0c00c986 */ /* 0x000fe2000c10113c */
        /* <DEDUP_REMOVED lines=10> */
[----:B0-----:R-:W-:Y:S02]  /*1c830*/  @!P4 IADD3 R200, P5, R12, UR5, RZ ;  /* 0x000000050cc8cc10 */ /* 0x001fe4000ffbe0ff */
[----:B------:R-:W-:Y:S02]  /*1c840*/  P2R R3, PR, RZ, 0x8 ;  /* 0x00000008ff037803 */ /* 0x000fe40000000000 */
[----:B------:R-:W-:Y:S02]  /*1c850*/  LOP3.LUT P3, RZ, R19, 0x2, RZ, 0xc0, !PT ;  /* 0x0000000213ff7812 */ /* 0x000fe4000786c0ff */
        /* <DEDUP_REMOVED lines=10> */
[----:B------:R2:W-:Y:S01]  /*1c900*/  @!P4 STG.E.U8 desc[UR60][R10.64+0x90], R203 ;  /* 0x000090cb0a00c986 */ /* 0x0005e2000c10113c */
[----:B------:R-:W-:-:S13]  /*1c910*/  ISETP.LT.OR P4, PT, R0, 0x92, !P3 ;  /* 0x000000920000780c */ /* 0x000fda0005f81670 */
[----:B------:R-:W4:Y:S01]  /*1c920*/  @!P4 LDG.E.U8 R16, desc[UR60][R232.64+0x91] ;  /* 0x0000913ce810c981 */ /* 0x000f22000c1e1100 */
[----:B------:R-:W-:Y:S02]  /*1c930*/  LOP3.LUT P2, RZ, R19, 0x40, RZ, 0xc0, !PT ;  /* 0x0000004013ff7812 */ /* 0x000fe4000784c0ff */
[----:B----4-:R-:W-:-:S05]  /*1c940*/  @!P4 PRMT R192, R16, 0x8880, RZ ;  /* 0x0000888010c0c816 */ /* 0x010fca00000000ff */
[----:B0-----:R-:W-:-:S04]  /*1c950*/  @!P4 IMAD.MOV.U32 R201, RZ, RZ, R192 ;  /* 0x000000ffffc9c224 */ /* 0x001fc800078e00c0 */
[----:B------:R-:W-:-:S04]  /*1c960*/  @!P4 IMAD R2, R201, R18, RZ ;  /* 0x00000012c902c224 */ /* 0x000fc800078e02ff */
[----:B------:R-:W-:-:S05]  /*1c970*/  @!P4 IMAD R201, R193, R17, R2 ;  /* 0x00000011c1c9c224 */ /* 0x000fca00078e0202 */
[----:B------:R-:W-:Y:S01]  /*1c980*/  @!P4 STG.E.U8 desc[UR60][R10.64+0x91], R201 ;  /* 0x000091c90a00c986 */ /* 0x000fe2000c10113c */
[----:B------:R-:W-:-:S13]  /*1c990*/  ISETP.LT.OR P4, PT, R0, 0x91, !P2 ;  /* 0x000000910000780c */ /* 0x000fda0005781670 */
[----:B------:R-:W2:Y:S01]  /*1c9a0*/  @!P4 LDG.E.U8 R16, desc[UR60][R22.64+0x90] ;  /* 0x0000903c1610c981 */ /* 0x000ea2000c1e1100 */
[----:B------:R-:W-:-:S04]  /*1c9b0*/  @!P4 IADD3 R192, P5, R10, UR5, RZ ;  /* 0x000000050ac0cc10 */ /* 0x000fc8000ffbe0ff */
        /* <DEDUP_REMOVED lines=37> */
[----:B------:R-:W-:Y:S02]  /*1cc10*/  LOP3.LUT P1, RZ, R19, 0x100, RZ, 0xc0, !PT ;  /* 0x0000010013ff7812 */ /* 0x000fe4000782c0ff */
        /* <DEDUP_REMOVED lines=11> */
[----:B------:R-:W-:-:S05]  /*1ccd0*/  @!P4 IMAD R195, R184, R17, R2 ;  /* 0x00000011b8c3c224 */ /* 0x000fca00078e0202 */
[----:B------:R-:W-:Y:S01]  /*1cce0*/  @!P4 STG.E.U8 desc[UR60][R192.64+0x90], R195 ;  /* 0x000090c3c000c986 */ /* 0x000fe2000c10113c */
[----:B------:R-:W-:-:S13]  /*1ccf0*/  ISETP.LT.OR P4, PT, R0, 0x92, !P1 ;  /* 0x000000920000780c */ /* 0x000fda0004f81670 */
[----:B------:R-:W2:Y:S01]  /*1cd00*/  @!P4 LDG.E.U8 R16, desc[UR60][R14.64+0x91] ;  /* 0x0000913c0e10c981 */ /* 0x000ea2000c1e1100 */
[----:B------:R-:W-:Y:S01]  /*1cd10*/  @!P4 IMAD.MOV.U32 R184, RZ, RZ, R8 ;  /* 0x000000ffffb8c224 */ /* 0x000fe200078e0008 */
[----:B--2---:R-:W-:-:S05]  /*1cd20*/  @!P4 PRMT R197, R16, 0x8880, RZ ;  /* 0x0000888010c5c816 */ /* 0x004fca00000000ff */
[----:B------:R-:W-:-:S04]  /*1cd30*/  @!P4 IMAD R2, R197, R18, RZ ;  /* 0x00000012c502c224 */ /* 0x000fc800078e02ff */
[----:B------:R-:W-:Y:S02]  /*1cd40*/  @!P4 IMAD R197, R185, R17, R2 ;  /* 0x00000011b9c5c224 */ /* 0x000fe400078e0202 */
[----:B------:R-:W-:-:S05]  /*1cd50*/  @!P4 IMAD.MOV.U32 R185, RZ, RZ, R7 ;  /* 0x000000ffffb9c224 */ /* 0x000fca00078e0007 */
        /* <DEDUP_REMOVED lines=58> */
[----:B------:R-:W-:Y:S02]  /*1d100*/  P2R R194, PR, RZ, 0x4 ;  /* 0x00000004ffc27803 */ /* 0x000fe40000000000 */
[----:B------:R-:W-:Y:S02]  /*1d110*/  ISETP.LT.OR P2, PT, R0, 0xa1, !P6 ;  /* 0x000000a10000780c */ /* 0x000fe40007741670 */
[----:B----4-:R-:W-:-:S05]  /*1d120*/  @!P4 PRMT R176, R16, 0x8880, RZ ;  /* 0x0000888010b0c816 */ /* 0x010fca00000000ff */
[----:B0-----:R-:W-:-:S04]  /*1d130*/  @!P4 IMAD.MOV.U32 R185, RZ, RZ, R176 ;  /* 0x000000ffffb9c224 */ /* 0x001fc800078e00b0 */
[----:B------:R-:W-:-:S04]  /*1d140*/  @!P4 IMAD R2, R185, R18, RZ ;  /* 0x00000012b902c224 */ /* 0x000fc800078e02ff */
[----:B------:R-:W-:-:S05]  /*1d150*/  @!P4 IMAD R185, R177, R17, R2 ;  /* 0x00000011b1b9c224 */ /* 0x000fca00078e0202 */
[----:B------:R0:W-:Y:S04]  /*1d160*/  @!P4 STG.E.U8 desc[UR60][R4.64+0xa1], R185 ;  /* 0x0000a1b90400c986 */ /* 0x0001e8000c10113c */
[----:B------:R-:W2:Y:S01]  /*1d170*/  @!P2 LDG.E.U8 R16, desc[UR60][R30.64+0xa0] ;  /* 0x0000a03c1e10a981 */ /* 0x000ea2000c1e1100 */
[----:B------:R-:W-:Y:S02]  /*1d180*/  ISETP.LT.OR P5, PT, R0, 0xa9, !P6 ;  /* 0x000000a90000780c */ /* 0x000fe400077a1670 */
[----:B--2---:R-:W-:-:S05]  /*1d190*/  @!P2 PRMT R187, R16, 0x8880, RZ ;  /* 0x0000888010bba816 */ /* 0x004fca00000000ff */
[----:B------:R-:W-:-:S04]  /*1d1a0*/  @!P2 IMAD R2, R187, R18, RZ ;  /* 0x00000012bb02a224 */ /* 0x000fc800078e02ff */
[----:B------:R-:W-:-:S05]  /*1d1b0*/  @!P2 IMAD R187, R178, R17, R2 ;  /* 0x00000011b2bba224 */ /* 0x000fca00078e0202 */
[----:B------:R2:W-:Y:S01]  /*1d1c0*/  @!P2 STG.E.U8 desc[UR60][R210.64+0xa0], R187 ;  /* 0x0000a0bbd200a986 */ /* 0x0005e2000c10113c */
[----:B------:R-:W-:-:S13]  /*1d1d0*/  ISETP.LT.OR P2, PT, R0, 0xa2, !P6 ;  /* 0x000000a20000780c */ /* 0x000fda0007741670 */
[----:B------:R-:W4:Y:S01]  /*1d1e0*/  @!P2 LDG.E.U8 R16, desc[UR60][R30.64+0xa1] ;  /* 0x0000a13c1e10a981 */ /* 0x000f22000c1e1100 */
[----:B------:R-:W-:-:S04]  /*1d1f0*/  @!P5 IADD3 R176, P4, R4, UR5, RZ ;  /* 0x0000000504b0dc10 */ /* 0x000fc8000ff9e0ff */
[----:B------:R-:W-:Y:S02]  /*1d200*/  @!P5 IADD3.X R177, R5, UR4, RZ, P4, !PT ;  /* 0x0000000405b1dc10 */ /* 0x000fe4000a7fe4ff */
[----:B------:R-:W-:Y:S02]  /*1d210*/  ISETP.LT.OR P4, PT, R0, 0xaa, !P6 ;  /* 0x000000aa0000780c */ /* 0x000fe40007781670 */
[----:B------:R-:W-:-:S11]  /*1d220*/  P2R R186, PR, RZ, 0x2 ;  /* 0x00000002ffba7803 */ /* 0x000fd60000000000 */
[----:B------:R-:W-:-:S04]  /*1d230*/  @!P4 IADD3 R184, P1, R4, UR5, RZ ;  /* 0x0000000504b8cc10 */ /* 0x000fc8000ff3e0ff */
[----:B0-----:R-:W-:Y:S02]  /*1d240*/  @!P4 IADD3.X R185, R5, UR4, RZ, P1, !PT ;  /* 0x0000000405b9cc10 */ /* 0x001fe40008ffe4ff */
[----:B------:R-:W-:Y:S02]  /*1d250*/  ISETP.LT.OR P1, PT, R0, 0xa9, !P3 ;  /* 0x000000a90000780c */ /* 0x000fe40005f21670 */
[----:B----4-:R-:W-:-:S05]  /*1d260*/  @!P2 PRMT R189, R16, 0x8880, RZ ;  /* 0x0000888010bda816 */ /* 0x010fca00000000ff */
[----:B------:R-:W-:-:S04]  /*1d270*/  @!P2 IMAD R2, R189, R18, RZ ;  /* 0x00000012bd02a224 */ /* 0x000fc800078e02ff */
[----:B------:R-:W-:-:S05]  /*1d280*/  @!P2 IMAD R179, R179, R17, R2 ;  /* 0x00000011b3b3a224 */ /* 0x000fca00078e0202 */
[----:B------:R0:W-:Y:S04]  /*1d290*/  @!P2 STG.E.U8 desc[UR60][R208.64+0xa1], R179 ;  /* 0x0000a1b3d000a986 */ /* 0x0001e8000c10113c */
[----:B------:R-:W2:Y:S02]  /*1d2a0*/  @!P1 LDG.E.U8 R16, desc[UR60][R28.64+0xa8] ;  /* 0x0000a83c1c109981 */ /* 0x000ea4000c1e1100 */
[----:B--2---:R-:W-:-:S05]  /*1d2b0*/  @!P1 PRMT R187, R16, 0x8880, RZ ;  /* 0x0000888010bb9816 */ /* 0x004fca00000000ff */
[----:B------:R-:W-:-:S04]  /*1d2c0*/  @!P1 IMAD R2, R187, R18, RZ ;  /* 0x00000012bb029224 */ /* 0x000fc800078e02ff */
[----:B------:R-:W-:-:S05]  /*1d2d0*/  @!P1 IMAD R187, R180, R17, R2 ;  /* 0x00000011b4bb9224 */ /* 0x000fca00078e0202 */
[----:B------:R2:W-:Y:S01]  /*1d2e0*/  @!P1 STG.E.U8 desc[UR60][R4.64+0xa8], R187 ;  /* 0x0000a8bb04009986 */ /* 0x0005e2000c10113c */
[----:B------:R-:W-:-:S13]  /*1d2f0*/  ISETP.LT.OR P1, PT, R0, 0xaa, !P3 ;  /* 0x000000aa0000780c */ /* 0x000fda0005f21670 */
[----:B------:R-:W4:Y:S02]  /*1d300*/  @!P1 LDG.E.U8 R16, desc[UR60][R28.64+0xa9] ;  /* 0x0000a93c1c109981 */ /* 0x000f24000c1e1100 */
[----:B----4-:R-:W-:-:S05]  /*1d310*/  @!P1 PRMT R178, R16, 0x8880, RZ ;  /* 0x0000888010b29816 */ /* 0x010fca00000000ff */
[----:B0-----:R-:W-:-:S04]  /*1d320*/  @!P1 IMAD.MOV.U32 R179, RZ, RZ, R178 ;  /* 0x000000ffffb39224 */ /* 0x001fc800078e00b2 */
[----:B------:R-:W-:-:S04]  /*1d330*/  @!P1 IMAD R2, R179, R18, RZ ;  /* 0x00000012b3029224 */ /* 0x000fc800078e02ff */
[----:B------:R-:W-:-:S05]  /*1d340*/  @!P1 IMAD R181, R181, R17, R2 ;  /* 0x00000011b5b59224 */ /* 0x000fca00078e0202 */
[----:B------:R-:W-:Y:S04]  /*1d350*/  @!P1 STG.E.U8 desc[UR60][R4.64+0xa9], R181 ;  /* 0x0000a9b504009986 */ /* 0x000fe8000c10113c */
[----:B------:R-:W2:Y:S01]  /*1d360*/  @!P5 LDG.E.U8 R16, desc[UR60][R30.64+0xa8] ;  /* 0x0000a83c1e10d981 */ /* 0x000ea2000c1e1100 */
[----:B------:R-:W-:Y:S02]  /*1d370*/  ISETP.LT.OR P1, PT, R0, 0xb1, !P6 ;  /* 0x000000b10000780c */ /* 0x000fe40007721670 */
[----:B--2---:R-:W-:-:S05]  /*1d380*/  @!P5 PRMT R187, R16, 0x8880, RZ ;  /* 0x0000888010bbd816 */ /* 0x004fca00000000ff */
[----:B------:R-:W-:-:S04]  /*1d390*/  @!P5 IMAD R2, R187, R18, RZ ;  /* 0x00000012bb02d224 */ /* 0x000fc800078e02ff */
[----:B------:R-:W-:-:S05]  /*1d3a0*/  @!P5 IMAD R187, R182, R17, R2 ;  /* 0x00000011b6bbd224 */ /* 0x000fca00078e0202 */
[----:B------:R0:W-:Y:S04]  /*1d3b0*/  @!P5 STG.E.U8 desc[UR60][R176.64+0xa8], R187 ;  /* 0x0000a8bbb000d986 */ /* 0x0001e8000c10113c */
[----:B------:R-:W2:Y:S01]  /*1d3c0*/  @!P4 LDG.E.U8 R16, desc[UR60][R30.64+0xa9] ;  /* 0x0000a93c1e10c981 */ /* 0x000ea2000c1e1100 */
[----:B------:R-:W-:-:S04]  /*1d3d0*/  @!P1 IADD3 R178, P3, R4, UR5, RZ ;  /* 0x0000000504b29c10 */ /* 0x000fc8000ff7e0ff */
[----:B------:R-:W-:Y:S02]  /*1d3e0*/  @!P1 IADD3.X R179, R5, UR4, RZ, P3, !PT ;  /* 0x0000000405b39c10 */ /* 0x000fe40009ffe4ff */
[----:B------:R-:W-:-:S13]  /*1d3f0*/  ISETP.LT.OR P3, PT, R0, 0xb2, !P6 ;  /* 0x000000b20000780c */ /* 0x000fda0007761670 */
[----:B0-----:R-:W-:-:S04]  /*1d400*/  @!P3 IADD3 R176, P5, R4, UR5, RZ ;  /* 0x0000000504b0bc10 */ /* 0x001fc8000ffbe0ff */
[----:B------:R-:W-:Y:S02]  /*1d410*/  @!P3 IADD3.X R177, R5, UR4, RZ, P5, !PT ;  /* 0x0000000405b1bc10 */ /* 0x000fe4000affe4ff */
[----:B------:R-:W-:Y:S02]  /*1d420*/  ISETP.NE.AND P3, PT, R3, RZ, PT ;  /* 0x000000ff0300720c */ /* 0x000fe40003f65270 */
[----:B------:R-:W-:Y:S02]  /*1d430*/  LOP3.LUT P2, RZ, R19, 0x8, RZ, 0xc0, !PT ;  /* 0x0000000813ff7812 */ /* 0x000fe4000784c0ff */
        /* <DEDUP_REMOVED lines=17> */
[----:B------:R-:W0:Y:S01]  /*1d550*/  @!P4 LDG.E.U8 R16, desc[UR60][R234.64+0xa0] ;  /* 0x0000a03cea10c981 */ /* 0x000e22000c1e1100 */
[----:B------:R-:W-:-:S04]  /*1d560*/  @!P4 IADD3 R168, P5, R12, UR5, RZ ;  /* 0x000000050ca8cc10 */ /* 0x000fc8000ffbe0ff */
[----:B------:R-:W-:Y:S02]  /*1d570*/  @!P4 IADD3.X R169, R13, UR4, RZ, P5, !PT ;  /* 0x000000040da9cc10 */ /* 0x000fe4000affe4ff */
[----:B0-----:R-:W-:-:S05]  /*1d580*/  @!P4 PRMT R3, R16, 0x8880, RZ ;  /* 0x000088801003c816 */ /* 0x001fca00000000ff */
[----:B------:R-:W-:-:S04]  /*1d590*/  @!P4 IMAD R2, R3, R18, RZ ;  /* 0x000000120302c224 */ /* 0x000fc800078e02ff */
[----:B------:R-:W-:-:S05]  /*1d5a0*/  @!P4 IMAD R3, R170, R17, R2 ;  /* 0x00000011aa03c224 */ /* 0x000fca00078e0202 */
[----:B------:R0:W-:Y:S01]  /*1d5b0*/  @!P4 STG.E.U8 desc[UR60][R168.64+0xa0], R3 ;  /* 0x0000a003a800c986 */ /* 0x0001e2000c10113c */
[----:B------:R-:W-:-:S13]  /*1d5c0*/  ISETP.LT.OR P4, PT, R0, 0xa2, !P3 ;  /* 0x000000a20000780c */ /* 0x000fda0005f81670 */
[----:B------:R-:W4:Y:S01]  /*1d5d0*/  @!P4 LDG.E.U8 R16, desc[UR60][R234.64+0xa1] ;  /* 0x0000a13cea10c981 */ /* 0x000f22000c1e1100 */
[----:B------:R-:W-:-:S04]  /*1d5e0*/  @!P4 IADD3 R180, P5, R12, UR5, RZ ;  /* 0x000000050cb4cc10 */ /* 0x000fc8000ffbe0ff */
[----:B--2---:R-:W-:Y:S02]  /*1d5f0*/  @!P4 IADD3.X R181, R13, UR4, RZ, P5, !PT ;  /* 0x000000040db5cc10 */ /* 0x004fe4000affe4ff */
        /* <DEDUP_REMOVED lines=15> */
[----:B------:R-:W-:Y:S01]  /*1d6f0*/  @!P4 STG.E.U8 desc[UR60][R12.64+0xa9], R173 ;  /* 0x0000a9ad0c00c986 */ /* 0x000fe2000c10113c */
[----:B------:R-:W-:-:S13]  /*1d700*/  ISETP.LT.OR P4, PT, R0, 0xa9, !P3 ;  /* 0x000000a90000780c */ /* 0x000fda0005f81670 */
[----:B------:R-:W0:Y:S01]  /*1d710*/  @!P4 LDG.E.U8 R16, desc[UR60][R234.64+0xa8] ;  /* 0x0000a83cea10c981 */ /* 0x000e22000c1e1100 */
[----:B------:R-:W-:-:S04]  /*1d720*/  @!P4 IADD3 R170, P5, R12, UR5, RZ ;  /* 0x000000050caacc10 */ /* 0x000fc8000ffbe0ff */
[----:B--2---:R-:W-:Y:S02]  /*1d730*/  @!P4 IADD3.X R171, R13, UR4, RZ, P5, !PT ;  /* 0x000000040dabcc10 */ /* 0x004fe4000affe4ff */
[----:B0-----:R-:W-:-:S05]  /*1d740*/  @!P4 PRMT R3, R16, 0x8880, RZ ;  /* 0x000088801003c816 */ /* 0x001fca00000000ff */
[----:B------:R-:W-:-:S04]  /*1d750*/  @!P4 IMAD R2, R3, R18, RZ ;  /* 0x000000120302c224 */ /* 0x000fc800078e02ff */
[----:B------:R-:W-:-:S05]  /*1d760*/  @!P4 IMAD R3, R174, R17, R2 ;  /* 0x00000011ae03c224 */ /* 0x000fca00078e0202 */
[----:B------:R0:W-:Y:S01]  /*1d770*/  @!P4 STG.E.U8 desc[UR60][R170.64+0xa8], R3 ;  /* 0x0000a803aa00c986 */ /* 0x0001e2000c10113c */
[----:B------:R-:W-:-:S13]  /*1d780*/  ISETP.LT.OR P4, PT, R0, 0xaa, !P3 ;  /* 0x000000aa0000780c */ /* 0x000fda0005f81670 */
[----:B------:R-:W2:Y:S01]  /*1d790*/  @!P4 LDG.E.U8 R16, desc[UR60][R234.64+0xa9] ;  /* 0x0000a93cea10c981 */ /* 0x000ea2000c1e1100 */
[----:B------:R-:W-:Y:S02]  /*1d7a0*/  @!P4 IADD3 R168, P5, R12, UR5, RZ ;  /* 0x000000050ca8cc10 */ /* 0x000fe4000ffbe0ff */
[----:B0-----:R-:W-:Y:S02]  /*1d7b0*/  P2R R3, PR, RZ, 0x8 ;  /* 0x00000008ff037803 */ /* 0x001fe40000000000 */
        /* <DEDUP_REMOVED lines=14> */
[----:B------:R-:W-:Y:S02]  /*1d8a0*/  ISETP.NE.AND P2, PT, R194, RZ, PT ;  /* 0x000000ffc200720c */ /* 0x000fe40003f45270 */
[----:B----4-:R-:W-:-:S05]  /*1d8b0*/  @!P4 PRMT R160, R16, 0x8880, RZ ;  /* 0x0000888010a0c816 */ /* 0x010fca00000000ff */
[----:B0-----:R-:W-:-:S04]  /*1d8c0*/  @!P4 IMAD.MOV.U32 R169, RZ, RZ, R160 ;  /* 0x000000ffffa9c224 */ /* 0x001fc800078e00a0 */
[----:B------:R-:W-:-:S04]  /*1d8d0*/  @!P4 IMAD R2, R169, R18, RZ ;  /* 0x00000012a902c224 */ /* 0x000fc800078e02ff */
[----:B------:R-:W-:-:S05]  /*1d8e0*/  @!P4 IMAD R169, R161, R17, R2 ;  /* 0x00000011a1a9c224 */ /* 0x000fca00078e0202 */
[----:B------:R0:W-:Y:S01]  /*1d8f0*/  @!P4 STG.E.U8 desc[UR60][R10.64+0xa1], R169 ;  /* 0x0000a1a90a00c986 */ /* 0x0001e2000c10113c */
        /* <DEDUP_REMOVED lines=9> */
[----:B------:R-:W4:Y:S01]  /*1d990*/  @!P4 LDG.E.U8 R16, desc[UR60][R22.64+0xa1] ;  /* 0x0000a13c1610c981 */ /* 0x000f22000c1e1100 */
[----:B------:R-:W-:-:S04]  /*1d9a0*/  @!P4 IADD3 R168, P5, R10, UR5, RZ ;  /* 0x000000050aa8cc10 */ /* 0x000fc8000ffbe0ff */
[----:B0-----:R-:W-:Y:S02]  /*1d9b0*/  @!P4 IADD3.X R169, R11, UR4, RZ, P5, !PT ;  /* 0x000000040ba9cc10 */ /* 0x001fe4000affe4ff */
[----:B----4-:R-:W-:-:S05]  /*1d9c0*/  @!P4 PRMT R173, R16, 0x8880, RZ ;  /* 0x0000888010adc816 */ /* 0x010fca00000000ff */
        /* <DEDUP_REMOVED lines=24> */
[----:B------:R-:W2:Y:S01]  /*1db50*/  @!P4 LDG.E.U8 R16, desc[UR60][R22.64+0xa9] ;  /* 0x0000a93c1610c981 */ /* 0x000ea2000c1e1100 */
[----:B------:R-:W-:Y:S02]  /*1db60*/  @!P4 IADD3 R162, P5, R10, UR5, RZ ;  /* 0x000000050aa2cc10 */ /* 0x000fe4000ffbe0ff */
[----:B------:R-:W-:Y:S02]  /*1db70*/  ISETP.NE.AND P1, PT, R186, RZ, PT ;  /* 0x000000ffba00720c */ /* 0x000fe40003f25270 */
[----:B------:R-:W-:Y:S02]  /*1db80*/  @!P4 IADD3.X R163, R11, UR4, RZ, P5, !PT ;  /* 0x000000040ba3cc10 */ /* 0x000fe4000affe4ff */
[----:B--2---:R-:W-:-:S05]  /*1db90*/  @!P4 PRMT R165, R16, 0x8880, RZ ;  /* 0x0000888010a5c816 */ /* 0x004fca00000000ff */
[----:B------:R-:W-:-:S04]  /*1dba0*/  @!P4 IMAD R2, R165, R18, RZ ;  /* 0x00000012a502c224 */ /* 0x000fc800078e02ff */
[----:B------:R-:W-:-:S05]  /*1dbb0*/  @!P4 IMAD R167, R167, R17, R2 ;  /* 0x00000011a7a7c224 */ /* 0x000fca00078e0202 */
[----:B------:R2:W-:Y:S01]  /*1dbc0*/  @!P4 STG.E.U8 desc[UR60][R162.64+0xa9], R167 ;  /* 0x0000a9a7a200c986 */ /* 0x0005e2000c10113c */
[----:B------:R-:W-:-:S13]  /*1dbd0*/  ISETP.LT.OR P4, PT, R0, 0xa1, !P1 ;  /* 0x000000a10000780c */ /* 0x000fda0004f81670 */
[----:B------:R-:W4:Y:S01]  /*1dbe0*/  @!P4 LDG.E.U8 R16, desc[UR60][R14.64+0xa0] ;  /* 0x0000a03c0e10c981 */ /* 0x000f22000c1e1100 */
[----:B0-----:R-:W-:Y:S01]  /*1dbf0*/  @!P4 IMAD.MOV.U32 R160, RZ, RZ, R8 ;  /* 0x000000ffffa0c224 */ /* 0x001fe200078e0008 */
[----:B----4-:R-:W-:-:S05]  /*1dc00*/  @!P4 PRMT R161, R16, 0x8880, RZ ;  /* 0x0000888010a1c816 */ /* 0x010fca00000000ff */
[----:B------:R-:W-:Y:S02]  /*1dc10*/  @!P4 IMAD R2, R161, R18, RZ ;  /* 0x00000012a102c224 */ /* 0x000fe400078e02ff */
[----:B------:R-:W-:Y:S02]  /*1dc20*/  @!P4 IMAD.MOV.U32 R161, RZ, RZ, R7 ;  /* 0x000000ffffa1c224 */ /* 0x000fe400078e0007 */
[----:B------:R-:W-:-:S05]  /*1dc30*/  @!P4 IMAD R165, R152, R17, R2 ;  /* 0x0000001198a5c224 */ /* 0x000fca00078e0202 */
[----:B------:R0:W-:Y:S01]  /*1dc40*/  @!P4 STG.E.U8 desc[UR60][R160.64+0xa0], R165 ;  /* 0x0000a0a5a000c986 */ /* 0x0001e2000c10113c */
        /* <DEDUP_REMOVED lines=15> */
[----:B------:R-:W-:Y:S01]  /*1dd40*/  @!P4 STG.E.U8 desc[UR60][R162.64+0xa0], R161 ;  /* 0x0000a0a1a200c986 */ /* 0x000fe2000c10113c */
[----:B------:R-:W-:-:S13]  /*1dd50*/  ISETP.LT.OR P4, PT, R0, 0xa2, !P0 ;  /* 0x000000a20000780c */ /* 0x000fda0004781670 */
[----:B------:R-:W4:Y:S01]  /*1dd60*/  @!P4 LDG.E.U8 R16, desc[UR60][R20.64+0xa1] ;  /* 0x0000a13c1410c981 */ /* 0x000f22000c1e1100 */
[----:B--2---:R-:W-:-:S04]  /*1dd70*/  @!P4 IADD3 R152, P5, R8, UR5, RZ ;  /* 0x000000050898cc10 */ /* 0x004fc8000ffbe0ff */
[----:B------:R-:W-:Y:S02]  /*1dd80*/  @!P4 IADD3.X R153, R7, UR4, RZ, P5, !PT ;  /* 0x000000040799cc10 */ /* 0x000fe4000affe4ff */
[----:B----4-:R-:W-:-:S05]  /*1dd90*/  @!P4 PRMT R165, R16, 0x8880, RZ ;  /* 0x0000888010a5c816 */ /* 0x010fca00000000ff */
        /* <DEDUP_REMOVED lines=29> */
[----:B0-----:R-:W-:Y:S02]  /*1df70*/  @!P4 IADD3 R152, P5, R8, UR5, RZ ;  /* 0x000000050898cc10 */ /* 0x001fe4000ffbe0ff */
[----:B------:R-:W-:Y:S02]  /*1df80*/  LOP3.LUT P3, RZ, R19, 0x10, RZ, 0xc0, !PT ;  /* 0x0000001013ff7812 */ /* 0x000fe4000786c0ff */
[----:B------:R-:W-:Y:S02]  /*1df90*/  @!P4 IADD3.X R153, R7, UR4, RZ, P5, !PT ;  /* 0x000000040799cc10 */ /* 0x000fe4000affe4ff */
        /* <DEDUP_REMOVED lines=29> */
[----:B------:R-:W-:Y:S02]  /*1e170*/  ISETP.LT.OR P4, PT, R0, 0xba, !P6 ;  /* 0x000000ba0000780c */ /* 0x000fe40007781670 */
[----:B------:R-:W-:-:S11]  /*1e180*/  P2R R156, PR, RZ, 0x2 ;  /* 0x00000002ff9c7803 */ /* 0x000fd60000000000 */
[----:B------:R-:W-:-:S04]  /*1e190*/  @!P4 IADD3 R154, P1, R4, UR5, RZ ;  /* 0x00000005049acc10 */ /* 0x000fc8000ff3e0ff */
[----:B------:R-:W-:Y:S02]  /*1e1a0*/  @!P4 IADD3.X R155, R5, UR4, RZ, P1, !PT ;  /* 0x00000004059bcc10 */ /* 0x000fe40008ffe4ff */
[----:B------:R-:W-:Y:S02]  /*1e1b0*/  ISETP.LT.OR P1, PT, R0, 0xb9, !P3 ;  /* 0x000000b90000780c */ /* 0x000fe40005f21670 */
[----:B0-----:R-:W-:-:S05]  /*1e1c0*/  @!P2 PRMT R145, R16, 0x8880, RZ ;  /* 0x000088801091a816 */ /* 0x001fca00000000ff */
[----:B------:R-:W-:-:S04]  /*1e1d0*/  @!P2 IMAD R2, R145, R18, RZ ;  /* 0x000000129102a224 */ /* 0x000fc800078e02ff */
[----:B------:R-:W-:-:S05]  /*1e1e0*/  @!P2 IMAD R147, R147, R17, R2 ;  /* 0x000000119393a224 */ /* 0x000fca00078e0202 */
[----:B------:R0:W-:Y:S04]  /*1e1f0*/  @!P2 STG.E.U8 desc[UR60][R176.64+0xb1], R147 ;  /* 0x0000b193b000a986 */ /* 0x0001e8000c10113c */
[----:B------:R-:W4:Y:S02]  /*1e200*/  @!P1 LDG.E.U8 R16, desc[UR60][R28.64+0xb8] ;  /* 0x0000b83c1c109981 */ /* 0x000f24000c1e1100 */
[----:B----4-:R-:W-:-:S05]  /*1e210*/  @!P1 PRMT R145, R16, 0x8880, RZ ;  /* 0x0000888010919816 */ /* 0x010fca00000000ff */
[----:B------:R-:W-:-:S04]  /*1e220*/  @!P1 IMAD R2, R145, R18, RZ ;  /* 0x0000001291029224 */ /* 0x000fc800078e02ff */
[----:B--2---:R-:W-:-:S05]  /*1e230*/  @!P1 IMAD R157, R148, R17, R2 ;  /* 0x00000011949d9224 */ /* 0x004fca00078e0202 */
[----:B------:R2:W-:Y:S01]  /*1e240*/  @!P1 STG.E.U8 desc[UR60][R4.64+0xb8], R157 ;  /* 0x0000b89d04009986 */ /* 0x0005e2000c10113c */
[----:B------:R-:W-:-:S13]  /*1e250*/  ISETP.LT.OR P1, PT, R0, 0xba, !P3 ;  /* 0x000000ba0000780c */ /* 0x000fda0005f21670 */
[----:B------:R-:W4:Y:S02]  /*1e260*/  @!P1 LDG.E.U8 R16, desc[UR60][R28.64+0xb9] ;  /* 0x0000b93c1c109981 */ /* 0x000f24000c1e1100 */
[----:B----4-:R-:W-:-:S05]  /*1e270*/  @!P1 PRMT R145, R16, 0x8880, RZ ;  /* 0x0000888010919816 */ /* 0x010fca00000000ff */
[----:B------:R-:W-:-:S04]  /*1e280*/  @!P1 IMAD R2, R145, R18, RZ ;  /* 0x0000001291029224 */ /* 0x000fc800078e02ff */
[----:B------:R-:W-:-:S05]  /*1e290*/  @!P1 IMAD R149, R149, R17, R2 ;  /* 0x0000001195959224 */ /* 0x000fca00078e0202 */
[----:B------:R4:W-:Y:S04]  /*1e2a0*/  @!P1 STG.E.U8 desc[UR60][R4.64+0xb9], R149 ;  /* 0x0000b99504009986 */ /* 0x0009e8000c10113c */
[----:B------:R-:W0:Y:S01]  /*1e2b0*/  @!P5 LDG.E.U8 R16, desc[UR60][R30.64+0xb8] ;  /* 0x0000b83c1e10d981 */ /* 0x000e22000c1e1100 */
[----:B------:R-:W-:Y:S02]  /*1e2c0*/  ISETP.LT.OR P1, PT, R0, 0xc1, !P6 ;  /* 0x000000c10000780c */ /* 0x000fe40007721670 */
[----:B0-----:R-:W-:-:S05]  /*1e2d0*/  @!P5 PRMT R147, R16, 0x8880, RZ ;  /* 0x000088801093d816 */ /* 0x001fca00000000ff */
[----:B------:R-:W-:-:S04]  /*1e2e0*/  @!P5 IMAD R2, R147, R18, RZ ;  /* 0x000000129302d224 */ /* 0x000fc800078e02ff */
[----:B--2---:R-:W-:-:S05]  /*1e2f0*/  @!P5 IMAD R157, R150, R17, R2 ;  /* 0x00000011969dd224 */ /* 0x004fca00078e0202 */
[----:B------:R-:W-:Y:S04]  /*1e300*/  @!P5 STG.E.U8 desc[UR60][R152.64+0xb8], R157 ;  /* 0x0000b89d9800d986 */ /* 0x000fe8000c10113c */
[----:B------:R-:W2:Y:S01]  /*1e310*/  @!P4 LDG.E.U8 R16, desc[UR60][R30.64+0xb9] ;  /* 0x0000b93c1e10c981 */ /* 0x000ea2000c1e1100 */
[----:B------:R-:W-:-:S04]  /*1e320*/  @!P1 IADD3 R144, P3, R4, UR5, RZ ;  /* 0x0000000504909c10 */ /* 0x000fc8000ff7e0ff */
[----:B------:R-:W-:Y:S02]  /*1e330*/  @!P1 IADD3.X R145, R5, UR4, RZ, P3, !PT ;  /* 0x0000000405919c10 */ /* 0x000fe40009ffe4ff */
[----:B------:R-:W-:-:S13]  /*1e340*/  ISETP.LT.OR P3, PT, R0, 0xc2, !P6 ;  /* 0x000000c20000780c */ /* 0x000fda0007761670 */
[----:B------:R-:W-:-:S04]  /*1e350*/  @!P3 IADD3 R146, P5, R4, UR5, RZ ;  /* 0x000000050492bc10 */ /* 0x000fc8000ffbe0ff */
        /* <DEDUP_REMOVED lines=34> */
[----:B------:R-:W-:Y:S01]  /*1e580*/  @!P4 STG.E.U8 desc[UR60][R148.64+0xb1], R139 ;  /* 0x0000b18b9400c986 */ /* 0x000fe2000c10113c */
[----:B------:R-:W-:-:S13]  /*1e590*/  ISETP.LT.OR P4, PT, R0, 0xb9, !P2 ;  /* 0x000000b90000780c */ /* 0x000fda0005781670 */
[----:B------:R-:W0:Y:S02]  /*1e5a0*/  @!P4 LDG.E.U8 R16, desc[UR60][R236.64+0xb8] ;  /* 0x0000b83cec10c981 */ /* 0x000e24000c1e1100 */
[----:B0-----:R-:W-:-:S05]  /*1e5b0*/  @!P4 PRMT R3, R16, 0x8880, RZ ;  /* 0x000088801003c816 */ /* 0x001fca00000000ff */
        /* <DEDUP_REMOVED lines=20> */
[----:B------:R-:W-:Y:S02]  /*1e700*/  P2R R140, PR, RZ, 0x8 ;  /* 0x00000008ff8c7803 */ /* 0x000fe40000000000 */
[----:B------:R-:W-:Y:S02]  /*1e710*/  LOP3.LUT P3, RZ, R19, 0x2, RZ, 0xc0, !PT ;  /* 0x0000000213ff7812 */ /* 0x000fe4000786c0ff */
[----:B------:R-:W-:Y:S02]  /*1e720*/  @!P4 IADD3.X R139, R13, UR4, RZ, P5, !PT ;  /* 0x000000040d8bcc10 */ /* 0x000fe4000affe4ff */
[----:B--2---:R-:W-:-:S05]  /*1e730*/  @!P4 PRMT R141, R16, 0x8880, RZ ;  /* 0x00008880108dc816 */ /* 0x004fca00000000ff */
        /* <DEDUP_REMOVED lines=11> */
[----:B------:R-:W-:Y:S02]  /*1e7f0*/  ISETP.NE.AND P2, PT, R164, RZ, PT ;  /* 0x000000ffa400720c */ /* 0x000fe40003f45270 */
        /* <DEDUP_REMOVED lines=51> */
[----:B0-----:R-:W-:Y:S02]  /*1eb30*/  @!P4 IMAD.MOV.U32 R128, RZ, RZ, R8 ;  /* 0x000000ffff80c224 */ /* 0x001fe400078e0008 */
[----:B------:R-:W-:Y:S01]  /*1eb40*/  @!P4 IMAD.MOV.U32 R129, RZ, RZ, R7 ;  /* 0x000000ffff81c224 */ /* 0x000fe200078e0007 */
[----:B----4-:R-:W-:-:S05]  /*1eb50*/  @!P4 PRMT R3, R16, 0x8880, RZ ;  /* 0x000088801003c816 */ /* 0x010fca00000000ff */
[----:B------:R-:W-:-:S04]  /*1eb60*/  @!P4 IMAD R2, R3, R18, RZ ;  /* 0x000000120302c224 */ /* 0x000fc800078e02ff */
        /* <DEDUP_REMOVED lines=92> */
[----:B------:R-:W-:Y:S04]  /*1f130*/  @!P2 STG.E.U8 desc[UR60][R146.64+0xc1], R115 ;  /* 0x0000c1739200a986 */ /* 0x000fe8000c10113c */
        /* <DEDUP_REMOVED lines=10> */
[----:B------:R2:W-:Y:S04]  /*1f1e0*/  @!P1 STG.E.U8 desc[UR60][R4.64+0xc9], R117 ;  /* 0x0000c97504009986 */ /* 0x0005e8000c10113c */
[----:B------:R-:W0:Y:S02]  /*1f1f0*/  @!P5 LDG.E.U8 R16, desc[UR60][R30.64+0xc8] ;  /* 0x0000c83c1e10d981 */ /* 0x000e24000c1e1100 */
[----:B0-----:R-:W-:-:S05]  /*1f200*/  @!P5 PRMT R3, R16, 0x8880, RZ ;  /* 0x000088801003d816 */ /* 0x001fca00000000ff */
[----:B------:R-:W-:-:S04]  /*1f210*/  @!P5 IMAD R2, R3, R18, RZ ;  /* 0x000000120302d224 */ /* 0x000fc800078e02ff */
[----:B------:R-:W-:-:S05]  /*1f220*/  @!P5 IMAD R3, R118, R17, R2 ;  /* 0x000000117603d224 */ /* 0x000fca00078e0202 */
[----:B------:R0:W-:Y:S04]  /*1f230*/  @!P5 STG.E.U8 desc[UR60][R120.64+0xc8], R3 ;  /* 0x0000c8037800d986 */ /* 0x0001e8000c10113c */
[----:B------:R-:W2:Y:S01]  /*1f240*/  @!P4 LDG.E.U8 R16, desc[UR60][R30.64+0xc9] ;  /* 0x0000c93c1e10c981 */ /* 0x000ea2000c1e1100 */
[----:B------:R-:W-:Y:S02]  /*1f250*/  LOP3.LUT P2, RZ, R19, 0x8, RZ, 0xc0, !PT ;  /* 0x0000000813ff7812 */ /* 0x000fe4000784c0ff */
        /* <DEDUP_REMOVED lines=16> */
[----:B------:R-:W-:-:S04]  /*1f360*/  @!P3 IADD3 R114, P5, R4, UR5, RZ ;  /* 0x000000050472bc10 */ /* 0x000fc8000ffbe0ff */
[----:B------:R-:W-:Y:S02]  /*1f370*/  @!P3 IADD3.X R115, R5, UR4, RZ, P5, !PT ;  /* 0x000000040573bc10 */ /* 0x000fe4000affe4ff */
        /* <DEDUP_REMOVED lines=248> */
[----:B------:R-:W-:-:S13]  /*20300*/  ISETP.LT.OR P1, PT, R0, 0xe2, !P6 ;  /* 0x000000e20000780c */ /* 0x000fda0007721670 */
[----:B------:R-:W-:-:S04]  /*20310*/  @!P1 IADD3 R82, P5, R4, UR5, RZ ;  /* 0x0000000504529c10 */ /* 0x000fc8000ffbe0ff */
[----:B------:R-:W-:Y:S02]  /*20320*/  @!P1 IADD3.X R83, R5, UR4, RZ, P5, !PT ;  /* 0x0000000405539c10 */ /* 0x000fe4000affe4ff */
        /* <DEDUP_REMOVED lines=160> */
[----:B------:R-:W-:Y:S02]  /*20d30*/  P2R R60, PR, RZ, 0x2 ;  /* 0x00000002ff3c7803 */ /* 0x000fe40000000000 */
        /* <DEDUP_REMOVED lines=27> */
[----:B------:R-:W0:Y:S01]  /*20ef0*/  @!P2 LDG.E.U8 R16, desc[UR60][R30.64+0xe1] ;  /* 0x0000e13c1e10a981 */ /* 0x000e22000c1e1100 */
[C---:B------:R-:W-:Y:S02]  /*20f00*/  ISETP.LT.OR P4, PT, R0.reuse, 0xe9, !P6 ;  /* 0x000000e90000780c */ /* 0x040fe40007781670 */
[----:B------:R-:W-:-:S11]  /*20f10*/  ISETP.LT.OR P6, PT, R0, 0xea, !P6 ;  /* 0x000000ea0000780c */ /* 0x000fd600077c1670 */
[----:B------:R-:W-:-:S04]  /*20f20*/  @!P4 IADD3 R56, P5, R4, UR5, RZ ;  /* 0x000000050438cc10 */ /* 0x000fc8000ffbe0ff */
[----:B------:R-:W-:Y:S02]  /*20f30*/  @!P4 IADD3.X R57, R5, UR4, RZ, P5, !PT ;  /* 0x000000040539cc10 */ /* 0x000fe4000affe4ff */
        /* <DEDUP_REMOVED lines=13> */
[----:B------:R-:W2:Y:S01]  /*21010*/  @!P5 LDG.E.U8 R16, desc[UR60][R28.64+0xe9] ;  /* 0x0000e93c1c10d981 */ /* 0x000ea2000c1e1100 */
[----:B------:R-:W-:-:S03]  /*21020*/  LOP3.LUT P2, RZ, R19, 0x8, RZ, 0xc0, !PT ;  /* 0x0000000813ff7812 */ /* 0x000fc6000784c0ff */
[----:B------:R-:W4:Y:S01]  /*21030*/  LDL.LU.64 R28, [R1+0x498] ;  /* 0x00049800011c7983 */ /* 0x000f220000300a00 */
[----:B--2---:R-:W-:-:S05]  /*21040*/  @!P5 PRMT R49, R16, 0x8880, RZ ;  /* 0x000088801031d816 */ /* 0x004fca00000000ff */
[----:B------:R-:W-:-:S04]  /*21050*/  @!P5 IMAD R2, R49, R18, RZ ;  /* 0x000000123102d224 */ /* 0x000fc800078e02ff */
[----:B------:R-:W-:-:S05]  /*21060*/  @!P5 IMAD R53, R53, R17, R2 ;  /* 0x000000113535d224 */ /* 0x000fca00078e0202 */
[----:B------:R-:W-:Y:S04]  /*21070*/  @!P5 STG.E.U8 desc[UR60][R4.64+0xe9], R53 ;  /* 0x0000e9350400d986 */ /* 0x000fe8000c10113c */
[----:B------:R-:W0:Y:S02]  /*21080*/  @!P4 LDG.E.U8 R16, desc[UR60][R30.64+0xe8] ;  /* 0x0000e83c1e10c981 */ /* 0x000e24000c1e1100 */
[----:B0-----:R-:W-:-:S05]  /*21090*/  @!P4 PRMT R3, R16, 0x8880, RZ ;  /* 0x000088801003c816 */ /* 0x001fca00000000ff */
[----:B------:R-:W-:-:S04]  /*210a0*/  @!P4 IMAD R2, R3, R18, RZ ;  /* 0x000000120302c224 */ /* 0x000fc800078e02ff */
[----:B------:R-:W-:-:S05]  /*210b0*/  @!P4 IMAD R3, R54, R17, R2 ;  /* 0x000000113603c224 */ /* 0x000fca00078e0202 */
[----:B------:R0:W-:Y:S04]  /*210c0*/  @!P4 STG.E.U8 desc[UR60][R56.64+0xe8], R3 ;  /* 0x0000e8033800c986 */ /* 0x0001e8000c10113c */
[----:B------:R-:W2:Y:S01]  /*210d0*/  @!P6 LDG.E.U8 R16, desc[UR60][R30.64+0xe9] ;  /* 0x0000e93c1e10e981 */ /* 0x000ea2000c1e1100 */
[C---:B------:R-:W-:Y:S02]  /*210e0*/  ISETP.LT.OR P5, PT, R0.reuse, 0xe1, !P3 ;  /* 0x000000e10000780c */ /* 0x040fe40005fa1670 */
[----:B------:R-:W-:Y:S01]  /*210f0*/  ISETP.LT.OR P4, PT, R0, 0xe2, !P3 ;  /* 0x000000e20000780c */ /* 0x000fe20005f81670 */
[----:B------:R-:W4:Y:S01]  /*21100*/  LDL.LU.64 R30, [R1+0x490] ;  /* 0x00049000011e7983 */ /* 0x000f220000300a00 */
        /* <DEDUP_REMOVED lines=16> */
[----:B------:R-:W3:Y:S01]  /*21210*/  @!P5 LDG.E.U8 R16, desc[UR60][R234.64+0xe0] ;  /* 0x0000e03cea10d981 */ /* 0x000ee2000c1e1100 */
[----:B------:R-:W-:-:S04]  /*21220*/  @!P5 IADD3 R48, P1, R12, UR5, RZ ;  /* 0x000000050c30dc10 */ /* 0x000fc8000ff3e0ff */
[----:B------:R-:W-:Y:S02]  /*21230*/  @!P5 IADD3.X R49, R13, UR4, RZ, P1, !PT ;  /* 0x000000040d31dc10 */ /* 0x000fe40008ffe4ff */
[----:B---3--:R-:W-:-:S05]  /*21240*/  @!P5 PRMT R51, R16, 0x8880, RZ ;  /* 0x000088801033d816 */ /* 0x008fca00000000ff */
[----:B------:R-:W-:-:S04]  /*21250*/  @!P5 IMAD R2, R51, R18, RZ ;  /* 0x000000123302d224 */ /* 0x000fc800078e02ff */
[----:B0-----:R-:W-:-:S05]  /*21260*/  @!P5 IMAD R3, R42, R17, R2 ;  /* 0x000000112a03d224 */ /* 0x001fca00078e0202 */
[----:B------:R0:W-:Y:S04]  /*21270*/  @!P5 STG.E.U8 desc[UR60][R48.64+0xe0], R3 ;  /* 0x0000e0033000d986 */ /* 0x0001e8000c10113c */
[----:B------:R-:W3:Y:S01]  /*21280*/  @!P4 LDG.E.U8 R16, desc[UR60][R234.64+0xe1] ;  /* 0x0000e13cea10c981 */ /* 0x000ee2000c1e1100 */
[----:B------:R-:W-:-:S04]  /*21290*/  @!P4 IADD3 R4, P1, R12, UR5, RZ ;  /* 0x000000050c04cc10 */ /* 0x000fc8000ff3e0ff */
[----:B------:R-:W-:Y:S02]  /*212a0*/  @!P4 IADD3.X R5, R13, UR4, RZ, P1, !PT ;  /* 0x000000040d05cc10 */ /* 0x000fe40008ffe4ff */
[----:B---3--:R-:W-:-:S05]  /*212b0*/  @!P4 PRMT R51, R16, 0x8880, RZ ;  /* 0x000088801033c816 */ /* 0x008fca00000000ff */
[----:B------:R-:W-:-:S04]  /*212c0*/  @!P4 IMAD R2, R51, R18, RZ ;  /* 0x000000123302c224 */ /* 0x000fc800078e02ff */
[----:B------:R-:W-:-:S05]  /*212d0*/  @!P4 IMAD R43, R43, R17, R2 ;  /* 0x000000112b2bc224 */ /* 0x000fca00078e0202 */
[----:B------:R3:W-:Y:S01]  /*212e0*/  @!P4 STG.E.U8 desc[UR60][R4.64+0xe1], R43 ;  /* 0x0000e12b0400c986 */ /* 0x0007e2000c10113c */
[----:B------:R-:W-:-:S13]  /*212f0*/  ISETP.LT.OR P4, PT, R0, 0xe9, !P2 ;  /* 0x000000e90000780c */ /* 0x000fda0005781670 */
[----:B------:R-:W2:Y:S01]  /*21300*/  @!P4 LDG.E.U8 R16, desc[UR60][R236.64+0xe8] ;  /* 0x0000e83cec10c981 */ /* 0x000ea2000c1e1100 */
[----:B------:R-:W-:Y:S02]  /*21310*/  ISETP.LT.OR P5, PT, R0, 0xea, !P2 ;  /* 0x000000ea0000780c */ /* 0x000fe400057a1670 */
[----:B--2---:R-:W-:-:S05]  /*21320*/  @!P4 PRMT R41, R16, 0x8880, RZ ;  /* 0x000088801029c816 */ /* 0x004fca00000000ff */
[----:B------:R-:W-:-:S04]  /*21330*/  @!P4 IMAD R2, R41, R18, RZ ;  /* 0x000000122902c224 */ /* 0x000fc800078e02ff */
[----:B0-----:R-:W-:-:S05]  /*21340*/  @!P4 IMAD R3, R44, R17, R2 ;  /* 0x000000112c03c224 */ /* 0x001fca00078e0202 */
[----:B------:R0:W-:Y:S04]  /*21350*/  @!P4 STG.E.U8 desc[UR60][R12.64+0xe8], R3 ;  /* 0x0000e8030c00c986 */ /* 0x0001e8000c10113c */
[----:B------:R-:W2:Y:S01]  /*21360*/  @!P5 LDG.E.U8 R16, desc[UR60][R236.64+0xe9] ;  /* 0x0000e93cec10d981 */ /* 0x000ea2000c1e1100 */
[----:B------:R-:W-:Y:S02]  /*21370*/  ISETP.LT.OR P4, PT, R0, 0xe9, !P3 ;  /* 0x000000e90000780c */ /* 0x000fe40005f81670 */
[----:B--2---:R-:W-:-:S05]  /*21380*/  @!P5 PRMT R40, R16, 0x8880, RZ ;  /* 0x000088801028d816 */ /* 0x004fca00000000ff */
[----:B---3--:R-:W-:-:S04]  /*21390*/  @!P5 IMAD.MOV.U32 R5, RZ, RZ, R40 ;  /* 0x000000ffff05d224 */ /* 0x008fc800078e0028 */
[----:B------:R-:W-:-:S04]  /*213a0*/  @!P5 IMAD R2, R5, R18, RZ ;  /* 0x000000120502d224 */ /* 0x000fc800078e02ff */
[----:B------:R-:W-:-:S05]  /*213b0*/  @!P5 IMAD R45, R45, R17, R2 ;  /* 0x000000112d2dd224 */ /* 0x000fca00078e0202 */
[----:B------:R2:W-:Y:S04]  /*213c0*/  @!P5 STG.E.U8 desc[UR60][R12.64+0xe9], R45 ;  /* 0x0000e92d0c00d986 */ /* 0x0005e8000c10113c */
[----:B------:R-:W3:Y:S01]  /*213d0*/  @!P4 LDG.E.U8 R16, desc[UR60][R234.64+0xe8] ;  /* 0x0000e83cea10c981 */ /* 0x000ee2000c1e1100 */
[----:B------:R-:W-:Y:S02]  /*213e0*/  ISETP.LT.OR P3, PT, R0, 0xea, !P3 ;  /* 0x000000ea0000780c */ /* 0x000fe40005f61670 */
[----:B------:R-:W-:Y:S02]  /*213f0*/  @!P4 IADD3 R4, P5, R12, UR5, RZ ;  /* 0x000000050c04cc10 */ /* 0x000fe4000ffbe0ff */
[----:B---3--:R-:W-:-:S05]  /*21400*/  @!P4 PRMT R5, R16, 0x8880, RZ ;  /* 0x000088801005c816 */ /* 0x008fca00000000ff */
[----:B------:R-:W-:Y:S01]  /*21410*/  @!P4 IMAD R2, R5, R18, RZ ;  /* 0x000000120502c224 */ /* 0x000fe200078e02ff */
[----:B------:R-:W-:-:S03]  /*21420*/  @!P4 IADD3.X R5, R13, UR4, RZ, P5, !PT ;  /* 0x000000040d05cc10 */ /* 0x000fc6000affe4ff */
[----:B0-----:R-:W-:-:S05]  /*21430*/  @!P4 IMAD R3, R46, R17, R2 ;  /* 0x000000112e03c224 */ /* 0x001fca00078e0202 */
[----:B------:R0:W-:Y:S04]  /*21440*/  @!P4 STG.E.U8 desc[UR60][R4.64+0xe8], R3 ;  /* 0x0000e8030400c986 */ /* 0x0001e8000c10113c */
[----:B------:R-:W3:Y:S01]  /*21450*/  @!P3 LDG.E.U8 R16, desc[UR60][R234.64+0xe9] ;  /* 0x0000e93cea10b981 */ /* 0x000ee2000c1e1100 */
[----:B------:R-:W-:Y:S02]  /*21460*/  LOP3.LUT P6, RZ, R19, 0x2, RZ, 0xc0, !PT ;  /* 0x0000000213ff7812 */ /* 0x000fe400078cc0ff */
[----:B--2---:R-:W-:Y:S02]  /*21470*/  @!P3 IADD3 R12, P5, R12, UR5, RZ ;  /* 0x000000050c0cbc10 */ /* 0x004fe4000ffbe0ff */
[----:B------:R-:W-:Y:S02]  /*21480*/  ISETP.LT.OR P4, PT, R0, 0xe1, !P6 ;  /* 0x000000e10000780c */ /* 0x000fe40007781670 */
[----:B------:R-:W-:-:S02]  /*21490*/  @!P3 IADD3.X R13, R13, UR4, RZ, P5, !PT ;  /* 0x000000040d0dbc10 */ /* 0x000fc4000affe4ff */
[----:B---3--:R-:W-:-:S05]  /*214a0*/  @!P3 PRMT R41, R16, 0x8880, RZ ;  /* 0x000088801029b816 */ /* 0x008fca00000000ff */
[----:B------:R-:W-:-:S04]  /*214b0*/  @!P3 IMAD R2, R41, R18, RZ ;  /* 0x000000122902b224 */ /* 0x000fc800078e02ff */
[----:B------:R-:W-:-:S05]  /*214c0*/  @!P3 IMAD R47, R47, R17, R2 ;  /* 0x000000112f2fb224 */ /* 0x000fca00078e0202 */
[----:B------:R-:W-:Y:S04]  /*214d0*/  @!P3 STG.E.U8 desc[UR60][R12.64+0xe9], R47 ;  /* 0x0000e92f0c00b986 */ /* 0x000fe8000c10113c */
[----:B------:R-:W0:Y:S01]  /*214e0*/  @!P4 LDG.E.U8 R16, desc[UR60][R232.64+0xe0] ;  /* 0x0000e03ce810c981 */ /* 0x000e22000c1e1100 */
[----:B------:R-:W-:Y:S02]  /*214f0*/  ISETP.LT.OR P3, PT, R0, 0xe2, !P6 ;  /* 0x000000e20000780c */ /* 0x000fe40007761670 */
[----:B0-----:R-:W-:-:S05]  /*21500*/  @!P4 PRMT R3, R16, 0x8880, RZ ;  /* 0x000088801003c816 */ /* 0x001fca00000000ff */
[----:B------:R-:W-:-:S04]  /*21510*/  @!P4 IMAD R2, R3, R18, RZ ;  /* 0x000000120302c224 */ /* 0x000fc800078e02ff */
[----:B------:R-:W-:-:S05]  /*21520*/  @!P4 IMAD R3, R32, R17, R2 ;  /* 0x000000112003c224 */ /* 0x000fca00078e0202 */
[----:B------:R0:W-:Y:S04]  /*21530*/  @!P4 STG.E.U8 desc[UR60][R10.64+0xe0], R3 ;  /* 0x0000e0030a00c986 */ /* 0x0001e8000c10113c */
[----:B------:R-:W2:Y:S01]  /*21540*/  @!P3 LDG.E.U8 R16, desc[UR60][R232.64+0xe1] ;  /* 0x0000e13ce810b981 */ /* 0x000ea2000c1e1100 */
[----:B------:R-:W-:-:S04]  /*21550*/  ISETP.NE.AND P2, PT, R68, RZ, PT ;  /* 0x000000ff4400720c */ /* 0x000fc80003f45270 */
[----:B------:R-:W-:Y:S02]  /*21560*/  ISETP.LT.OR P4, PT, R0, 0xe1, !P2 ;  /* 0x000000e10000780c */ /* 0x000fe40005781670 */
[----:B--2---:R-:W-:-:S05]  /*21570*/  @!P3 PRMT R5, R16, 0x8880, RZ ;  /* 0x000088801005b816 */ /* 0x004fca00000000ff */
[----:B------:R-:W-:-:S04]  /*21580*/  @!P3 IMAD R2, R5, R18, RZ ;  /* 0x000000120502b224 */ /* 0x000fc800078e02ff */
[----:B------:R-:W-:-:S05]  /*21590*/  @!P3 IMAD R33, R33, R17, R2 ;  /* 0x000000112121b224 */ /* 0x000fca00078e0202 */
[----:B------:R-:W-:Y:S04]  /*215a0*/  @!P3 STG.E.U8 desc[UR60][R10.64+0xe1], R33 ;  /* 0x0000e1210a00b986 */ /* 0x000fe8000c10113c */
[----:B------:R-:W2:Y:S01]  /*215b0*/  @!P4 LDG.E.U8 R16, desc[UR60][R22.64+0xe0] ;  /* 0x0000e03c1610c981 */ /* 0x000ea2000c1e1100 */
[----:B------:R-:W-:Y:S02]  /*215c0*/  ISETP.LT.OR P3, PT, R0, 0xe2, !P2 ;  /* 0x000000e20000780c */ /* 0x000fe40005761670 */
[----:B------:R-:W-:Y:S02]  /*215d0*/  @!P4 IADD3 R4, P5, R10, UR5, RZ ;  /* 0x000000050a04cc10 */ /* 0x000fe4000ffbe0ff */
[----:B--2---:R-:W-:-:S05]  /*215e0*/  @!P4 PRMT R5, R16, 0x8880, RZ ;  /* 0x000088801005c816 */ /* 0x004fca00000000ff */
[----:B------:R-:W-:Y:S01]  /*215f0*/  @!P4 IMAD R2, R5, R18, RZ ;  /* 0x000000120502c224 */ /* 0x000fe200078e02ff */
[----:B------:R-:W-:-:S03]  /*21600*/  @!P4 IADD3.X R5, R11, UR4, RZ, P5, !PT ;  /* 0x000000040b05cc10 */ /* 0x000fc6000affe4ff */
[----:B0-----:R-:W-:-:S05]  /*21610*/  @!P4 IMAD R3, R34, R17, R2 ;  /* 0x000000112203c224 */ /* 0x001fca00078e0202 */
[----:B------:R0:W-:Y:S04]  /*21620*/  @!P4 STG.E.U8 desc[UR60][R4.64+0xe0], R3 ;  /* 0x0000e0030400c986 */ /* 0x0001e8000c10113c */
[----:B------:R-:W2:Y:S01]  /*21630*/  @!P3 LDG.E.U8 R16, desc[UR60][R22.64+0xe1] ;  /* 0x0000e13c1610b981 */ /* 0x000ea2000c1e1100 */
[----:B------:R-:W-:Y:S02]  /*21640*/  ISETP.LT.OR P4, PT, R0, 0xe9, !P6 ;  /* 0x000000e90000780c */ /* 0x000fe40007781670 */
[----:B------:R-:W-:Y:S02]  /*21650*/  @!P3 IADD3 R12, P5, R10, UR5, RZ ;  /* 0x000000050a0cbc10 */ /* 0x000fe4000ffbe0ff */
[----:B--2---:R-:W-:-:S05]  /*21660*/  @!P3 PRMT R13, R16, 0x8880, RZ ;  /* 0x00008880100db816 */ /* 0x004fca00000000ff */
[----:B------:R-:W-:Y:S01]  /*21670*/  @!P3 IMAD R2, R13, R18, RZ ;  /* 0x000000120d02b224 */ /* 0x000fe200078e02ff */
[----:B------:R-:W-:-:S03]  /*21680*/  @!P3 IADD3.X R13, R11, UR4, RZ, P5, !PT ;  /* 0x000000040b0dbc10 */ /* 0x000fc6000affe4ff */
        /* <DEDUP_REMOVED lines=23> */
[----:B------:R-:W-:Y:S02]  /*21800*/  ISETP.NE.AND P1, PT, R60, RZ, PT ;  /* 0x000000ff3c00720c */ /* 0x000fe40003f25270 */
[----:B--2---:R-:W-:Y:S02]  /*21810*/  @!P2 IADD3 R10, P4, R10, UR5, RZ ;  /* 0x000000050a0aac10 */ /* 0x004fe4000ff9e0ff */
[----:B------:R-:W-:Y:S02]  /*21820*/  ISETP.LT.OR P3, PT, R0, 0xe1, !P1 ;  /* 0x000000e10000780c */ /* 0x000fe40004f61670 */
[----:B------:R-:W-:-:S02]  /*21830*/  @!P2 IADD3.X R11, R11, UR4, RZ, P4, !PT ;  /* 0x000000040b0bac10 */ /* 0x000fc4000a7fe4ff */
[----:B---3--:R-:W-:-:S05]  /*21840*/  @!P2 PRMT R13, R16, 0x8880, RZ ;  /* 0x00008880100da816 */ /* 0x008fca00000000ff */
[----:B------:R-:W-:-:S04]  /*21850*/  @!P2 IMAD R2, R13, R18, RZ ;  /* 0x000000120d02a224 */ /* 0x000fc800078e02ff */
[----:B------:R-:W-:-:S05]  /*21860*/  @!P2 IMAD R39, R39, R17, R2 ;  /* 0x000000112727a224 */ /* 0x000fca00078e0202 */
[----:B------:R-:W-:Y:S04]  /*21870*/  @!P2 STG.E.U8 desc[UR60][R10.64+0xe9], R39 ;  /* 0x0000e9270a00a986 */ /* 0x000fe8000c10113c */
[----:B------:R-:W2:Y:S01]  /*21880*/  @!P3 LDG.E.U8 R16, desc[UR60][R14.64+0xe0] ;  /* 0x0000e03c0e10b981 */ /* 0x000ea2000c1e1100 */
[----:B------:R-:W-:Y:S01]  /*21890*/  ISETP.LT.OR P2, PT, R0, 0xe2, !P1 ;  /* 0x000000e20000780c */ /* 0x000fe20004f41670 */
[----:B0-----:R-:W-:Y:S02]  /*218a0*/  @!P3 IMAD.MOV.U32 R4, RZ, RZ, R8 ;  /* 0x000000ffff04b224 */ /* 0x001fe400078e0008 */
[----:B------:R-:W-:Y:S01]  /*218b0*/  @!P3 IMAD.MOV.U32 R5, RZ, RZ, R7 ;  /* 0x000000ffff05b224 */ /* 0x000fe200078e0007 */
[----:B--2---:R-:W-:-:S05]  /*218c0*/  @!P3 PRMT R3, R16, 0x8880, RZ ;  /* 0x000088801003b816 */ /* 0x004fca00000000ff */
[----:B------:R-:W-:-:S04]  /*218d0*/  @!P3 IMAD R2, R3, R18, RZ ;  /* 0x000000120302b224 */ /* 0x000fc800078e02ff */
[----:B------:R-:W-:-:S05]  /*218e0*/  @!P3 IMAD R3, R24, R17, R2 ;  /* 0x000000111803b224 */ /* 0x000fca00078e0202 */
[----:B------:R0:W-:Y:S04]  /*218f0*/  @!P3 STG.E.U8 desc[UR60][R4.64+0xe0], R3 ;  /* 0x0000e0030400b986 */ /* 0x0001e8000c10113c */
[----:B------:R-:W2:Y:S01]  /*21900*/  @!P2 LDG.E.U8 R16, desc[UR60][R14.64+0xe1] ;  /* 0x0000e13c0e10a981 */ /* 0x000ea2000c1e1100 */
[----:B------:R-:W-:Y:S01]  /*21910*/  ISETP.LT.OR P3, PT, R0, 0xe1, !P0 ;  /* 0x000000e10000780c */ /* 0x000fe20004761670 */
[----:B0-----:R-:W-:Y:S02]  /*21920*/  @!P2 IMAD.MOV.U32 R4, RZ, RZ, R8 ;  /* 0x000000ffff04a224 */ /* 0x001fe400078e0008 */
[----:B------:R-:W-:Y:S01]  /*21930*/  @!P2 IMAD.MOV.U32 R5, RZ, RZ, R7 ;  /* 0x000000ffff05a224 */ /* 0x000fe200078e0007 */
[----:B--2---:R-:W-:-:S05]  /*21940*/  @!P2 PRMT R12, R16, 0x8880, RZ ;  /* 0x00008880100ca816 */ /* 0x004fca00000000ff */
[----:B------:R-:W-:-:S04]  /*21950*/  @!P2 IMAD.MOV.U32 R11, RZ, RZ, R12 ;  /* 0x000000ffff0ba224 */ /* 0x000fc800078e000c */
[----:B------:R-:W-:-:S04]  /*21960*/  @!P2 IMAD R2, R11, R18, RZ ;  /* 0x000000120b02a224 */ /* 0x000fc800078e02ff */
[----:B------:R-:W-:-:S05]  /*21970*/  @!P2 IMAD R25, R25, R17, R2 ;  /* 0x000000111919a224 */ /* 0x000fca00078e0202 */
[----:B------:R0:W-:Y:S04]  /*21980*/  @!P2 STG.E.U8 desc[UR60][R4.64+0xe1], R25 ;  /* 0x0000e1190400a986 */ /* 0x0001e8000c10113c */
[----:B------:R-:W2:Y:S01]  /*21990*/  @!P3 LDG.E.U8 R16, desc[UR60][R20.64+0xe0] ;  /* 0x0000e03c1410b981 */ /* 0x000ea2000c1e1100 */
[----:B------:R-:W-:Y:S02]  /*219a0*/  ISETP.LT.OR P2, PT, R0, 0xe2, !P0 ;  /* 0x000000e20000780c */ /* 0x000fe40004741670 */
[----:B--2---:R-:W-:-:S05]  /*219b0*/  @!P3 PRMT R10, R16, 0x8880, RZ ;  /* 0x00008880100ab816 */ /* 0x004fca00000000ff */
[----:B------:R-:W-:Y:S01]  /*219c0*/  @!P3 IMAD.MOV.U32 R3, RZ, RZ, R10 ;  /* 0x000000ffff03b224 */ /* 0x000fe200078e000a */
[----:B------:R-:W-:-:S03]  /*219d0*/  @!P3 IADD3 R10, P4, R8, UR5, RZ ;  /* 0x00000005080abc10 */ /* 0x000fc6000ff9e0ff */
[----:B------:R-:W-:Y:S01]  /*219e0*/  @!P3 IMAD R2, R3, R18, RZ ;  /* 0x000000120302b224 */ /* 0x000fe200078e02ff */
[----:B------:R-:W-:-:S03]  /*219f0*/  @!P3 IADD3.X R11, R7, UR4, RZ, P4, !PT ;  /* 0x00000004070bbc10 */ /* 0x000fc6000a7fe4ff */
[----:B------:R-:W-:-:S05]  /*21a00*/  @!P3 IMAD R3, R26, R17, R2 ;  /* 0x000000111a03b224 */ /* 0x000fca00078e0202 */
[----:B------:R-:W-:Y:S04]  /*21a10*/  @!P3 STG.E.U8 desc[UR60][R10.64+0xe0], R3 ;  /* 0x0000e0030a00b986 */ /* 0x000fe8000c10113c */
[----:B------:R-:W2:Y:S01]  /*21a20*/  @!P2 LDG.E.U8 R16, desc[UR60][R20.64+0xe1] ;  /* 0x0000e13c1410a981 */ /* 0x000ea2000c1e1100 */
[----:B------:R-:W-:Y:S02]  /*21a30*/  ISETP.LT.OR P3, PT, R0, 0xe9, !P1 ;  /* 0x000000e90000780c */ /* 0x000fe40004f61670 */
[----:B0-----:R-:W-:Y:S02]  /*21a40*/  @!P2 IADD3 R4, P4, R8, UR5, RZ ;  /* 0x000000050804ac10 */ /* 0x001fe4000ff9e0ff */
[----:B--2---:R-:W-:-:S05]  /*21a50*/  @!P2 PRMT R5, R16, 0x8880, RZ ;  /* 0x000088801005a816 */ /* 0x004fca00000000ff */
[----:B------:R-:W-:Y:S01]  /*21a60*/  @!P2 IMAD R2, R5, R18, RZ ;  /* 0x000000120502a224 */ /* 0x000fe200078e02ff */
[----:B------:R-:W-:-:S03]  /*21a70*/  @!P2 IADD3.X R5, R7, UR4, RZ, P4, !PT ;  /* 0x000000040705ac10 */ /* 0x000fc6000a7fe4ff */
[----:B------:R-:W-:-:S05]  /*21a80*/  @!P2 IMAD R27, R27, R17, R2 ;  /* 0x000000111b1ba224 */ /* 0x000fca00078e0202 */
[----:B------:R0:W-:Y:S04]  /*21a90*/  @!P2 STG.E.U8 desc[UR60][R4.64+0xe1], R27 ;  /* 0x0000e11b0400a986 */ /* 0x0001e8000c10113c */
[----:B------:R-:W2:Y:S01]  /*21aa0*/  @!P3 LDG.E.U8 R16, desc[UR60][R14.64+0xe8] ;  /* 0x0000e83c0e10b981 */ /* 0x000ea2000c1e1100 */
[----:B------:R-:W-:Y:S01]  /*21ab0*/  ISETP.LT.OR P1, PT, R0, 0xea, !P1 ;  /* 0x000000ea0000780c */ /* 0x000fe20004f21670 */
[----:B0-----:R-:W-:Y:S02]  /*21ac0*/  @!P3 IMAD.MOV.U32 R4, RZ, RZ, R8 ;  /* 0x000000ffff04b224 */ /* 0x001fe400078e0008 */
[----:B------:R-:W-:Y:S01]  /*21ad0*/  @!P3 IMAD.MOV.U32 R5, RZ, RZ, R7 ;  /* 0x000000ffff05b224 */ /* 0x000fe200078e0007 */
[----:B--2---:R-:W-:-:S05]  /*21ae0*/  @!P3 PRMT R3, R16, 0x8880, RZ ;  /* 0x000088801003b816 */ /* 0x004fca00000000ff */
[----:B------:R-:W-:-:S04]  /*21af0*/  @!P3 IMAD R2, R3, R18, RZ ;  /* 0x000000120302b224 */ /* 0x000fc800078e02ff */
[----:B----4-:R-:W-:-:S05]  /*21b00*/  @!P3 IMAD R3, R28, R17, R2 ;  /* 0x000000111c03b224 */ /* 0x010fca00078e0202 */
[----:B------:R0:W-:Y:S04]  /*21b10*/  @!P3 STG.E.U8 desc[UR60][R4.64+0xe8], R3 ;  /* 0x0000e8030400b986 */ /* 0x0001e8000c10113c */
        /* <DEDUP_REMOVED lines=16> */
[----:B------:R3:W-:Y:S04]  /*21c20*/  @!P2 STG.E.U8 desc[UR60][R10.64+0xe8], R3 ;  /* 0x0000e8030a00a986 */ /* 0x0007e8000c10113c */
[----:B------:R-:W0:Y:S02]  /*21c30*/  @!P0 LDG.E.U8 R16, desc[UR60][R20.64+0xe9] ;  /* 0x0000e93c14108981 */ /* 0x000e24000c1e1100 */
[----:B0-----:R-:W-:-:S05]  /*21c40*/  @!P0 PRMT R5, R16, 0x8880, RZ ;  /* 0x0000888010058816 */ /* 0x001fca00000000ff */
[----:B------:R-:W-:-:S04]  /*21c50*/  @!P0 IMAD R2, R5, R18, RZ ;  /* 0x0000001205028224 */ /* 0x000fc800078e02ff */
[----:B------:R-:W-:Y:S01]  /*21c60*/  IMAD R31, R31, R17, R2 ;  /* 0x000000111f1f7224 */ /* 0x000fe200078e0202 */
[----:B---3--:R-:W-:Y:S06]  /*21c70*/  @P0 BRA `(.L_x_114) ;  /* 0x0000009000240947 */ /* 0x008fec0003800000 */
[----:B------:R-:W2:Y:S04]  /*21c80*/  LDL R227, [R1+0x454] ;  /* 0x0004540001e37983 */ /* 0x000ea80000100800 */
[----:B------:R-:W3:Y:S01]  /*21c90*/  LDL R226, [R1+0x450] ;  /* 0x0004500001e27983 */ /* 0x000ee20000100800 */
[----:B--2---:R-:W-:Y:S02]  /*21ca0*/  R2UR UR5, R227 ;  /* 0x00000000e30572ca */ /* 0x004fe400000e0000 */
[----:B---3--:R-:W-:-:S11]  /*21cb0*/  R2UR UR4, R226 ;  /* 0x00000000e20472ca */ /* 0x008fd600000e0000 */
[----:B------:R-:W-:-:S04]  /*21cc0*/  IADD3 R8, P0, R8, UR5, RZ ;  /* 0x0000000508087c10 */ /* 0x000fc8000ff1e0ff */
[----:B------:R-:W-:-:S05]  /*21cd0*/  IADD3.X R9, R7, UR4, RZ, P0, !PT ;  /* 0x0000000407097c10 */ /* 0x000fca00087fe4ff */
[----:B------:R3:W-:Y:S01]  /*21ce0*/  STG.E.U8 desc[UR60][R8.64+0xe9], R31 ;  /* 0x0000e91f08007986 */ /* 0x0007e2000c10113c */
[----:B------:R-:W-:Y:S05]  /*21cf0*/  BRA `(.L_x_114) ;  /* 0x0000009000047947 */ /* 0x000fea0003800000 */
.L_x_33:
[----:B------:R-:W2:Y:S04]  /*21d00*/  LDL R3, [R1+0x454] ;  /* 0x0004540001037983 */ /* 0x000ea80000100800 */
[----:B------:R-:W3:Y:S04]  /*21d10*/  LDL R2, [R1+0x450] ;  /* 0x0004500001027983 */ /* 0x000ee80000100800 */
[----:B------:R-:W4:Y:S04]  /*21d20*/  LDL R10, [R1+0x478] ;  /* 0x00047800010a7983 */ /* 0x000f280000100800 */
[----:B------:R-:W5:Y:S01]  /*21d30*/  LDL R11, [R1+0x46c] ;  /* 0x00046c00010b7983 */ /* 0x000f620000100800 */
[----:B------:R-:W-:Y:S01]  /*21d40*/  ISETP.GE.AND P5, PT, R6, 0x1, PT ;  /* 0x000000010600780c */ /* 0x000fe20003fa6270 */
[----:B------:R-:W-:Y:S01]  /*21d50*/  ULDC.64 UR4, c[0x0][0x5c0] ;  /* 0x0001700000047ab9 */ /* 0x000fe20000000a00 */
[----:B--2---:R-:W-:-:S02]  /*21d60*/  IMAD.MOV.U32 R9, RZ, RZ, R3 ;  /* 0x000000ffff097224 */ /* 0x004fc400078e0003 */
[----:B------:R-:W2:Y:S01]  /*21d70*/  LDL.LU R3, [R1+0x420] ;  /* 0x0004200001037983 */ /* 0x000ea20000300800 */
[----:B---3--:R-:W-:-:S03]  /*21d80*/  IMAD.MOV.U32 R8, RZ, RZ, R2 ;  /* 0x000000ffff087224 */ /* 0x008fc600078e0002 */
[----:B------:R-:W3:Y:S04]  /*21d90*/  LDL.LU R2, [R1+0x424] ;  /* 0x0004240001027983 */ /* 0x000ee80000300800 */
[----:B------:R-:W2:Y:S04]  /*21da0*/  LDL.LU R21, [R1+0x428] ;  /* 0x0004280001157983 */ /* 0x000ea80000300800 */
[----:B------:R-:W2:Y:S04]  /*21db0*/  LDL.LU R20, [R1+0x42c] ;  /* 0x00042c0001147983 */ /* 0x000ea80000300800 */
[----:B------:R-:W2:Y:S04]  /*21dc0*/  LDL.LU R15, [R1+0x430] ;  /* 0x00043000010f7983 */ /* 0x000ea80000300800 */
[----:B------:R-:W2:Y:S01]  /*21dd0*/  LDL.LU R14, [R1+0x434] ;  /* 0x00043400010e7983 */ /* 0x000ea20000300800 */
[----:B------:R-:W-:-:S03]  /*21de0*/  R2UR UR8, R9 ;  /* 0x00000000090872ca */ /* 0x000fc600000e0000 */
[----:B------:R-:W2:Y:S01]  /*21df0*/  LDL.LU R9, [R1+0x438] ;  /* 0x0004380001097983 */ /* 0x000ea20000300800 */
[----:B------:R-:W-:-:S03]  /*21e00*/  R2UR UR6, R8 ;  /* 0x00000000080672ca */ /* 0x000fc600000e0000 */
[----:B------:R-:W2:Y:S04]  /*21e10*/  LDL.LU R8, [R1+0x43c] ;  /* 0x00043c0001087983 */ /* 0x000ea80000300800 */
[----:B------:R-:W2:Y:S01]  /*21e20*/  LDL.LU R233, [R1+0x400] ;  /* 0x0004000001e97983 */ /* 0x000ea20000300800 */
[----:B------:R-:W-:-:S03]  /*21e30*/  ISETP.LT.OR P2, PT, R0, 0x2, !P5 ;  /* 0x000000020000780c */ /* 0x000fc60006f41670 */
[----:B------:R-:W2:Y:S01]  /*21e40*/  LDL.LU R232, [R1+0x404] ;  /* 0x0004040001e87983 */ /* 0x000ea20000300800 */
[----:B----4-:R-:W-:Y:S02]  /*21e50*/  R2UR UR9, R10 ;  /* 0x000000000a0972ca */ /* 0x010fe400000e0000 */
[----:B------:R-:W-:Y:S01]  /*21e60*/  IADD3 R10, P0, R4, UR4, RZ ;  /* 0x00000004040a7c10 */ /* 0x000fe2000ff1e0ff */
[----:B------:R-:W4:Y:S01]  /*21e70*/  LDL.LU R23, [R1+0x408] ;  /* 0x0004080001177983 */ /* 0x000f220000300800 */
[----:B-----5:R-:W-:Y:S02]  /*21e80*/  R2UR UR14, R11 ;  /* 0x000000000b0e72ca */ /* 0x020fe400000e0000 */
[----:B------:R-:W-:Y:S01]  /*21e90*/  IADD3.X R11, R7, UR5, RZ, P0, !PT ;  /* 0x00000005070b7c10 */ /* 0x000fe200087fe4ff */
[----:B------:R-:W5:Y:S01]  /*21ea0*/  LDL.LU R22, [R1+0x40c] ;  /* 0x00040c0001167983 */ /* 0x000f620000300800 */
[C---:B------:R-:W-:Y:S02]  /*21eb0*/  ISETP.LT.OR P1, PT, R0.reuse, 0x1, !P5 ;  /* 0x000000010000780c */ /* 0x040fe40006f21670 */
[----:B------:R-:W-:-:S02]  /*21ec0*/  ISETP.LT.OR P3, PT, R0, 0xa, !P5 ;  /* 0x0000000a0000780c */ /* 0x000fc40006f61670 */
[----:B------:R-:W-:-:S04]  /*21ed0*/  ISETP.GE.AND P6, PT, R6, 0x9, PT ;  /* 0x000000090600780c */ /* 0x000fc80003fc6270 */
[----:B------:R-:W-:Y:S02]  /*21ee0*/  ISETP.LT.OR P0, PT, R0, 0x1, !P6 ;  /* 0x000000010000780c */ /* 0x000fe40007701670 */
[----:B------:R-:W-:-:S04]  /*21ef0*/  IADD3 R12, P4, R10, UR8, RZ ;  /* 0x000000080a0c7c10 */ /* 0x000fc8000ff9e0ff */
[----:B------:R-:W-:Y:S02]  /*21f00*/  IADD3.X R13, R11, UR6, RZ, P4, !PT ;  /* 0x000000060b0d7c10 */ /* 0x000fe4000a7fe4ff */
[----:B------:R-:W-:Y:S01]  /*21f10*/  ISETP.LT.OR P4, PT, R0, 0x9, !P6 ;  /* 0x000000090000780c */ /* 0x000fe20007781670 */
[----:B---3--:R-:W-:-:S05]  /*21f20*/  @!P2 IMAD R2, R2, R17, RZ ;  /* 0x000000110202a224 */ /* 0x008fca00078e02ff */
[----:B------:R-:W-:Y:S01]  /*21f30*/  @!P2 STG.E.U8 desc[UR60][R10.64+0x1], R2 ;  /* 0x000001020a00a986 */ /* 0x000fe2000c10113c */
[----:B------:R-:W-:-:S13]  /*21f40*/  ISETP.LT.OR P2, PT, R0, 0x9, !P5 ;  /* 0x000000090000780c */ /* 0x000fda0006f41670 */
[-C--:B--2---:R-:W-:Y:S02]  /*21f50*/  @!P2 IMAD R4, R15, R17.reuse, RZ ;  /* 0x000000110f04a224 */ /* 0x084fe400078e02ff */
[----:B------:R-:W2:Y:S01]  /*21f60*/  LDL.LU R15, [R1+0x410] ;  /* 0x00041000010f7983 */ /* 0x000ea20000300800 */
[----:B------:R-:W-:-:S05]  /*21f70*/  @!P1 IMAD R3, R3, R17, RZ ;  /* 0x0000001103039224 */ /* 0x000fca00078e02ff */
[----:B------:R1:W-:Y:S01]  /*21f80*/  @!P1 STG.E.U8 desc[UR60][R10.64], R3 ;  /* 0x000000030a009986 */ /* 0x0003e2000c10113c */
[----:B------:R-:W-:Y:S01]  /*21f90*/  ISETP.LT.OR P1, PT, R0, 0x2, !P6 ;  /* 0x000000020000780c */ /* 0x000fe20007721670 */
[-C--:B-1----:R-:W-:Y:S02]  /*21fa0*/  @!P3 IMAD R3, R14, R17.reuse, RZ ;  /* 0x000000110e03b224 */ /* 0x082fe400078e02ff */
[----:B------:R-:W3:Y:S01]  /*21fb0*/  LDL.LU R14, [R1+0x414] ;  /* 0x00041400010e7983 */ /* 0x000ee20000300800 */
[----:B------:R-:W-:-:S05]  /*21fc0*/  @!P0 IMAD R2, R21, R17, RZ ;  /* 0x0000001115028224 */ /* 0x000fca00078e02ff */
[----:B------:R1:W-:Y:S04]  /*21fd0*/  @!P0 STG.E.U8 desc[UR60][R12.64], R2 ;  /* 0x000000020c008986 */ /* 0x0003e8000c10113c */
[----:B-1----:R-:W-:-:S05]  /*21fe0*/  @!P1 IMAD R2, R20, R17, RZ ;  /* 0x0000001114029224 */ /* 0x002fca00078e02ff */
[----:B------:R1:W-:Y:S01]  /*21ff0*/  @!P1 STG.E.U8 desc[UR60][R12.64+0x1], R2 ;  /* 0x000001020c009986 */ /* 0x0003e2000c10113c */
[----:B------:R-:W-:Y:S01]  /*22000*/  ISETP.LT.OR P0, PT, R0, 0xa, !P6 ;  /* 0x0000000a0000780c */ /* 0x000fe20007701670 */
[-C--:B-1----:R-:W-:Y:S02]  /*22010*/  @!P4 IMAD R2, R9, R17.reuse, RZ ;  /* 0x000000110902c224 */ /* 0x082fe400078e02ff */
[----:B------:R-:W3:Y:S04]  /*22020*/  LDL.LU R9, [R1+0x418] ;  /* 0x0004180001097983 */ /* 0x000ee80000300800 */
[----:B------:R-:W-:Y:S04]  /*22030*/  @!P2 STG.E.U8 desc[UR60][R10.64+0x8], R4 ;  /* 0x000008040a00a986 */ /* 0x000fe8000c10113c */
[----:B------:R-:W-:Y:S04]  /*22040*/  @!P3 STG.E.U8 desc[UR60][R10.64+0x9], R3 ;  /* 0x000009030a00b986 */ /* 0x000fe8000c10113c */
[----:B------:R1:W-:Y:S02]  /*22050*/  @!P4 STG.E.U8 desc[UR60][R12.64+0x8], R2 ;  /* 0x000008020c00c986 */ /* 0x0003e4000c10113c */
[----:B-1----:R-:W-:-:S02]  /*22060*/  @!P0 IMAD R2, R8, R17, RZ ;  /* 0x0000001108028224 */ /* 0x002fc400078e02ff */
[----:B------:R-:W3:Y:S04]  /*22070*/  LDL.LU R8, [R1+0x41c] ;  /* 0x00041c0001087983 */ /* 0x000ee80000300800 */
[----:B------:R-:W3:Y:S04]  /*22080*/  LDL.LU R235, [R1+0x3e0] ;  /* 0x0003e00001eb7983 */ /* 0x000ee80000300800 */
[----:B------:R-:W3:Y:S04]  /*22090*/  LDL.LU R234, [R1+0x3e4] ;  /* 0x0003e40001ea7983 */ /* 0x000ee80000300800 */
[----:B------:R-:W3:Y:S01]  /*220a0*/  LDL.LU R21, [R1+0x3e8] ;  /* 0x0003e80001157983 */ /* 0x000ee20000300800 */
[----:B------:R-:W-:-:S03]  /*220b0*/  ISETP.GE.AND P3, PT, R6, 0x81, PT ;  /* 0x000000810600780c */ /* 0x000fc60003f66270 */
[----:B------:R1:W-:Y:S01]  /*220c0*/  @!P0 STG.E.U8 desc[UR60][R12.64+0x9], R2 ;  /* 0x000009020c008986 */ /* 0x0003e2000c10113c */
[----:B------:R-:W-:Y:S01]  /*220d0*/  ISETP.LT.OR P0, PT, R0, 0x1, !P3 ;  /* 0x000000010000780c */ /* 0x000fe20005f01670 */
[----:B------:R-:W-:Y:S01]  /*220e0*/  UIMAD UR4, UR13, 0x78, URZ ;  /* 0x000000780d0478a4 */ /* 0x000fe2000f8e023f */
[----:B------:R-:W-:Y:S01]  /*220f0*/  ISETP.GE.AND P6, PT, R6, 0x89, PT ;  /* 0x000000890600780c */ /* 0x000fe20003fc6270 */
[----:B------:R-:W3:Y:S01]  /*22100*/  LDL.LU R20, [R1+0x3ec] ;  /* 0x0003ec0001147983 */ /* 0x000ee20000300800 */
[----:B-1----:R-:W-:-:S04]  /*22110*/  IMAD.U32 R2, RZ, RZ, UR12 ;  /* 0x0000000cff027e24 */ /* 0x002fc8000f8e00ff */
[----:B------:R-:W-:-:S05]  /*22120*/  IMAD.WIDE.U32 R2, R2, 0x78, R12 ;  /* 0x0000007802027825 */ /* 0x000fca00078e000c */
[----:B------:R-:W-:Y:S02]  /*22130*/  @!P0 IMAD R4, R233, R17, RZ ;  /* 0x00000011e9048224 */ /* 0x000fe400078e02ff */
[----:B------:R-:W-:-:S05]  /*22140*/  VIADD R3, R3, UR4 ;  /* 0x0000000403037c36 */ /* 0x000fca0008000000 */
[----:B------:R1:W-:Y:S01]  /*22150*/  @!P0 STG.E.U8 desc[UR60][R2.64], R4 ;  /* 0x0000000402008986 */ /* 0x0003e2000c10113c */
[C---:B------:R-:W-:Y:S02]  /*22160*/  ISETP.LT.OR P0, PT, R0.reuse, 0x2, !P3 ;  /* 0x000000020000780c */ /* 0x040fe40005f01670 */
[----:B------:R-:W-:-:S11]  /*22170*/  ISETP.LT.OR P1, PT, R0, 0x1, !P6 ;  /* 0x000000010000780c */ /* 0x000fd60007721670 */
[----:B-1----:R-:W-:-:S05]  /*22180*/  @!P0 IMAD R4, R232, R17, RZ ;  /* 0x00000011e8048224 */ /* 0x002fca00078e02ff */
[----:B------:R1:W-:Y:S01]  /*22190*/  @!P0 STG.E.U8 desc[UR60][R2.64+0x1], R4 ;  /* 0x0000010402008986 */ /* 0x0003e2000c10113c */
[----:B------:R-:W-:Y:S01]  /*221a0*/  ISETP.LT.OR P0, PT, R0, 0x2, !P6 ;  /* 0x000000020000780c */ /* 0x000fe20007701670 */
[----:B----4-:R-:W-:Y:S01]  /*221b0*/  @!P1 IMAD R7, R23, R17, RZ ;  /* 0x0000001117079224 */ /* 0x010fe200078e02ff */
[----:B-1----:R-:W-:-:S04]  /*221c0*/  @!P1 IADD3 R4, P2, R2, UR8, RZ ;  /* 0x0000000802049c10 */ /* 0x002fc8000ff5e0ff */
[----:B------:R-:W-:-:S05]  /*221d0*/  @!P1 IADD3.X R5, R3, UR6, RZ, P2, !PT ;  /* 0x0000000603059c10 */ /* 0x000fca00097fe4ff */
[----:B------:R1:W-:Y:S01]  /*221e0*/  @!P1 STG.E.U8 desc[UR60][R4.64], R7 ;  /* 0x0000000704009986 */ /* 0x0003e2000c10113c */
[----:B------:R-:W-:Y:S02]  /*221f0*/  ISETP.LT.OR P1, PT, R0, 0x9, !P3 ;  /* 0x000000090000780c */ /* 0x000fe40005f21670 */
[----:B-1----:R-:W-:Y:S01]  /*22200*/  @!P0 IADD3 R4, P2, R2, UR8, RZ ;  /* 0x0000000802048c10 */ /* 0x002fe2000ff5e0ff */
[----:B-----5:R-:W-:-:S03]  /*22210*/  @!P0 IMAD R7, R22, R17, RZ ;  /* 0x0000001116078224 */ /* 0x020fc600078e02ff */
[----:B------:R-:W-:-:S05]  /*22220*/  @!P0 IADD3.X R5, R3, UR6, RZ, P2, !PT ;  /* 0x0000000603058c10 */ /* 0x000fca00097fe4ff */
[----:B------:R2:W-:Y:S01]  /*22230*/  @!P0 STG.E.U8 desc[UR60][R4.64+0x1], R7 ;  /* 0x0000010704008986 */ /* 0x0005e2000c10113c */
[C---:B------:R-:W-:Y:S02]  /*22240*/  ISETP.LT.OR P2, PT, R0.reuse, 0xa, !P3 ;  /* 0x0000000a0000780c */ /* 0x040fe40005f41670 */
[----:B------:R-:W-:Y:S01]  /*22250*/  ISETP.LT.OR P0, PT, R0, 0x9, !P6 ;  /* 0x000000090000780c */ /* 0x000fe20007701670 */
[-C--:B--2---:R-:W-:Y:S02]  /*22260*/  @!P1 IMAD R4, R15, R17.reuse, RZ ;  /* 0x000000110f049224 */ /* 0x084fe400078e02ff */
[----:B------:R-:W2:Y:S04]  /*22270*/  LDL.LU R15, [R1+0x3f0] ;  /* 0x0003f000010f7983 */ /* 0x000ea80000300800 */
[----:B------:R3:W-:Y:S04]  /*22280*/  @!P1 STG.E.U8 desc[UR60][R2.64+0x8], R4 ;  /* 0x0000080402009986 */ /* 0x0007e8000c10113c */
[----:B---3--:R-:W-:-:S02]  /*22290*/  @!P2 IMAD R4, R14, R17, RZ ;  /* 0x000000110e04a224 */ /* 0x008fc400078e02ff */
[----:B------:R-:W3:Y:S01]  /*222a0*/  LDL.LU R14, [R1+0x3f4] ;  /* 0x0003f400010e7983 */ /* 0x000ee20000300800 */
[----:B------:R-:W-:-:S03]  /*222b0*/  ISETP.LT.OR P1, PT, R0, 0xa, !P6 ;  /* 0x0000000a0000780c */ /* 0x000fc60007721670 */
[----:B------:R1:W-:Y:S02]  /*222c0*/  @!P2 STG.E.U8 desc[UR60][R2.64+0x9], R4 ;  /* 0x000009040200a986 */ /* 0x0003e4000c10113c */
[----:B-1----:R-:W-:Y:S01]  /*222d0*/  @!P0 IADD3 R4, P2, R2, UR8, RZ ;  /* 0x0000000802048c10 */ /* 0x002fe2000ff5e0ff */
[----:B------:R-:W-:Y:S02]  /*222e0*/  @!P0 IMAD R7, R9, R17, RZ ;  /* 0x0000001109078224 */ /* 0x000fe400078e02ff */
[----:B------:R-:W4:Y:S01]  /*222f0*/  LDL.LU R9, [R1+0x3f8] ;  /* 0x0003f80001097983 */ /* 0x000f220000300800 */
[----:B------:R-:W-:-:S05]  /*22300*/  @!P0 IADD3.X R5, R3, UR6, RZ, P2, !PT ;  /* 0x0000000603058c10 */ /* 0x000fca00097fe4ff */
[----:B------:R1:W-:Y:S02]  /*22310*/  @!P0 STG.E.U8 desc[UR60][R4.64+0x8], R7 ;  /* 0x0000080704008986 */ /* 0x0003e4000c10113c */
[----:B-1----:R-:W-:Y:S02]  /*22320*/  @!P1 IMAD R7, R8, R17, RZ ;  /* 0x0000001108079224 */ /* 0x002fe400078e02ff */
[----:B------:R-:W5:Y:S04]  /*22330*/  LDL.LU R8, [R1+0x3fc] ;  /* 0x0003fc0001087983 */ /* 0x000f680000300800 */
[----:B------:R-:W5:Y:S04]  /*22340*/  LDL.LU R233, [R1+0x3c0] ;  /* 0x0003c00001e97983 */ /* 0x000f680000300800 */
[----:B------:R-:W5:Y:S04]  /*22350*/  LDL.LU R232, [R1+0x3c4] ;  /* 0x0003c40001e87983 */ /* 0x000f680000300800 */
[----:B------:R-:W5:Y:S01]  /*22360*/  LDL.LU R23, [R1+0x3c8] ;  /* 0x0003c80001177983 */ /* 0x000f620000300800 */
[----:B------:R-:W-:-:S02]  /*22370*/  @!P1 IADD3 R4, P0, R2, UR8, RZ ;  /* 0x0000000802049c10 */ /* 0x000fc4000ff1e0ff */
[----:B------:R-:W-:Y:S01]  /*22380*/  ISETP.GE.AND P3, PT, R6, 0x101, PT ;  /* 0x000001010600780c */ /* 0x000fe20003f66270 */
[----:B------:R-:W5:Y:S01]  /*22390*/  LDL.LU R22, [R1+0x3cc] ;  /* 0x0003cc0001167983 */ /* 0x000f620000300800 */
[----:B------:R-:W-:Y:S02]  /*223a0*/  @!P1 IADD3.X R5, R3, UR6, RZ, P0, !PT ;  /* 0x0000000603059c10 */ /* 0x000fe400087fe4ff */
[----:B------:R-:W-:-:S03]  /*223b0*/  ISETP.LT.OR P0, PT, R0, 0x1, !P3 ;  /* 0x000000010000780c */ /* 0x000fc60005f01670 */
[----:B------:R1:W-:Y:S01]  /*223c0*/  @!P1 STG.E.U8 desc[UR60][R4.64+0x9], R7 ;  /* 0x0000090704009986 */ /* 0x0003e2000c10113c */
[----:B------:R-:W-:Y:S02]  /*223d0*/  IADD3 R2, P1, R2, UR14, RZ ;  /* 0x0000000e02027c10 */ /* 0x000fe4000ff3e0ff */
[----:B------:R-:W-:Y:S02]  /*223e0*/  ISETP.GE.AND P2, PT, R6, 0x109, PT ;  /* 0x000001090600780c */ /* 0x000fe40003f46270 */
[----:B------:R-:W-:-:S05]  /*223f0*/  IADD3.X R3, R3, UR9, RZ, P1, !PT ;  /* 0x0000000903037c10 */ /* 0x000fca0008ffe4ff */
[----:B-1----:R-:W-:-:S05]  /*22400*/  @!P0 IMAD R4, R235, R17, RZ ;  /* 0x00000011eb048224 */ /* 0x002fca00078e02ff */
[----:B------:R1:W-:Y:S01]  /*22410*/  @!P0 STG.E.U8 desc[UR60][R2.64], R4 ;  /* 0x0000000402008986 */ /* 0x0003e2000c10113c */
[----:B------:R-:W-:-:S13]  /*22420*/  ISETP.LT.OR P0, PT, R0, 0x1, !P2 ;  /* 0x000000010000780c */ /* 0x000fda0005701670 */
[----:B------:R-:W-:Y:S02]  /*22430*/  @!P0 IMAD R7, R21, R17, RZ ;  /* 0x0000001115078224 */ /* 0x000fe400078e02ff */
[----:B------:R-:W5:Y:S01]  /*22440*/  LDL.LU R21, [R1+0x3d0] ;  /* 0x0003d00001157983 */ /* 0x000f620000300800 */
[----:B------:R-:W-:-:S13]  /*22450*/  ISETP.LT.OR P1, PT, R0, 0x2, !P3 ;  /* 0x000000020000780c */ /* 0x000fda0005f21670 */
[----:B-1----:R-:W-:-:S05]  /*22460*/  @!P1 IMAD R4, R234, R17, RZ ;  /* 0x00000011ea049224 */ /* 0x002fca00078e02ff */
[----:B------:R1:W-:Y:S02]  /*22470*/  @!P1 STG.E.U8 desc[UR60][R2.64+0x1], R4 ;  /* 0x0000010402009986 */ /* 0x0003e4000c10113c */
[----:B-1----:R-:W-:-:S04]  /*22480*/  @!P0 IADD3 R4, P1, R2, UR8, RZ ;  /* 0x0000000802048c10 */ /* 0x002fc8000ff3e0ff */
[----:B------:R-:W-:-:S05]  /*22490*/  @!P0 IADD3.X R5, R3, UR6, RZ, P1, !PT ;  /* 0x0000000603058c10 */ /* 0x000fca0008ffe4ff */
[----:B------:R1:W-:Y:S01]  /*224a0*/  @!P0 STG.E.U8 desc[UR60][R4.64], R7 ;  /* 0x0000000704008986 */ /* 0x0003e2000c10113c */
[----:B------:R-:W-:-:S13]  /*224b0*/  ISETP.LT.OR P0, PT, R0, 0x2, !P2 ;  /* 0x000000020000780c */ /* 0x000fda0005701670 */
[----:B-1----:R-:W-:Y:S01]  /*224c0*/  @!P0 IADD3 R4, P1, R2, UR8, RZ ;  /* 0x0000000802048c10 */ /* 0x002fe2000ff3e0ff */
[----:B------:R-:W-:Y:S02]  /*224d0*/  @!P0 IMAD R7, R20, R17, RZ ;  /* 0x0000001114078224 */ /* 0x000fe400078e02ff */
[----:B------:R-:W5:Y:S01]  /*224e0*/  LDL.LU R20, [R1+0x3d4] ;  /* 0x0003d40001147983 */ /* 0x000f620000300800 */
[----:B------:R-:W-:-:S05]  /*224f0*/  @!P0 IADD3.X R5, R3, UR6, RZ, P1, !PT ;  /* 0x0000000603058c10 */ /* 0x000fca0008ffe4ff */
[----:B------:R2:W-:Y:S01]  /*22500*/  @!P0 STG.E.U8 desc[UR60][R4.64+0x1], R7 ;  /* 0x0000010704008986 */ /* 0x0005e2000c10113c */
[----:B------:R-:W-:-:S13]  /*22510*/  ISETP.LT.OR P0, PT, R0, 0x9, !P3 ;  /* 0x000000090000780c */ /* 0x000fda0005f01670 */
[----:B--2---:R-:W-:Y:S02]  /*22520*/  @!P0 IMAD R4, R15, R17, RZ ;  /* 0x000000110f048224 */ /* 0x004fe400078e02ff */
[----:B------:R-:W2:Y:S04]  /*22530*/  LDL.LU R15, [R1+0x3d8] ;  /* 0x0003d800010f7983 */ /* 0x000ea80000300800 */
[----:B------:R3:W-:Y:S01]  /*22540*/  @!P0 STG.E.U8 desc[UR60][R2.64+0x8], R4 ;  /* 0x0000080402008986 */ /* 0x0007e2000c10113c */
[----:B------:R-:W-:-:S13]  /*22550*/  ISETP.LT.OR P0, PT, R0, 0xa, !P3 ;  /* 0x0000000a0000780c */ /* 0x000fda0005f01670 */
[----:B---3--:R-:W-:Y:S02]  /*22560*/  @!P0 IMAD R4, R14, R17, RZ ;  /* 0x000000110e048224 */ /* 0x008fe400078e02ff */
[----:B------:R-:W3:Y:S04]  /*22570*/  LDL.LU R14, [R1+0x3dc] ;  /* 0x0003dc00010e7983 */ /* 0x000ee80000300800 */
[----:B------:R1:W-:Y:S01]  /*22580*/  @!P0 STG.E.U8 desc[UR60][R2.64+0x9], R4 ;  /* 0x0000090402008986 */ /* 0x0003e2000c10113c */
[----:B------:R-:W-:-:S03]  /*22590*/  ISETP.LT.OR P0, PT, R0, 0x9, !P2 ;  /* 0x000000090000780c */ /* 0x000fc60005701670 */
[----:B------:R-:W3:Y:S10]  /*225a0*/  LDL.LU R235, [R1+0x3a0] ;  /* 0x0003a00001eb7983 */ /* 0x000ef40000300800 */
[----:B-1----:R-:W-:-:S04]  /*225b0*/  @!P0 IADD3 R4, P1, R2, UR8, RZ ;  /* 0x0000000802048c10 */ /* 0x002fc8000ff3e0ff */
[----:B------:R-:W-:Y:S01]  /*225c0*/  @!P0 IADD3.X R5, R3, UR6, RZ, P1, !PT ;  /* 0x0000000603058c10 */ /* 0x000fe20008ffe4ff */
[----:B----4-:R-:W-:Y:S02]  /*225d0*/  @!P0 IMAD R7, R9, R17, RZ ;  /* 0x0000001109078224 */ /* 0x010fe400078e02ff */
[----:B------:R-:W4:Y:S04]  /*225e0*/  LDL.LU R9, [R1+0x3a4] ;  /* 0x0003a40001097983 */ /* 0x000f280000300800 */
[----:B------:R1:W-:Y:S01]  /*225f0*/  @!P0 STG.E.U8 desc[UR60][R4.64+0x8], R7 ;  /* 0x0000080704008986 */ /* 0x0003e2000c10113c */
[----:B------:R-:W-:-:S13]  /*22600*/  ISETP.LT.OR P0, PT, R0, 0xa, !P2 ;  /* 0x0000000a0000780c */ /* 0x000fda0005701670 */
[----:B-1----:R-:W-:-:S04]  /*22610*/  @!P0 IADD3 R4, P1, R2, UR8, RZ ;  /* 0x0000000802048c10 */ /* 0x002fc8000ff3e0ff */
[----:B------:R-:W-:Y:S01]  /*22620*/  @!P0 IADD3.X R5, R3, UR6, RZ, P1, !PT ;  /* 0x0000000603058c10 */ /* 0x000fe20008ffe4ff */
[----:B-----5:R-:W-:Y:S02]  /*22630*/  @!P0 IMAD R7, R8, R17, RZ ;  /* 0x0000001108078224 */ /* 0x020fe400078e02ff */
[----:B------:R-:W5:Y:S04]  /*22640*/  LDL.LU R8, [R1+0x3a8] ;  /* 0x0003a80001087983 */ /* 0x000f680000300800 */
[----:B------:R1:W-:Y:S01]  /*22650*/  @!P0 STG.E.U8 desc[UR60][R4.64+0x9], R7 ;  /* 0x0000090704008986 */ /* 0x0003e2000c10113c */
[----:B------:R-:W-:-:S03]  /*22660*/  IADD3 R2, P0, R2, UR14, RZ ;  /* 0x0000000e02027c10 */ /* 0x000fc6000ff1e0ff */
[----:B------:R-:W5:Y:S01]  /*22670*/  LDL.LU R234, [R1+0x3ac] ;  /* 0x0003ac0001ea7983 */ /* 0x000f620000300800 */
[----:B------:R-:W-:Y:S02]  /*22680*/  IADD3.X R3, R3, UR9, RZ, P0, !PT ;  /* 0x0000000903037c10 */ /* 0x000fe400087fe4ff */
[----:B------:R-:W-:-:S04]  /*22690*/  ISETP.GE.AND P0, PT, R6, 0x181, PT ;  /* 0x000001810600780c */ /* 0x000fc80003f06270 */
[----:B------:R-:W-:-:S13]  /*226a0*/  ISETP.LT.OR P1, PT, R0, 0x1, !P0 ;  /* 0x000000010000780c */ /* 0x000fda0004721670 */
[----:B-1----:R-:W-:-:S05]  /*226b0*/  @!P1 IMAD R4, R233, R17, RZ ;  /* 0x00000011e9049224 */ /* 0x002fca00078e02ff */
[----:B------:R1:W-:Y:S01]  /*226c0*/  @!P1 STG.E.U8 desc[UR60][R2.64], R4 ;  /* 0x0000000402009986 */ /* 0x0003e2000c10113c */
[----:B------:R-:W-:-:S13]  /*226d0*/  ISETP.LT.OR P1, PT, R0, 0x2, !P0 ;  /* 0x000000020000780c */ /* 0x000fda0004721670 */
[----:B-1----:R-:W-:-:S05]  /*226e0*/  @!P1 IMAD R4, R232, R17, RZ ;  /* 0x00000011e8049224 */ /* 0x002fca00078e02ff */
[----:B------:R1:W-:Y:S01]  /*226f0*/  @!P1 STG.E.U8 desc[UR60][R2.64+0x1], R4 ;  /* 0x0000010402009986 */ /* 0x0003e2000c10113c */
[----:B------:R-:W-:-:S04]  /*22700*/  ISETP.GE.AND P1, PT, R6, 0x189, PT ;  /* 0x000001890600780c */ /* 0x000fc80003f26270 */
[----:B------:R-:W-:-:S13]  /*22710*/  ISETP.LT.OR P3, PT, R0, 0x1, !P1 ;  /* 0x000000010000780c */ /* 0x000fda0004f61670 */
[----:B-1----:R-:W-:Y:S01]  /*22720*/  @!P3 IADD3 R4, P4, R2, UR8, RZ ;  /* 0x000000080204bc10 */ /* 0x002fe2000ff9e0ff */
[----:B------:R-:W-:Y:S02]  /*22730*/  @!P3 IMAD R7, R23, R17, RZ ;  /* 0x000000111707b224 */ /* 0x000fe400078e02ff */
[----:B------:R-:W5:Y:S01]  /*22740*/  LDL.LU R23, [R1+0x3b0] ;  /* 0x0003b00001177983 */ /* 0x000f620000300800 */
        /* <DEDUP_REMOVED lines=9> */
[----:B-1----:R-:W-:Y:S02]  /*227e0*/  @!P3 IMAD R4, R21, R17, RZ ;  /* 0x000000111504b224 */ /* 0x002fe400078e02ff */
[----:B------:R-:W5:Y:S04]  /*227f0*/  LDL.LU R21, [R1+0x3b8] ;  /* 0x0003b80001157983 */ /* 0x000f680000300800 */
[----:B------:R1:W-:Y:S01]  /*22800*/  @!P3 STG.E.U8 desc[UR60][R2.64+0x8], R4 ;  /* 0x000008040200b986 */ /* 0x0003e2000c10113c */
[----:B------:R-:W-:-:S13]  /*22810*/  ISETP.LT.OR P3, PT, R0, 0xa, !P0 ;  /* 0x0000000a0000780c */ /* 0x000fda0004761670 */
[----:B-1----:R-:W-:Y:S02]  /*22820*/  @!P3 IMAD R4, R20, R17, RZ ;  /* 0x000000111404b224 */ /* 0x002fe400078e02ff */
[----:B------:R-:W5:Y:S04]  /*22830*/  LDL.LU R20, [R1+0x3bc] ;  /* 0x0003bc0001147983 */ /* 0x000f680000300800 */
[----:B------:R1:W-:Y:S01]  /*22840*/  @!P3 STG.E.U8 desc[UR60][R2.64+0x9], R4 ;  /* 0x000009040200b986 */ /* 0x0003e2000c10113c */
[----:B------:R-:W-:-:S13]  /*22850*/  ISETP.LT.OR P3, PT, R0, 0x9, !P1 ;  /* 0x000000090000780c */ /* 0x000fda0004f61670 */
[----:B-1----:R-:W-:-:S04]  /*22860*/  @!P3 IADD3 R4, P4, R2, UR8, RZ ;  /* 0x000000080204bc10 */ /* 0x002fc8000ff9e0ff */
[----:B------:R-:W-:Y:S01]  /*22870*/  @!P3 IADD3.X R5, R3, UR6, RZ, P4, !PT ;  /* 0x000000060305bc10 */ /* 0x000fe2000a7fe4ff */
[----:B--2---:R-:W-:Y:S02]  /*22880*/  @!P3 IMAD R7, R15, R17, RZ ;  /* 0x000000110f07b224 */ /* 0x004fe400078e02ff */
[----:B------:R-:W2:Y:S04]  /*22890*/  LDL.LU R15, [R1+0x380] ;  /* 0x00038000010f7983 */ /* 0x000ea80000300800 */
[----:B------:R3:W-:Y:S01]  /*228a0*/  @!P3 STG.E.U8 desc[UR60][R4.64+0x8], R7 ;  /* 0x000008070400b986 */ /* 0x0007e2000c10113c */
[----:B------:R-:W-:-:S13]  /*228b0*/  ISETP.LT.OR P3, PT, R0, 0xa, !P1 ;  /* 0x0000000a0000780c */ /* 0x000fda0004f61670 */
[----:B------:R-:W-:Y:S01]  /*228c0*/  @!P3 IADD3 R2, P4, R2, UR8, RZ ;  /* 0x000000080202bc10 */ /* 0x000fe2000ff9e0ff */
[----:B---3--:R-:W-:Y:S02]  /*228d0*/  @!P3 IMAD R4, R14, R17, RZ ;  /* 0x000000110e04b224 */ /* 0x008fe400078e02ff */
[----:B------:R-:W3:Y:S01]  /*228e0*/  LDL.LU R14, [R1+0x384] ;  /* 0x00038400010e7983 */ /* 0x000ee20000300800 */
[----:B------:R-:W-:-:S03]  /*228f0*/  @!P3 IADD3.X R3, R3, UR6, RZ, P4, !PT ;  /* 0x000000060303bc10 */ /* 0x000fc6000a7fe4ff */
[----:B------:R-:W3:Y:S04]  /*22900*/  LDL.LU R233, [R1+0x388] ;  /* 0x0003880001e97983 */ /* 0x000ee80000300800 */
[----:B------:R1:W-:Y:S01]  /*22910*/  @!P3 STG.E.U8 desc[UR60][R2.64+0x9], R4 ;  /* 0x000009040200b986 */ /* 0x0003e2000c10113c */
[----:B------:R-:W-:Y:S02]  /*22920*/  ISETP.LT.OR P3, PT, R0, 0x11, !P5 ;  /* 0x000000110000780c */ /* 0x000fe40006f61670 */
[----:B------:R-:W-:Y:S01]  /*22930*/  ISETP.GE.AND P4, PT, R6, 0x9, PT ;  /* 0x000000090600780c */ /* 0x000fe20003f86270 */
[----:B------:R-:W3:Y:S10]  /*22940*/  LDL.LU R232, [R1+0x38c] ;  /* 0x00038c0001e87983 */ /* 0x000ef40000300800 */
[----:B-1----:R-:W-:-:S05]  /*22950*/  @!P3 IMAD R2, R235, R17, RZ ;  /* 0x00000011eb02b224 */ /* 0x002fca00078e02ff */
[----:B------:R4:W-:Y:S01]  /*22960*/  @!P3 STG.E.U8 desc[UR60][R10.64+0x10], R2 ;  /* 0x000010020a00b986 */ /* 0x0009e2000c10113c */
[----:B------:R-:W-:-:S13]  /*22970*/  ISETP.LT.OR P3, PT, R0, 0x12, !P5 ;  /* 0x000000120000780c */ /* 0x000fda0006f61670 */
[----:B----4-:R-:W-:-:S05]  /*22980*/  @!P3 IMAD R2, R9, R17, RZ ;  /* 0x000000110902b224 */ /* 0x010fca00078e02ff */
[----:B------:R5:W-:Y:S01]  /*22990*/  @!P3 STG.E.U8 desc[UR60][R10.64+0x11], R2 ;  /* 0x000011020a00b986 */ /* 0x000be2000c10113c */
[C---:B------:R-:W-:Y:S02]  /*229a0*/  ISETP.LT.OR P3, PT, R0.reuse, 0x11, !P4 ;  /* 0x000000110000780c */ /* 0x040fe40006761670 */
[----:B------:R-:W-:Y:S01]  /*229b0*/  ISETP.LT.OR P5, PT, R0, 0x11, !P6 ;  /* 0x000000110000780c */ /* 0x000fe200077a1670 */
[----:B------:R-:W-:-:S04]  /*229c0*/  IMAD.U32 R4, RZ, RZ, UR12 ;  /* 0x0000000cff047e24 */ /* 0x000fc8000f8e00ff */
[----:B------:R-:W-:-:S06]  /*229d0*/  IMAD.WIDE.U32 R4, R4, 0x78, R12 ;  /* 0x0000007804047825 */ /* 0x000fcc00078e000c */
[----:B-----5:R-:W-:Y:S02]  /*229e0*/  @!P3 IMAD R2, R8, R17, RZ ;  /* 0x000000110802b224 */ /* 0x020fe400078e02ff */
[----:B------:R-:W-:-:S03]  /*229f0*/  VIADD R5, R5, UR4 ;  /* 0x0000000405057c36 */ /* 0x000fc60008000000 */
[----:B------:R1:W-:Y:S01]  /*22a00*/  @!P3 STG.E.U8 desc[UR60][R12.64+0x10], R2 ;  /* 0x000010020c00b986 */ /* 0x0003e2000c10113c */
[----:B------:R-:W-:-:S04]  /*22a10*/  @!P5 IADD3 R8, P3, R4, UR8, RZ ;  /* 0x000000080408dc10 */ /* 0x000fc8000ff7e0ff */
[----:B------:R-:W-:Y:S02]  /*22a20*/  @!P5 IADD3.X R9, R5, UR6, RZ, P3, !PT ;  /* 0x000000060509dc10 */ /* 0x000fe40009ffe4ff */
[----:B------:R-:W-:-:S13]  /*22a30*/  ISETP.LT.OR P3, PT, R0, 0x12, !P4 ;  /* 0x000000120000780c */ /* 0x000fda0006761670 */
[----:B-1----:R-:W-:-:S05]  /*22a40*/  @!P3 IMAD R2, R234, R17, RZ ;  /* 0x00000011ea02b224 */ /* 0x002fca00078e02ff */
[----:B------:R1:W-:Y:S01]  /*22a50*/  @!P3 STG.E.U8 desc[UR60][R12.64+0x11], R2 ;  /* 0x000011020c00b986 */ /* 0x0003e2000c10113c */
[----:B------:R-:W-:-:S04]  /*22a60*/  ISETP.GE.AND P3, PT, R6, 0x1, PT ;  /* 0x000000010600780c */ /* 0x000fc80003f66270 */
[----:B------:R-:W-:-:S13]  /*22a70*/  ISETP.LT.OR P3, PT, R0, 0x19, !P3 ;  /* 0x000000190000780c */ /* 0x000fda0005f61670 */
[----:B-1----:R-:W-:Y:S02]  /*22a80*/  @!P3 IMAD R2, R23, R17, RZ ;  /* 0x000000111702b224 */ /* 0x002fe400078e02ff */
[----:B------:R-:W4:Y:S04]  /*22a90*/  LDL.LU R23, [R1+0x390] ;  /* 0x0003900001177983 */ /* 0x000f280000300800 */
[----:B------:R1:W-:Y:S01]  /*22aa0*/  @!P3 STG.E.U8 desc[UR60][R10.64+0x18], R2 ;  /* 0x000018020a00b986 */ /* 0x0003e2000c10113c */
[----:B------:R-:W-:-:S04]  /*22ab0*/  ISETP.GE.AND P3, PT, R6, 0x1, PT ;  /* 0x000000010600780c */ /* 0x000fc80003f66270 */
        /* <DEDUP_REMOVED lines=8> */
[C---:B------:R-:W-:Y:S02]  /*22b40*/  ISETP.LT.OR P3, PT, R0.reuse, 0x1a, !P4 ;  /* 0x0000001a0000780c */ /* 0x040fe40006761670 */
[----:B------:R-:W-:-:S11]  /*22b50*/  ISETP.LT.OR P4, PT, R0, 0x12, !P6 ;  /* 0x000000120000780c */ /* 0x000fd60007781670 */
[----:B-1----:R-:W-:Y:S02]  /*22b60*/  @!P3 IMAD R2, R20, R17, RZ ;  /* 0x000000111402b224 */ /* 0x002fe400078e02ff */
[----:B------:R-:W5:Y:S04]  /*22b70*/  LDL.LU R20, [R1+0x39c] ;  /* 0x00039c0001147983 */ /* 0x000f680000300800 */
[----:B------:R1:W-:Y:S04]  /*22b80*/  @!P3 STG.E.U8 desc[UR60][R12.64+0x19], R2 ;  /* 0x000019020c00b986 */ /* 0x0003e8000c10113c */
[----:B------:R-:W5:Y:S01]  /*22b90*/  LDL.LU R235, [R1+0x374] ;  /* 0x0003740001eb7983 */ /* 0x000f620000300800 */
[----:B-1----:R-:W-:-:S04]  /*22ba0*/  @!P4 IADD3 R2, P3, R4, UR8, RZ ;  /* 0x000000080402cc10 */ /* 0x002fc8000ff7e0ff */
[----:B------:R-:W-:Y:S02]  /*22bb0*/  @!P4 IADD3.X R3, R5, UR6, RZ, P3, !PT ;  /* 0x000000060503cc10 */ /* 0x000fe40009ffe4ff */
[----:B------:R-:W-:-:S04]  /*22bc0*/  ISETP.GE.AND P3, PT, R6, 0x81, PT ;  /* 0x000000810600780c */ /* 0x000fc80003f66270 */
[----:B------:R-:W-:-:S13]  /*22bd0*/  ISETP.LT.OR P3, PT, R0, 0x11, !P3 ;  /* 0x000000110000780c */ /* 0x000fda0005f61670 */
[----:B--2---:R-:W-:-:S05]  /*22be0*/  @!P3 IMAD R7, R15, R17, RZ ;  /* 0x000000110f07b224 */ /* 0x004fca00078e02ff */
[----:B------:R3:W-:Y:S01]  /*22bf0*/  @!P3 STG.E.U8 desc[UR60][R4.64+0x10], R7 ;  /* 0x000010070400b986 */ /* 0x0007e2000c10113c */
[----:B------:R-:W-:-:S04]  /*22c00*/  ISETP.GE.AND P3, PT, R6, 0x81, PT ;  /* 0x000000810600780c */ /* 0x000fc80003f66270 */
[----:B------:R-:W-:-:S13]  /*22c10*/  ISETP.LT.OR P3, PT, R0, 0x12, !P3 ;  /* 0x000000120000780c */ /* 0x000fda0005f61670 */
[----:B---3--:R-:W-:-:S05]  /*22c20*/  @!P3 IMAD R7, R14, R17, RZ ;  /* 0x000000110e07b224 */ /* 0x008fca00078e02ff */
[----:B------:R1:W-:Y:S01]  /*22c30*/  @!P3 STG.E.U8 desc[UR60][R4.64+0x11], R7 ;  /* 0x000011070400b986 */ /* 0x0003e2000c10113c */
[----:B------:R-:W-:-:S13]  /*22c40*/  ISETP.LT.OR P3, PT, R0, 0x19, !P6 ;  /* 0x000000190000780c */ /* 0x000fda0007761670 */
[----:B------:R-:W-:Y:S01]  /*22c50*/  @!P3 IADD3 R14, P6, R4, UR8, RZ ;  /* 0x00000008040ebc10 */ /* 0x000fe2000ffde0ff */
[----:B-1----:R-:W-:-:S03]  /*22c60*/  @!P5 IMAD R7, R233, R17, RZ ;  /* 0x00000011e907d224 */ /* 0x002fc600078e02ff */
[----:B------:R-:W-:Y:S02]  /*22c70*/  @!P3 IADD3.X R15, R5, UR6, RZ, P6, !PT ;  /* 0x00000006050fbc10 */ /* 0x000fe4000b7fe4ff */
[----:B------:R-:W-:Y:S01]  /*22c80*/  ISETP.GE.AND P6, PT, R6, 0x89, PT ;  /* 0x000000890600780c */ /* 0x000fe20003fc6270 */
[----:B------:R1:W-:Y:S03]  /*22c90*/  @!P5 STG.E.U8 desc[UR60][R8.64+0x10], R7 ;  /* 0x000010070800d986 */ /* 0x0003e6000c10113c */
[----:B------:R-:W-:Y:S01]  /*22ca0*/  ISETP.LT.OR P5, PT, R0, 0x1a, !P6 ;  /* 0x0000001a0000780c */ /* 0x000fe200077a1670 */
[----:B-1----:R-:W-:-:S12]  /*22cb0*/  @!P4 IMAD R7, R232, R17, RZ ;  /* 0x00000011e807c224 */ /* 0x002fd800078e02ff */
[----:B------:R-:W-:-:S04]  /*22cc0*/  @!P5 IADD3 R8, P6, R4, UR8, RZ ;  /* 0x000000080408dc10 */ /* 0x000fc8000ffde0ff */
[----:B------:R-:W-:Y:S02]  /*22cd0*/  @!P5 IADD3.X R9, R5, UR6, RZ, P6, !PT ;  /* 0x000000060509dc10 */ /* 0x000fe4000b7fe4ff */
[----:B------:R-:W-:Y:S01]  /*22ce0*/  ISETP.GE.AND P6, PT, R6, 0x81, PT ;  /* 0x000000810600780c */ /* 0x000fe20003fc6270 */
[----:B------:R1:W-:Y:S03]  /*22cf0*/  @!P4 STG.E.U8 desc[UR60][R2.64+0x11], R7 ;  /* 0x000011070200c986 */ /* 0x0003e6000c10113c */
[----:B------:R-:W-:-:S13]  /*22d00*/  ISETP.LT.OR P4, PT, R0, 0x19, !P6 ;  /* 0x000000190000780c */ /* 0x000fda0007781670 */
[----:B-1----:R-:W-:Y:S02]  /*22d10*/  @!P4 IMAD.MOV.U32 R2, RZ, RZ, R4 ;  /* 0x000000ffff02c224 */ /* 0x002fe400078e0004 */
[----:B------:R-:W-:Y:S02]  /*22d20*/  @!P4 IMAD.MOV.U32 R3, RZ, RZ, R5 ;  /* 0x000000ffff03c224 */ /* 0x000fe400078e0005 */
[----:B----4-:R-:W-:-:S05]  /*22d30*/  @!P4 IMAD R7, R23, R17, RZ ;  /* 0x000000111707c224 */ /* 0x010fca00078e02ff */
[----:B------:R1:W-:Y:S01]  /*22d40*/  @!P4 STG.E.U8 desc[UR60][R2.64+0x18], R7 ;  /* 0x000018070200c986 */ /* 0x0003e2000c10113c */
[----:B------:R-:W-:-:S13]  /*22d50*/  ISETP.LT.OR P4, PT, R0, 0x1a, !P6 ;  /* 0x0000001a0000780c */ /* 0x000fda0007781670 */
[----:B-1----:R-:W-:Y:S02]  /*22d60*/  @!P4 IMAD.MOV.U32 R2, RZ, RZ, R4 ;  /* 0x000000ffff02c224 */ /* 0x002fe400078e0004 */
[----:B------:R-:W-:Y:S02]  /*22d70*/  @!P4 IMAD.MOV.U32 R3, RZ, RZ, R5 ;  /* 0x000000ffff03c224 */ /* 0x000fe400078e0005 */
[----:B-----5:R-:W-:-:S05]  /*22d80*/  @!P4 IMAD R7, R22, R17, RZ ;  /* 0x000000111607c224 */ /* 0x020fca00078e02ff */
[----:B------:R1:W-:Y:S02]  /*22d90*/  @!P4 STG.E.U8 desc[UR60][R2.64+0x19], R7 ;  /* 0x000019070200c986 */ /* 0x0003e4000c10113c */
[----:B-1----:R-:W-:-:S05]  /*22da0*/  @!P3 IMAD R7, R21, R17, RZ ;  /* 0x000000111507b224 */ /* 0x002fca00078e02ff */
[----:B------:R1:W-:Y:S04]  /*22db0*/  @!P3 STG.E.U8 desc[UR60][R14.64+0x18], R7 ;  /* 0x000018070e00b986 */ /* 0x0003e8000c10113c */
[----:B-1----:R-:W2:Y:S04]  /*22dc0*/  LDL.LU R14, [R1+0x360] ;  /* 0x00036000010e7983 */ /* 0x002ea80000300800 */
[----:B------:R-:W3:Y:S01]  /*22dd0*/  LDL.LU R15, [R1+0x364] ;  /* 0x00036400010f7983 */ /* 0x000ee20000300800 */
[----:B------:R-:W-:Y:S02]  /*22de0*/  ISETP.GE.AND P6, PT, R6, 0x89, PT ;  /* 0x000000890600780c */ /* 0x000fe40003fc6270 */
[----:B------:R-:W-:Y:S01]  /*22df0*/  IADD3 R2, P4, R4, UR14, RZ ;  /* 0x0000000e04027c10 */ /* 0x000fe2000ff9e0ff */
[----:B------:R-:W-:Y:S01]  /*22e00*/  @!P5 IMAD R7, R20, R17, RZ ;  /* 0x000000111407d224 */ /* 0x000fe200078e02ff */
[----:B------:R-:W-:Y:S01]  /*22e10*/  ISETP.LT.OR P3, PT, R0, 0x21, !P6 ;  /* 0x000000210000780c */ /* 0x000fe20007761670 */
[----:B------:R-:W4:Y:S01]  /*22e20*/  LDL.LU R234, [R1+0x378] ;  /* 0x0003780001ea7983 */ /* 0x000f220000300800 */
[----:B------:R-:W-:-:S02]  /*22e30*/  IADD3.X R3, R5, UR9, RZ, P4, !PT ;  /* 0x0000000905037c10 */ /* 0x000fc4000a7fe4ff */
[----:B------:R-:W-:Y:S01]  /*22e40*/  ISETP.GE.AND P6, PT, R6, 0x101, PT ;  /* 0x000001010600780c */ /* 0x000fe20003fc6270 */
[----:B------:R2:W-:Y:S04]  /*22e50*/  @!P5 STG.E.U8 desc[UR60][R8.64+0x19], R7 ;  /* 0x000019070800d986 */ /* 0x0005e8000c10113c */
[----:B------:R-:W5:Y:S04]  /*22e60*/  LDL.LU R22, [R1+0x37c] ;  /* 0x00037c0001167983 */ /* 0x000f680000300800 */
[----:B------:R-:W-:Y:S01]  /*22e70*/  @!P3 IADD3 R232, P4, R4, UR8, RZ ;  /* 0x0000000804e8bc10 */ /* 0x000fe2000ff9e0ff */
[----:B------:R-:W5:Y:S03]  /*22e80*/  LDL.LU R21, [R1+0x340] ;  /* 0x0003400001157983 */ /* 0x000f660000300800 */
[----:B------:R-:W-:Y:S01]  /*22e90*/  @!P3 IADD3.X R233, R5, UR6, RZ, P4, !PT ;  /* 0x0000000605e9bc10 */ /* 0x000fe2000a7fe4ff */
[----:B------:R-:W5:Y:S01]  /*22ea0*/  LDL.LU R20, [R1+0x344] ;  /* 0x0003440001147983 */ /* 0x000f620000300800 */
[----:B------:R-:W-:-:S03]  /*22eb0*/  ISETP.LT.OR P4, PT, R0, 0x11, !P6 ;  /* 0x000000110000780c */ /* 0x000fc60007781670 */
[----:B------:R-:W5:Y:S10]  /*22ec0*/  LDL.LU R23, [R1+0x348] ;  /* 0x0003480001177983 */ /* 0x000f740000300800 */
[----:B--2---:R-:W-:-:S05]  /*22ed0*/  @!P4 IMAD R7, R14, R17, RZ ;  /* 0x000000110e07c224 */ /* 0x004fca00078e02ff */
[----:B------:R3:W-:Y:S01]  /*22ee0*/  @!P4 STG.E.U8 desc[UR60][R2.64+0x10], R7 ;  /* 0x000010070200c986 */ /* 0x0007e2000c10113c */
[----:B------:R-:W-:-:S13]  /*22ef0*/  ISETP.LT.OR P4, PT, R0, 0x12, !P6 ;  /* 0x000000120000780c */ /* 0x000fda0007781670 */
[----:B---3--:R-:W-:-:S05]  /*22f00*/  @!P4 IMAD R7, R15, R17, RZ ;  /* 0x000000110f07c224 */ /* 0x008fca00078e02ff */
[----:B------:R1:W-:Y:S04]  /*22f10*/  @!P4 STG.E.U8 desc[UR60][R2.64+0x11], R7 ;  /* 0x000011070200c986 */ /* 0x0003e8000c10113c */
[----:B-1----:R-:W2:Y:S01]  /*22f20*/  LDL.LU R7, [R1+0x368] ;  /* 0x0003680001077983 */ /* 0x002ea20000300800 */
[----:B------:R-:W-:-:S13]  /*22f30*/  ISETP.LT.OR P4, PT, R0, 0x11, !P2 ;  /* 0x000000110000780c */ /* 0x000fda0005781670 */
[----:B------:R-:W-:-:S04]  /*22f40*/  @!P4 IADD3 R14, P5, R2, UR8, RZ ;  /* 0x00000008020ecc10 */ /* 0x000fc8000ffbe0ff */
[----:B------:R-:W-:Y:S02]  /*22f50*/  @!P4 IADD3.X R15, R3, UR6, RZ, P5, !PT ;  /* 0x00000006030fcc10 */ /* 0x000fe4000affe4ff */
[----:B------:R-:W-:Y:S01]  /*22f60*/  ISETP.LT.OR P5, PT, R0, 0x12, !P2 ;  /* 0x000000120000780c */ /* 0x000fe200057a1670 */
[----:B--2---:R-:W-:-:S05]  /*22f70*/  @!P4 IMAD R7, R7, R17, RZ ;  /* 0x000000110707c224 */ /* 0x004fca00078e02ff */
[----:B------:R1:W-:Y:S04]  /*22f80*/  @!P4 STG.E.U8 desc[UR60][R14.64+0x10], R7 ;  /* 0x000010070e00c986 */ /* 0x0003e8000c10113c */
[----:B-1----:R-:W2:Y:S04]  /*22f90*/  LDL.LU R14, [R1+0x36c] ;  /* 0x00036c00010e7983 */ /* 0x002ea80000300800 */
[----:B------:R-:W3:Y:S01]  /*22fa0*/  LDL.LU R15, [R1+0x370] ;  /* 0x00037000010f7983 */ /* 0x000ee20000300800 */
[----:B------:R-:W-:-:S04]  /*22fb0*/  @!P5 IADD3 R8, P6, R2, UR8, RZ ;  /* 0x000000080208dc10 */ /* 0x000fc8000ffde0ff */
[----:B------:R-:W-:Y:S02]  /*22fc0*/  @!P5 IADD3.X R9, R3, UR6, RZ, P6, !PT ;  /* 0x000000060309dc10 */ /* 0x000fe4000b7fe4ff */
[----:B------:R-:W-:-:S04]  /*22fd0*/  ISETP.GE.AND P6, PT, R6, 0x101, PT ;  /* 0x000001010600780c */ /* 0x000fc80003fc6270 */
[----:B------:R-:W-:Y:S01]  /*22fe0*/  ISETP.LT.OR P4, PT, R0, 0x19, !P6 ;  /* 0x000000190000780c */ /* 0x000fe20007781670 */
[----:B--2---:R-:W-:-:S05]  /*22ff0*/  @!P5 IMAD R7, R14, R17, RZ ;  /* 0x000000110e07d224 */ /* 0x004fca00078e02ff */
[----:B------:R3:W-:Y:S07]  /*23000*/  @!P5 STG.E.U8 desc[UR60][R8.64+0x11], R7 ;  /* 0x000011070800d986 */ /* 0x0007ee000c10113c */
[----:B---3--:R-:W-:-:S05]  /*23010*/  @!P4 IMAD R7, R15, R17, RZ ;  /* 0x000000110f07c224 */ /* 0x008fca00078e02ff */
[----:B------:R1:W-:Y:S01]  /*23020*/  @!P4 STG.E.U8 desc[UR60][R2.64+0x18], R7 ;  /* 0x000018070200c986 */ /* 0x0003e2000c10113c */
[----:B------:R-:W-:-:S13]  /*23030*/  ISETP.LT.OR P4, PT, R0, 0x1a, !P6 ;  /* 0x0000001a0000780c */ /* 0x000fda0007781670 */
[----:B-1----:R-:W-:Y:S02]  /*23040*/  @!P4 IMAD R7, R235, R17, RZ ;  /* 0x00000011eb07c224 */ /* 0x002fe400078e02ff */
[----:B------:R-:W2:Y:S04]  /*23050*/  LDL.LU R235, [R1+0x338] ;  /* 0x0003380001eb7983 */ /* 0x000ea80000300800 */
[----:B------:R4:W-:Y:S01]  /*23060*/  @!P4 STG.E.U8 desc[UR60][R2.64+0x19], R7 ;  /* 0x000019070200c986 */ /* 0x0009e2000c10113c */
[----:B------:R-:W-:-:S13]  /*23070*/  ISETP.LT.OR P4, PT, R0, 0x19, !P2 ;  /* 0x000000190000780c */ /* 0x000fda0005781670 */
[----:B------:R-:W-:Y:S01]  /*23080*/  @!P4 IADD3 R8, P5, R2, UR8, RZ ;  /* 0x000000080208cc10 */ /* 0x000fe2000ffbe0ff */
[----:B----4-:R-:W-:Y:S02]  /*23090*/  @!P4 IMAD R7, R234, R17, RZ ;  /* 0x00000011ea07c224 */ /* 0x010fe400078e02ff */
[----:B------:R-:W3:Y:S01]  /*230a0*/  LDL.LU R234, [R1+0x33c] ;  /* 0x00033c0001ea7983 */ /* 0x000ee20000300800 */
[----:B------:R-:W-:Y:S02]  /*230b0*/  @!P4 IADD3.X R9, R3, UR6, RZ, P5, !PT ;  /* 0x000000060309cc10 */ /* 0x000fe4000affe4ff */
[----:B------:R-:W-:-:S03]  /*230c0*/  ISETP.LT.OR P5, PT, R0, 0x1a, !P2 ;  /* 0x0000001a0000780c */ /* 0x000fc600057a1670 */
[----:B------:R1:W-:Y:S02]  /*230d0*/  @!P4 STG.E.U8 desc[UR60][R8.64+0x18], R7 ;  /* 0x000018070800c986 */ /* 0x0003e4000c10113c */
[----:B-1----:R-:W-:-:S04]  /*230e0*/  IADD3 R8, P4, R2, UR14, RZ ;  /* 0x0000000e02087c10 */ /* 0x002fc8000ff9e0ff */
[----:B------:R-:W-:Y:S02]  /*230f0*/  IADD3.X R9, R3, UR9, RZ, P4, !PT ;  /* 0x0000000903097c10 */ /* 0x000fe4000a7fe4ff */
[----:B------:R-:W-:Y:S02]  /*23100*/  ISETP.LT.OR P4, PT, R0, 0x11, !P0 ;  /* 0x000000110000780c */ /* 0x000fe40004781670 */
[----:B------:R-:W-:Y:S01]  /*23110*/  @!P5 IADD3 R14, P6, R2, UR8, RZ ;  /* 0x00000008020edc10 */ /* 0x000fe2000ffde0ff */
[----:B-----5:R-:W-:-:S03]  /*23120*/  @!P5 IMAD R7, R22, R17, RZ ;  /* 0x000000111607d224 */ /* 0x020fc600078e02ff */
[----:B------:R-:W-:-:S05]  /*23130*/  @!P5 IADD3.X R15, R3, UR6, RZ, P6, !PT ;  /* 0x00000006030fdc10 */ /* 0x000fca000b7fe4ff */
[----:B------:R1:W-:Y:S02]  /*23140*/  @!P5 STG.E.U8 desc[UR60][R14.64+0x19], R7 ;  /* 0x000019070e00d986 */ /* 0x0003e4000c10113c */
[----:B-1----:R-:W-:-:S05]  /*23150*/  @!P4 IMAD R7, R21, R17, RZ ;  /* 0x000000111507c224 */ /* 0x002fca00078e02ff */
[----:B------:R1:W-:Y:S01]  /*23160*/  @!P4 STG.E.U8 desc[UR60][R8.64+0x10], R7 ;  /* 0x000010070800c986 */ /* 0x0003e2000c10113c */
[----:B------:R-:W-:-:S13]  /*23170*/  ISETP.LT.OR P4, PT, R0, 0x12, !P0 ;  /* 0x000000120000780c */ /* 0x000fda0004781670 */
[----:B-1----:R-:W-:-:S05]  /*23180*/  @!P4 IMAD R7, R20, R17, RZ ;  /* 0x000000111407c224 */ /* 0x002fca00078e02ff */
[----:B------:R1:W-:Y:S02]  /*23190*/  @!P4 STG.E.U8 desc[UR60][R8.64+0x11], R7 ;  /* 0x000011070800c986 */ /* 0x0003e4000c10113c */
[----:B-1----:R-:W-:-:S04]  /*231a0*/  IADD3 R7, P4, R2, UR14, RZ ;  /* 0x0000000e02077c10 */ /* 0x002fc8000ff9e0ff */
[----:B------:R-:W-:Y:S02]  /*231b0*/  IADD3.X R22, R3, UR9, RZ, P4, !PT ;  /* 0x0000000903167c10 */ /* 0x000fe4000a7fe4ff */
[----:B------:R-:W-:-:S13]  /*231c0*/  ISETP.LT.OR P4, PT, R0, 0x11, !P1 ;  /* 0x000000110000780c */ /* 0x000fda0004f81670 */
[----:B------:R-:W-:Y:S01]  /*231d0*/  @!P4 IADD3 R20, P5, R8, UR8, RZ ;  /* 0x000000080814cc10 */ /* 0x000fe2000ffbe0ff */
[----:B------:R-:W-:-:S03]  /*231e0*/  @!P4 IMAD R23, R23, R17, RZ ;  /* 0x000000111717c224 */ /* 0x000fc600078e02ff */
[----:B------:R-:W-:-:S05]  /*231f0*/  @!P4 IADD3.X R21, R9, UR6, RZ, P5, !PT ;  /* 0x000000060915cc10 */ /* 0x000fca000affe4ff */
[----:B------:R1:W-:Y:S04]  /*23200*/  @!P4 STG.E.U8 desc[UR60][R20.64+0x10], R23 ;  /* 0x000010171400c986 */ /* 0x0003e8000c10113c */
[----:B-1----:R-:W4:Y:S01]  /*23210*/  LDL.LU R20, [R1+0x34c] ;  /* 0x00034c0001147983 */ /* 0x002f220000300800 */
[----:B------:R-:W-:-:S03]  /*23220*/  ISETP.LT.OR P5, PT, R0, 0x12, !P1 ;  /* 0x000000120000780c */ /* 0x000fc60004fa1670 */
[----:B------:R-:W5:Y:S04]  /*23230*/  LDL.LU R21, [R1+0x354] ;  /* 0x0003540001157983 */ /* 0x000f680000300800 */
[----:B------:R-:W2:Y:S06]  /*23240*/  LDL.LU R23, [R1+0x334] ;  /* 0x0003340001177983 */ /* 0x000eac0000300800 */
[----:B------:R-:W-:-:S04]  /*23250*/  @!P5 IADD3 R14, P6, R7, UR8, RZ ;  /* 0x00000008070edc10 */ /* 0x000fc8000ffde0ff */
[----:B------:R-:W-:Y:S01]  /*23260*/  @!P5 IADD3.X R15, R22, UR6, RZ, P6, !PT ;  /* 0x00000006160fdc10 */ /* 0x000fe2000b7fe4ff */
[----:B----4-:R-:W-:-:S05]  /*23270*/  @!P5 IMAD R20, R20, R17, RZ ;  /* 0x000000111414d224 */ /* 0x010fca00078e02ff */
[----:B------:R1:W-:Y:S04]  /*23280*/  @!P5 STG.E.U8 desc[UR60][R14.64+0x11], R20 ;  /* 0x000011140e00d986 */ /* 0x0003e8000c10113c */
[----:B-1----:R-:W4:Y:S01]  /*23290*/  LDL.LU R15, [R1+0x350] ;  /* 0x00035000010f7983 */ /* 0x002f220000300800 */
[----:B------:R-:W-:-:S13]  /*232a0*/  ISETP.LT.OR P4, PT, R0, 0x19, !P0 ;  /* 0x000000190000780c */ /* 0x000fda0004781670 */
[----:B----4-:R-:W-:-:S05]  /*232b0*/  @!P4 IMAD R14, R15, R17, RZ ;  /* 0x000000110f0ec224 */ /* 0x010fca00078e02ff */
[----:B------:R5:W-:Y:S01]  /*232c0*/  @!P4 STG.E.U8 desc[UR60][R8.64+0x18], R14 ;  /* 0x0000180e0800c986 */ /* 0x000be2000c10113c */
[----:B------:R-:W-:-:S13]  /*232d0*/  ISETP.LT.OR P4, PT, R0, 0x1a, !P0 ;  /* 0x0000001a0000780c */ /* 0x000fda0004781670 */
[----:B-----5:R-:W-:-:S05]  /*232e0*/  @!P4 IMAD R14, R21, R17, RZ ;  /* 0x00000011150ec224 */ /* 0x020fca00078e02ff */
[----:B------:R1:W-:Y:S01]  /*232f0*/  @!P4 STG.E.U8 desc[UR60][R8.64+0x19], R14 ;  /* 0x0000190e0800c986 */ /* 0x0003e2000c10113c */
[----:B------:R-:W-:-:S13]  /*23300*/  ISETP.LT.OR P4, PT, R0, 0x19, !P1 ;  /* 0x000000190000780c */ /* 0x000fda0004f81670 */
[----:B------:R-:W-:-:S04]  /*23310*/  @!P4 IADD3 R20, P5, R8, UR8, RZ ;  /* 0x000000080814cc10 */ /* 0x000fc8000ffbe0ff */
[----:B------:R-:W-:Y:S02]  /*23320*/  @!P4 IADD3.X R21, R9, UR6, RZ, P5, !PT ;  /* 0x000000060915cc10 */ /* 0x000fe4000affe4ff */
[----:B------:R-:W-:-:S13]  /*23330*/  ISETP.LT.OR P5, PT, R0, 0x1a, !P1 ;  /* 0x0000001a0000780c */ /* 0x000fda0004fa1670 */
[----:B-1----:R-:W-:Y:S02]  /*23340*/  @!P5 IADD3 R14, P6, R7, UR8, RZ ;  /* 0x00000008070edc10 */ /* 0x002fe4000ffde0ff */
[----:B------:R-:W4:Y:S02]  /*23350*/  LDL.LU R7, [R1+0x358] ;  /* 0x0003580001077983 */ /* 0x000f240000300800 */
[----:B------:R-:W-:Y:S02]  /*23360*/  @!P5 IADD3.X R15, R22, UR6, RZ, P6, !PT ;  /* 0x00000006160fdc10 */ /* 0x000fe4000b7fe4ff */
[----:B------:R-:W5:Y:S01]  /*23370*/  LDL.LU R22, [R1+0x330] ;  /* 0x0003300001167983 */ /* 0x000f620000300800 */
[----:B----4-:R-:W-:-:S05]  /*23380*/  @!P4 IMAD R7, R7, R17, RZ ;  /* 0x000000110707c224 */ /* 0x010fca00078e02ff */
[----:B------:R1:W-:Y:S04]  /*23390*/  @!P4 STG.E.U8 desc[UR60][R20.64+0x18], R7 ;  /* 0x000018071400c986 */ /* 0x0003e8000c10113c */
[----:B-1----:R-:W4:Y:S04]  /*233a0*/  LDL.LU R21, [R1+0x35c] ;  /* 0x00035c0001157983 */ /* 0x002f280000300800 */
[----:B------:R-:W3:Y:S01]  /*233b0*/  LDL.LU R20, [R1+0x300] ;  /* 0x0003000001147983 */ /* 0x000ee20000300800 */
[----:B------:R-:W-:Y:S01]  /*233c0*/  ISETP.GE.AND P6, PT, R6, 0x1, PT ;  /* 0x000000010600780c */ /* 0x000fe20003fc6270 */
[----:B----4-:R-:W-:-:S02]  /*233d0*/  @!P5 IMAD R7, R21, R17, RZ ;  /* 0x000000111507d224 */ /* 0x010fc400078e02ff */
[----:B------:R-:W4:Y:S04]  /*233e0*/  LDL.LU R21, [R1+0x304] ;  /* 0x0003040001157983 */ /* 0x000f280000300800 */
[----:B------:R1:W-:Y:S04]  /*233f0*/  @!P5 STG.E.U8 desc[UR60][R14.64+0x19], R7 ;  /* 0x000019070e00d986 */ /* 0x0003e8000c10113c */
[----:B-1----:R-:W2:Y:S01]  /*23400*/  LDL.LU R7, [R1+0x320] ;  /* 0x0003200001077983 */ /* 0x002ea20000300800 */
[----:B------:R-:W-:-:S03]  /*23410*/  ISETP.LT.OR P4, PT, R0, 0x21, !P6 ;  /* 0x000000210000780c */ /* 0x000fc60007781670 */
[----:B------:R-:W5:Y:S04]  /*23420*/  LDL.LU R14, [R1+0x32c] ;  /* 0x00032c00010e7983 */ /* 0x000f680000300800 */
[----:B------:R-:W4:Y:S06]  /*23430*/  LDL.LU R15, [R1+0x308] ;  /* 0x00030800010f7983 */ /* 0x000f2c0000300800 */
[----:B--2---:R-:W-:-:S05]  /*23440*/  @!P4 IMAD R7, R7, R17, RZ ;  /* 0x000000110707c224 */ /* 0x004fca00078e02ff */
[----:B------:R1:W-:Y:S04]  /*23450*/  @!P4 STG.E.U8 desc[UR60][R10.64+0x20], R7 ;  /* 0x000020070a00c986 */ /* 0x0003e8000c10113c */
[----:B-1----:R-:W2:Y:S01]  /*23460*/  LDL.LU R7, [R1+0x324] ;  /* 0x0003240001077983 */ /* 0x002ea20000300800 */
[----:B------:R-:W-:Y:S02]  /*23470*/  ISETP.LT.OR P4, PT, R0, 0x22, !P6 ;  /* 0x000000220000780c */ /* 0x000fe40007781670 */
[----:B------:R-:W-:-:S11]  /*23480*/  ISETP.GE.AND P5, PT, R6, 0x9, PT ;  /* 0x000000090600780c */ /* 0x000fd60003fa6270 */
[----:B--2---:R-:W-:-:S05]  /*23490*/  @!P4 IMAD R7, R7, R17, RZ ;  /* 0x000000110707c224 */ /* 0x004fca00078e02ff */
[----:B------:R1:W-:Y:S04]  /*234a0*/  @!P4 STG.E.U8 desc[UR60][R10.64+0x21], R7 ;  /* 0x000021070a00c986 */ /* 0x0003e8000c10113c */
[----:B-1----:R-:W2:Y:S01]  /*234b0*/  LDL.LU R7, [R1+0x328] ;  /* 0x0003280001077983 */ /* 0x002ea20000300800 */
[----:B------:R-:W-:-:S13]  /*234c0*/  ISETP.LT.OR P4, PT, R0, 0x21, !P5 ;  /* 0x000000210000780c */ /* 0x000fda0006f81670 */
[----:B--2---:R-:W-:-:S05]  /*234d0*/  @!P4 IMAD R7, R7, R17, RZ ;  /* 0x000000110707c224 */ /* 0x004fca00078e02ff */
[----:B------:R5:W-:Y:S01]  /*234e0*/  @!P4 STG.E.U8 desc[UR60][R12.64+0x20], R7 ;  /* 0x000020070c00c986 */ /* 0x000be2000c10113c */
[----:B------:R-:W-:-:S13]  /*234f0*/  ISETP.LT.OR P4, PT, R0, 0x22, !P5 ;  /* 0x000000220000780c */ /* 0x000fda0006f81670 */
[----:B-----5:R-:W-:-:S05]  /*23500*/  @!P4 IMAD R7, R14, R17, RZ ;  /* 0x000000110e07c224 */ /* 0x020fca00078e02ff */
[----:B------:R1:W-:Y:S01]  /*23510*/  @!P4 STG.E.U8 desc[UR60][R12.64+0x21], R7 ;  /* 0x000021070c00c986 */ /* 0x0003e2000c10113c */
[----:B------:R-:W-:-:S13]  /*23520*/  ISETP.LT.OR P4, PT, R0, 0x29, !P6 ;  /* 0x000000290000780c */ /* 0x000fda0007781670 */
[----:B-1----:R-:W-:-:S05]  /*23530*/  @!P4 IMAD R7, R22, R17, RZ ;  /* 0x000000111607c224 */ /* 0x002fca00078e02ff */
[----:B------:R1:W-:Y:S01]  /*23540*/  @!P4 STG.E.U8 desc[UR60][R10.64+0x28], R7 ;  /* 0x000028070a00c986 */ /* 0x0003e2000c10113c */
[----:B------:R-:W-:-:S13]  /*23550*/  ISETP.LT.OR P4, PT, R0, 0x2a, !P6 ;  /* 0x0000002a0000780c */ /* 0x000fda0007781670 */
[----:B-1----:R-:W-:-:S05]  /*23560*/  @!P4 IMAD R7, R23, R17, RZ ;  /* 0x000000111707c224 */ /* 0x002fca00078e02ff */
[----:B------:R1:W-:Y:S01]  /*23570*/  @!P4 STG.E.U8 desc[UR60][R10.64+0x29], R7 ;  /* 0x000029070a00c986 */ /* 0x0003e2000c10113c */
[----:B------:R-:W-:Y:S02]  /*23580*/  ISETP.LT.OR P4, PT, R0, 0x29, !P5 ;  /* 0x000000290000780c */ /* 0x000fe40006f81670 */
[----:B------:R-:W-:-:S11]  /*23590*/  ISETP.GE.AND P6, PT, R6, 0x89, PT ;  /* 0x000000890600780c */ /* 0x000fd60003fc6270 */
[----:B-1----:R-:W-:Y:S02]  /*235a0*/  @!P4 IMAD R7, R235, R17, RZ ;  /* 0x00000011eb07c224 */ /* 0x002fe400078e02ff */
[----:B------:R-:W2:Y:S04]  /*235b0*/  LDL.LU R235, [R1+0x318] ;  /* 0x0003180001eb7983 */ /* 0x000ea80000300800 */
[----:B------:R3:W-:Y:S01]  /*235c0*/  @!P4 STG.E.U8 desc[UR60][R12.64+0x28], R7 ;  /* 0x000028070c00c986 */ /* 0x0007e2000c10113c */
[C---:B------:R-:W-:Y:S02]  /*235d0*/  ISETP.LT.OR P4, PT, R0.reuse, 0x2a, !P5 ;  /* 0x0000002a0000780c */ /* 0x040fe40006f81670 */
[----:B------:R-:W-:-:S11]  /*235e0*/  ISETP.LT.OR P5, PT, R0, 0x22, !P6 ;  /* 0x000000220000780c */ /* 0x000fd600077a1670 */
[----:B---3--:R-:W-:Y:S02]  /*235f0*/  @!P4 IMAD R7, R234, R17, RZ ;  /* 0x00000011ea07c224 */ /* 0x008fe400078e02ff */
[----:B------:R-:W3:Y:S04]  /*23600*/  LDL.LU R234, [R1+0x31c] ;  /* 0x00031c0001ea7983 */ /* 0x000ee80000300800 */
[----:B------:R1:W-:Y:S01]  /*23610*/  @!P4 STG.E.U8 desc[UR60][R12.64+0x29], R7 ;  /* 0x000029070c00c986 */ /* 0x0003e2000c10113c */
[----:B------:R-:W-:-:S04]  /*23620*/  @!P5 IADD3 R22, P4, R4, UR8, RZ ;  /* 0x000000080416dc10 */ /* 0x000fc8000ff9e0ff */
[----:B------:R-:W-:Y:S02]  /*23630*/  @!P5 IADD3.X R23, R5, UR6, RZ, P4, !PT ;  /* 0x000000060517dc10 */ /* 0x000fe4000a7fe4ff */
[----:B------:R-:W-:-:S04]  /*23640*/  ISETP.GE.AND P4, PT, R6, 0x81, PT ;  /* 0x000000810600780c */ /* 0x000fc80003f86270 */
[----:B------:R-:W-:-:S13]  /*23650*/  ISETP.LT.OR P4, PT, R0, 0x21, !P4 ;  /* 0x000000210000780c */ /* 0x000fda0006781670 */
[----:B-1----:R-:W-:-:S05]  /*23660*/  @!P4 IMAD R7, R20, R17, RZ ;  /* 0x000000111407c224 */ /* 0x002fca00078e02ff */
[----:B------:R4:W-:Y:S01]  /*23670*/  @!P4 STG.E.U8 desc[UR60][R4.64+0x20], R7 ;  /* 0x000020070400c986 */ /* 0x0009e2000c10113c */
[----:B------:R-:W-:-:S04]  /*23680*/  ISETP.GE.AND P4, PT, R6, 0x81, PT ;  /* 0x000000810600780c */ /* 0x000fc80003f86270 */
[----:B------:R-:W-:-:S13]  /*23690*/  ISETP.LT.OR P4, PT, R0, 0x22, !P4 ;  /* 0x000000220000780c */ /* 0x000fda0006781670 */
[----:B----4-:R-:W-:-:S05]  /*236a0*/  @!P4 IMAD R7, R21, R17, RZ ;  /* 0x000000111507c224 */ /* 0x010fca00078e02ff */
[----:B------:R1:W-:Y:S02]  /*236b0*/  @!P4 STG.E.U8 desc[UR60][R4.64+0x21], R7 ;  /* 0x000021070400c986 */ /* 0x0003e4000c10113c */
[----:B-1----:R-:W-:-:S05]  /*236c0*/  @!P3 IMAD R7, R15, R17, RZ ;  /* 0x000000110f07b224 */ /* 0x002fca00078e02ff */
[----:B------:R1:W-:Y:S04]  /*236d0*/  @!P3 STG.E.U8 desc[UR60][R232.64+0x20], R7 ;  /* 0x00002007e800b986 */ /* 0x0003e8000c10113c */
[----:B-1----:R-:W4:Y:S04]  /*236e0*/  LDL.LU R7, [R1+0x30c] ;  /* 0x00030c0001077983 */ /* 0x002f280000300800 */
[----:B------:R-:W5:Y:S04]  /*236f0*/  LDL.LU R232, [R1+0x310] ;  /* 0x0003100001e87983 */ /* 0x000f680000300800 */
[----:B------:R-:W2:Y:S01]  /*23700*/  LDL.LU R233, [R1+0x314] ;  /* 0x0003140001e97983 */ /* 0x000ea20000300800 */
[----:B------:R-:W-:-:S13]  /*23710*/  ISETP.LT.OR P4, PT, R0, 0x29, !P6 ;  /* 0x000000290000780c */ /* 0x000fda0007781670 */
[----:B------:R-:W-:-:S04]  /*23720*/  @!P4 IADD3 R20, P6, R4, UR8, RZ ;  /* 0x000000080414cc10 */ /* 0x000fc8000ffde0ff */
[----:B------:R-:W-:Y:S02]  /*23730*/  @!P4 IADD3.X R21, R5, UR6, RZ, P6, !PT ;  /* 0x000000060515cc10 */ /* 0x000fe4000b7fe4ff */
[----:B------:R-:W-:-:S04]  /*23740*/  ISETP.GE.AND P6, PT, R6, 0x89, PT ;  /* 0x000000890600780c */ /* 0x000fc80003fc6270 */
[----:B------:R-:W-:-:S13]  /*23750*/  ISETP.LT.OR P3, PT, R0, 0x2a, !P6 ;  /* 0x0000002a0000780c */ /* 0x000fda0007761670 */
[----:B------:R-:W-:-:S04]  /*23760*/  @!P3 IADD3 R14, P6, R4, UR8, RZ ;  /* 0x00000008040ebc10 */ /* 0x000fc8000ffde0ff */
[----:B------:R-:W-:Y:S02]  /*23770*/  @!P3 IADD3.X R15, R5, UR6, RZ, P6, !PT ;  /* 0x00000006050fbc10 */ /* 0x000fe4000b7fe4ff */
[----:B------:R-:W-:Y:S01]  /*23780*/  ISETP.GE.AND P6, PT, R6, 0x81, PT ;  /* 0x000000810600780c */ /* 0x000fe20003fc6270 */
[----:B----4-:R-:W-:-:S05]  /*23790*/  @!P5 IMAD R7, R7, R17, RZ ;  /* 0x000000110707d224 */ /* 0x010fca00078e02ff */
[----:B------:R5:W-:Y:S01]  /*237a0*/  @!P5 STG.E.U8 desc[UR60][R22.64+0x21], R7 ;  /* 0x000021071600d986 */ /* 0x000be2000c10113c */
[----:B------:R-:W-:-:S13]  /*237b0*/  ISETP.LT.OR P5, PT, R0, 0x29, !P6 ;  /* 0x000000290000780c */ /* 0x000fda00077a1670 */
[----:B-----5:R-:W-:-:S05]  /*237c0*/  @!P5 IMAD R7, R232, R17, RZ ;  /* 0x00000011e807d224 */ /* 0x020fca00078e02ff */
[----:B------:R2:W-:Y:S01]  /*237d0*/  @!P5 STG.E.U8 desc[UR60][R4.64+0x28], R7 ;  /* 0x000028070400d986 */ /* 0x0005e2000c10113c */
[----:B------:R-:W-:-:S13]  /*237e0*/  ISETP.LT.OR P5, PT, R0, 0x2a, !P6 ;  /* 0x0000002a0000780c */ /* 0x000fda00077a1670 */
[----:B--2---:R-:W-:-:S05]  /*237f0*/  @!P5 IMAD R7, R233, R17, RZ ;  /* 0x00000011e907d224 */ /* 0x004fca00078e02ff */
[----:B------:R1:W-:Y:S02]  /*23800*/  @!P5 STG.E.U8 desc[UR60][R4.64+0x29], R7 ;  /* 0x000029070400d986 */ /* 0x0003e4000c10113c */
[----:B-1----:R-:W-:-:S05]  /*23810*/  @!P4 IMAD R7, R235, R17, RZ ;  /* 0x00000011eb07c224 */ /* 0x002fca00078e02ff */
[----:B------:R1:W-:Y:S04]  /*23820*/  @!P4 STG.E.U8 desc[UR60][R20.64+0x28], R7 ;  /* 0x000028071400c986 */ /* 0x0003e8000c10113c */
[----:B-1----:R-:W2:Y:S04]  /*23830*/  LDL.LU R20, [R1+0x2e0] ;  /* 0x0002e00001147983 */ /* 0x002ea80000300800 */
[----:B------:R-:W4:Y:S01]  /*23840*/  LDL.LU R21, [R1+0x2e4] ;  /* 0x0002e40001157983 */ /* 0x000f220000300800 */
[----:B------:R-:W-:Y:S01]  /*23850*/  ISETP.GE.AND P6, PT, R6, 0x89, PT ;  /* 0x000000890600780c */ /* 0x000fe20003fc6270 */
[----:B---3--:R-:W-:-:S02]  /*23860*/  @!P3 IMAD R7, R234, R17, RZ ;  /* 0x00000011ea07b224 */ /* 0x008fc400078e02ff */
[----:B------:R-:W3:Y:S01]  /*23870*/  LDL.LU R22, [R1+0x2fc] ;  /* 0x0002fc0001167983 */ /* 0x000ee20000300800 */
[----:B------:R-:W-:-:S03]  /*23880*/  ISETP.LT.OR P5, PT, R0, 0x31, !P6 ;  /* 0x000000310000780c */ /* 0x000fc600077a1670 */
[----:B------:R2:W-:Y:S04]  /*23890*/  @!P3 STG.E.U8 desc[UR60][R14.64+0x29], R7 ;  /* 0x000029070e00b986 */ /* 0x0005e8000c10113c */
[----:B------:R-:W5:Y:S04]  /*238a0*/  LDL.LU R23, [R1+0x2c0] ;  /* 0x0002c00001177983 */ /* 0x000f680000300800 */
[----:B------:R-:W5:Y:S02]  /*238b0*/  LDL.LU R234, [R1+0x2c4] ;  /* 0x0002c40001ea7983 */ /* 0x000f640000300800 */
[----:B------:R-:W-:-:S02]  /*238c0*/  @!P5 IADD3 R232, P6, R4, UR8, RZ ;  /* 0x0000000804e8dc10 */ /* 0x000fc4000ffde0ff */
[----:B------:R-:W5:Y:S02]  /*238d0*/  LDL.LU R235, [R1+0x2c8] ;  /* 0x0002c80001eb7983 */ /* 0x000f640000300800 */
[----:B------:R-:W-:Y:S02]  /*238e0*/  @!P5 IADD3.X R233, R5, UR6, RZ, P6, !PT ;  /* 0x0000000605e9dc10 */ /* 0x000fe4000b7fe4ff */
[----:B------:R-:W-:-:S04]  /*238f0*/  ISETP.GE.AND P6, PT, R6, 0x101, PT ;  /* 0x000001010600780c */ /* 0x000fc80003fc6270 */
[----:B------:R-:W-:-:S13]  /*23900*/  ISETP.LT.OR P3, PT, R0, 0x21, !P6 ;  /* 0x000000210000780c */ /* 0x000fda0007761670 */
[----:B--2---:R-:W-:-:S05]  /*23910*/  @!P3 IMAD R7, R20, R17, RZ ;  /* 0x000000111407b224 */ /* 0x004fca00078e02ff */
[----:B------:R4:W-:Y:S01]  /*23920*/  @!P3 STG.E.U8 desc[UR60][R2.64+0x20], R7 ;  /* 0x000020070200b986 */ /* 0x0009e2000c10113c */
[----:B------:R-:W-:-:S13]  /*23930*/  ISETP.LT.OR P3, PT, R0, 0x22, !P6 ;  /* 0x000000220000780c */ /* 0x000fda0007761670 */
[----:B----4-:R-:W-:-:S05]  /*23940*/  @!P3 IMAD R7, R21, R17, RZ ;  /* 0x000000111507b224 */ /* 0x010fca00078e02ff */
        /* <DEDUP_REMOVED lines=9> */
[----:B------:R-:W4:Y:S04]  /*239e0*/  LDL.LU R20, [R1+0x2f0] ;  /* 0x0002f00001147983 */ /* 0x000f280000300800 */
[----:B------:R-:W3:Y:S01]  /*239f0*/  LDL.LU R21, [R1+0x2f4] ;  /* 0x0002f40001157983 */ /* 0x000ee20000300800 */
[----:B------:R-:W-:-:S04]  /*23a00*/  @!P4 IADD3 R14, P6, R2, UR8, RZ ;  /* 0x00000008020ecc10 */ /* 0x000fc8000ffde0ff */
[----:B------:R-:W-:Y:S02]  /*23a10*/  @!P4 IADD3.X R15, R3, UR6, RZ, P6, !PT ;  /* 0x00000006030fcc10 */ /* 0x000fe4000b7fe4ff */
[----:B------:R-:W-:-:S04]  /*23a20*/  ISETP.GE.AND P6, PT, R6, 0x101, PT ;  /* 0x000001010600780c */ /* 0x000fc80003fc6270 */
[----:B------:R-:W-:Y:S01]  /*23a30*/  ISETP.LT.OR P3, PT, R0, 0x29, !P6 ;  /* 0x000000290000780c */ /* 0x000fe20007761670 */
[----:B--2---:R-:W-:-:S05]  /*23a40*/  @!P4 IMAD R7, R7, R17, RZ ;  /* 0x000000110707c224 */ /* 0x004fca00078e02ff */
[----:B------:R4:W-:Y:S07]  /*23a50*/  @!P4 STG.E.U8 desc[UR60][R14.64+0x21], R7 ;  /* 0x000021070e00c986 */ /* 0x0009ee000c10113c */
[----:B----4-:R-:W-:-:S05]  /*23a60*/  @!P3 IMAD R7, R20, R17, RZ ;  /* 0x000000111407b224 */ /* 0x010fca00078e02ff */
        /* <DEDUP_REMOVED lines=8> */
[----:B------:R-:W-:-:S13]  /*23af0*/  ISETP.LT.OR P4, PT, R0, 0x2a, !P2 ;  /* 0x0000002a0000780c */ /* 0x000fda0005781670 */
[----:B------:R-:W-:-:S04]  /*23b00*/  @!P4 IADD3 R14, P6, R2, UR8, RZ ;  /* 0x00000008020ecc10 */ /* 0x000fc8000ffde0ff */
[----:B------:R-:W-:Y:S01]  /*23b10*/  @!P4 IADD3.X R15, R3, UR6, RZ, P6, !PT ;  /* 0x00000006030fcc10 */ /* 0x000fe2000b7fe4ff */
[----:B--2---:R-:W-:-:S05]  /*23b20*/  @!P3 IMAD R7, R7, R17, RZ ;  /* 0x000000110707b224 */ /* 0x004fca00078e02ff */
[----:B------:R1:W-:Y:S01]  /*23b30*/  @!P3 STG.E.U8 desc[UR60][R20.64+0x28], R7 ;  /* 0x000028071400b986 */ /* 0x0003e2000c10113c */
[----:B------:R-:W-:Y:S01]  /*23b40*/  ISETP.LT.OR P3, PT, R0, 0x21, !P0 ;  /* 0x000000210000780c */ /* 0x000fe20004761670 */
[----:B-1----:R-:W-:-:S05]  /*23b50*/  @!P4 IMAD R7, R22, R17, RZ ;  /* 0x000000111607c224 */ /* 0x002fca00078e02ff */
[----:B------:R5:W-:Y:S07]  /*23b60*/  @!P4 STG.E.U8 desc[UR60][R14.64+0x29], R7 ;  /* 0x000029070e00c986 */ /* 0x000bee000c10113c */
[----:B-----5:R-:W-:-:S05]  /*23b70*/  @!P3 IMAD R7, R23, R17, RZ ;  /* 0x000000111707b224 */ /* 0x020fca00078e02ff */
[----:B------:R1:W-:Y:S01]  /*23b80*/  @!P3 STG.E.U8 desc[UR60][R8.64+0x20], R7 ;  /* 0x000020070800b986 */ /* 0x0003e2000c10113c */
[----:B------:R-:W-:-:S13]  /*23b90*/  ISETP.LT.OR P3, PT, R0, 0x22, !P0 ;  /* 0x000000220000780c */ /* 0x000fda0004761670 */
[----:B-1----:R-:W-:-:S05]  /*23ba0*/  @!P3 IMAD R7, R234, R17, RZ ;  /* 0x00000011ea07b224 */ /* 0x002fca00078e02ff */
[----:B------:R1:W-:Y:S02]  /*23bb0*/  @!P3 STG.E.U8 desc[UR60][R8.64+0x21], R7 ;  /* 0x000021070800b986 */ /* 0x0003e4000c10113c */
[----:B-1----:R-:W-:-:S04]  /*23bc0*/  IADD3 R7, P3, R2, UR14, RZ ;  /* 0x0000000e02077c10 */ /* 0x002fc8000ff7e0ff */
[----:B------:R-:W-:Y:S02]  /*23bd0*/  IADD3.X R23, R3, UR9, RZ, P3, !PT ;  /* 0x0000000903177c10 */ /* 0x000fe40009ffe4ff */
[----:B------:R-:W-:-:S04]  /*23be0*/  IADD3 R22, P3, R2, UR14, RZ ;  /* 0x0000000e02167c10 */ /* 0x000fc8000ff7e0ff */
[----:B------:R-:W-:Y:S02]  /*23bf0*/  IADD3.X R234, R3, UR9, RZ, P3, !PT ;  /* 0x0000000903ea7c10 */ /* 0x000fe40009ffe4ff */
[----:B------:R-:W-:-:S13]  /*23c00*/  ISETP.LT.OR P3, PT, R0, 0x21, !P1 ;  /* 0x000000210000780c */ /* 0x000fda0004f61670 */
[----:B------:R-:W-:Y:S01]  /*23c10*/  @!P3 IADD3 R20, P4, R7, UR8, RZ ;  /* 0x000000080714bc10 */ /* 0x000fe2000ff9e0ff */
[----:B------:R-:W-:-:S03]  /*23c20*/  @!P3 IMAD R235, R235, R17, RZ ;  /* 0x00000011ebebb224 */ /* 0x000fc600078e02ff */
[----:B------:R-:W-:-:S05]  /*23c30*/  @!P3 IADD3.X R21, R23, UR6, RZ, P4, !PT ;  /* 0x000000061715bc10 */ /* 0x000fca000a7fe4ff */
[----:B------:R1:W-:Y:S04]  /*23c40*/  @!P3 STG.E.U8 desc[UR60][R20.64+0x20], R235 ;  /* 0x000020eb1400b986 */ /* 0x0003e8000c10113c */
[----:B-1----:R-:W2:Y:S01]  /*23c50*/  LDL.LU R20, [R1+0x2cc] ;  /* 0x0002cc0001147983 */ /* 0x002ea20000300800 */
[----:B------:R-:W-:-:S03]  /*23c60*/  ISETP.LT.OR P4, PT, R0, 0x22, !P1 ;  /* 0x000000220000780c */ /* 0x000fc60004f81670 */
[----:B------:R-:W3:Y:S04]  /*23c70*/  LDL.LU R21, [R1+0x2d4] ;  /* 0x0002d40001157983 */ /* 0x000ee80000300800 */
[----:B------:R-:W4:Y:S06]  /*23c80*/  LDL.LU R235, [R1+0x2bc] ;  /* 0x0002bc0001eb7983 */ /* 0x000f2c0000300800 */
[----:B------:R-:W-:-:S04]  /*23c90*/  @!P4 IADD3 R14, P6, R22, UR8, RZ ;  /* 0x00000008160ecc10 */ /* 0x000fc8000ffde0ff */
[----:B------:R-:W-:Y:S01]  /*23ca0*/  @!P4 IADD3.X R15, R234, UR6, RZ, P6, !PT ;  /* 0x00000006ea0fcc10 */ /* 0x000fe2000b7fe4ff */
[----:B--2---:R-:W-:-:S05]  /*23cb0*/  @!P4 IMAD R20, R20, R17, RZ ;  /* 0x000000111414c224 */ /* 0x004fca00078e02ff */
[----:B------:R1:W-:Y:S04]  /*23cc0*/  @!P4 STG.E.U8 desc[UR60][R14.64+0x21], R20 ;  /* 0x000021140e00c986 */ /* 0x0003e8000c10113c */
[----:B-1----:R-:W2:Y:S01]  /*23cd0*/  LDL.LU R15, [R1+0x2d0] ;  /* 0x0002d000010f7983 */ /* 0x002ea20000300800 */
[----:B------:R-:W-:-:S13]  /*23ce0*/  ISETP.LT.OR P3, PT, R0, 0x29, !P0 ;  /* 0x000000290000780c */ /* 0x000fda0004761670 */
[----:B--2---:R-:W-:-:S05]  /*23cf0*/  @!P3 IMAD R14, R15, R17, RZ ;  /* 0x000000110f0eb224 */ /* 0x004fca00078e02ff */
[----:B------:R3:W-:Y:S01]  /*23d00*/  @!P3 STG.E.U8 desc[UR60][R8.64+0x28], R14 ;  /* 0x0000280e0800b986 */ /* 0x0007e2000c10113c */
[----:B------:R-:W-:-:S13]  /*23d10*/  ISETP.LT.OR P3, PT, R0, 0x2a, !P0 ;  /* 0x0000002a0000780c */ /* 0x000fda0004761670 */
[----:B---3--:R-:W-:-:S05]  /*23d20*/  @!P3 IMAD R14, R21, R17, RZ ;  /* 0x00000011150eb224 */ /* 0x008fca00078e02ff */
[----:B------:R1:W-:Y:S01]  /*23d30*/  @!P3 STG.E.U8 desc[UR60][R8.64+0x29], R14 ;  /* 0x0000290e0800b986 */ /* 0x0003e2000c10113c */
[----:B------:R-:W-:-:S13]  /*23d40*/  ISETP.LT.OR P3, PT, R0, 0x29, !P1 ;  /* 0x000000290000780c */ /* 0x000fda0004f61670 */
[----:B------:R-:W-:Y:S02]  /*23d50*/  @!P3 IADD3 R20, P4, R7, UR8, RZ ;  /* 0x000000080714bc10 */ /* 0x000fe4000ff9e0ff */
[----:B------:R-:W2:Y:S02]  /*23d60*/  LDL.LU R7, [R1+0x2d8] ;  /* 0x0002d80001077983 */ /* 0x000ea40000300800 */
[----:B------:R-:W-:Y:S02]  /*23d70*/  @!P3 IADD3.X R21, R23, UR6, RZ, P4, !PT ;  /* 0x000000061715bc10 */ /* 0x000fe4000a7fe4ff */
[----:B------:R-:W-:Y:S01]  /*23d80*/  ISETP.LT.OR P4, PT, R0, 0x2a, !P1 ;  /* 0x0000002a0000780c */ /* 0x000fe20004f81670 */
[----:B------:R-:W3:-:S12]  /*23d90*/  LDL.LU R23, [R1+0x2b8] ;  /* 0x0002b80001177983 */ /* 0x000ed80000300800 */
[----:B-1----:R-:W-:Y:S02]  /*23da0*/  @!P4 IADD3 R14, P6, R22, UR8, RZ ;  /* 0x00000008160ecc10 */ /* 0x002fe4000ffde0ff */
[----:B------:R-:W5:Y:S02]  /*23db0*/  LDL.LU R22, [R1+0x2b4] ;  /* 0x0002b40001167983 */ /* 0x000f640000300800 */
[----:B------:R-:W-:Y:S02]  /*23dc0*/  @!P4 IADD3.X R15, R234, UR6, RZ, P6, !PT ;  /* 0x00000006ea0fcc10 */ /* 0x000fe4000b7fe4ff */
[----:B------:R-:W4:Y:S01]  /*23dd0*/  LDL.LU R234, [R1+0x2b0] ;  /* 0x0002b00001ea7983 */ /* 0x000f220000300800 */
[----:B--2---:R-:W-:-:S05]  /*23de0*/  @!P3 IMAD R7, R7, R17, RZ ;  /* 0x000000110707b224 */ /* 0x004fca00078e02ff */
[----:B------:R1:W-:Y:S04]  /*23df0*/  @!P3 STG.E.U8 desc[UR60][R20.64+0x28], R7 ;  /* 0x000028071400b986 */ /* 0x0003e8000c10113c */
[----:B-1----:R-:W2:Y:S04]  /*23e00*/  LDL.LU R21, [R1+0x2dc] ;  /* 0x0002dc0001157983 */ /* 0x002ea80000300800 */
[----:B------:R-:W3:Y:S01]  /*23e10*/  LDL.LU R20, [R1+0x280] ;  /* 0x0002800001147983 */ /* 0x000ee20000300800 */
[----:B------:R-:W-:Y:S01]  /*23e20*/  ISETP.GE.AND P6, PT, R6, 0x1, PT ;  /* 0x000000010600780c */ /* 0x000fe20003fc6270 */
[----:B--2---:R-:W-:-:S02]  /*23e30*/  @!P4 IMAD R7, R21, R17, RZ ;  /* 0x000000111507c224 */ /* 0x004fc400078e02ff */
[----:B------:R-:W2:Y:S04]  /*23e40*/  LDL.LU R21, [R1+0x284] ;  /* 0x0002840001157983 */ /* 0x000ea80000300800 */
[----:B------:R1:W-:Y:S04]  /*23e50*/  @!P4 STG.E.U8 desc[UR60][R14.64+0x29], R7 ;  /* 0x000029070e00c986 */ /* 0x0003e8000c10113c */
[----:B-1----:R-:W5:Y:S01]  /*23e60*/  LDL.LU R7, [R1+0x2a0] ;  /* 0x0002a00001077983 */ /* 0x002f620000300800 */
[----:B------:R-:W-:-:S03]  /*23e70*/  ISETP.LT.OR P3, PT, R0, 0x31, !P6 ;  /* 0x000000310000780c */ /* 0x000fc60007761670 */
[----:B------:R-:W4:Y:S04]  /*23e80*/  LDL.LU R14, [R1+0x2ac] ;  /* 0x0002ac00010e7983 */ /* 0x000f280000300800 */
[----:B------:R-:W2:Y:S06]  /*23e90*/  LDL.LU R15, [R1+0x288] ;  /* 0x00028800010f7983 */ /* 0x000eac0000300800 */
[----:B-----5:R-:W-:-:S05]  /*23ea0*/  @!P3 IMAD R7, R7, R17, RZ ;  /* 0x000000110707b224 */ /* 0x020fca00078e02ff */
[----:B------:R1:W-:Y:S04]  /*23eb0*/  @!P3 STG.E.U8 desc[UR60][R10.64+0x30], R7 ;  /* 0x000030070a00b986 */ /* 0x0003e8000c10113c */
[----:B-1----:R-:W5:Y:S01]  /*23ec0*/  LDL.LU R7, [R1+0x2a4] ;  /* 0x0002a40001077983 */ /* 0x002f620000300800 */
[----:B------:R-:W-:Y:S02]  /*23ed0*/  ISETP.LT.OR P3, PT, R0, 0x32, !P6 ;  /* 0x000000320000780c */ /* 0x000fe40007761670 */
[----:B------:R-:W-:-:S11]  /*23ee0*/  ISETP.GE.AND P4, PT, R6, 0x9, PT ;  /* 0x000000090600780c */ /* 0x000fd60003f86270 */
[----:B-----5:R-:W-:-:S05]  /*23ef0*/  @!P3 IMAD R7, R7, R17, RZ ;  /* 0x000000110707b224 */ /* 0x020fca00078e02ff */
[----:B------:R1:W-:Y:S04]  /*23f00*/  @!P3 STG.E.U8 desc[UR60][R10.64+0x31], R7 ;  /* 0x000031070a00b986 */ /* 0x0003e8000c10113c */
[----:B-1----:R-:W5:Y:S01]  /*23f10*/  LDL.LU R7, [R1+0x2a8] ;  /* 0x0002a80001077983 */ /* 0x002f620000300800 */
[----:B------:R-:W-:-:S13]  /*23f20*/  ISETP.LT.OR P3, PT, R0, 0x31, !P4 ;  /* 0x000000310000780c */ /* 0x000fda0006761670 */
[----:B-----5:R-:W-:-:S05]  /*23f30*/  @!P3 IMAD R7, R7, R17, RZ ;  /* 0x000000110707b224 */ /* 0x020fca00078e02ff */
[----:B------:R4:W-:Y:S01]  /*23f40*/  @!P3 STG.E.U8 desc[UR60][R12.64+0x30], R7 ;  /* 0x000030070c00b986 */ /* 0x0009e2000c10113c */
[----:B------:R-:W-:-:S13]  /*23f50*/  ISETP.LT.OR P3, PT, R0, 0x32, !P4 ;  /* 0x000000320000780c */ /* 0x000fda0006761670 */
[----:B----4-:R-:W-:-:S05]  /*23f60*/  @!P3 IMAD R7, R14, R17, RZ ;  /* 0x000000110e07b224 */ /* 0x010fca00078e02ff */
[----:B------:R1:W-:Y:S01]  /*23f70*/  @!P3 STG.E.U8 desc[UR60][R12.64+0x31], R7 ;  /* 0x000031070c00b986 */ /* 0x0003e2000c10113c */
[----:B------:R-:W-:-:S13]  /*23f80*/  ISETP.LT.OR P3, PT, R0, 0x39, !P6 ;  /* 0x000000390000780c */ /* 0x000fda0007761670 */
[----:B-1----:R-:W-:Y:S02]  /*23f90*/  @!P3 IMAD R7, R234, R17, RZ ;  /* 0x00000011ea07b224 */ /* 0x002fe400078e02ff */
[----:B------:R-:W4:Y:S04]  /*23fa0*/  LDL.LU R234, [R1+0x298] ;  /* 0x0002980001ea7983 */ /* 0x000f280000300800 */
[----:B------:R1:W-:Y:S01]  /*23fb0*/  @!P3 STG.E.U8 desc[UR60][R10.64+0x38], R7 ;  /* 0x000038070a00b986 */ /* 0x0003e2000c10113c */
[----:B------:R-:W-:-:S13]  /*23fc0*/  ISETP.LT.OR P3, PT, R0, 0x3a, !P6 ;  /* 0x0000003a0000780c */ /* 0x000fda0007761670 */
[----:B-1----:R-:W-:-:S05]  /*23fd0*/  @!P3 IMAD R7, R22, R17, RZ ;  /* 0x000000111607b224 */ /* 0x002fca00078e02ff */
[----:B------:R3:W-:Y:S01]  /*23fe0*/  @!P3 STG.E.U8 desc[UR60][R10.64+0x39], R7 ;  /* 0x000039070a00b986 */ /* 0x0007e2000c10113c */
[----:B------:R-:W-:Y:S02]  /*23ff0*/  ISETP.LT.OR P3, PT, R0, 0x39, !P4 ;  /* 0x000000390000780c */ /* 0x000fe40006761670 */
[----:B------:R-:W-:-:S11]  /*24000*/  ISETP.GE.AND P6, PT, R6, 0x89, PT ;  /* 0x000000890600780c */ /* 0x000fd60003fc6270 */
[----:B---3--:R-:W-:-:S05]  /*24010*/  @!P3 IMAD R7, R23, R17, RZ ;  /* 0x000000111707b224 */ /* 0x008fca00078e02ff */
[----:B------:R1:W-:Y:S01]  /*24020*/  @!P3 STG.E.U8 desc[UR60][R12.64+0x38], R7 ;  /* 0x000038070c00b986 */ /* 0x0003e2000c10113c */
[C---:B------:R-:W-:Y:S02]  /*24030*/  ISETP.LT.OR P3, PT, R0.reuse, 0x3a, !P4 ;  /* 0x0000003a0000780c */ /* 0x040fe40006761670 */
[----:B------:R-:W-:-:S11]  /*24040*/  ISETP.LT.OR P4, PT, R0, 0x32, !P6 ;  /* 0x000000320000780c */ /* 0x000fd60007781670 */
[----:B-1----:R-:W-:Y:S02]  /*24050*/  @!P3 IMAD R7, R235, R17, RZ ;  /* 0x00000011eb07b224 */ /* 0x002fe400078e02ff */
        /* <DEDUP_REMOVED lines=10> */
[----:B--2---:R-:W-:-:S05]  /*24100*/  @!P3 IMAD R7, R21, R17, RZ ;  /* 0x000000111507b224 */ /* 0x004fca00078e02ff */
[----:B------:R1:W-:Y:S02]  /*24110*/  @!P3 STG.E.U8 desc[UR60][R4.64+0x31], R7 ;  /* 0x000031070400b986 */ /* 0x0003e4000c10113c */
[----:B-1----:R-:W-:-:S05]  /*24120*/  @!P5 IMAD R7, R15, R17, RZ ;  /* 0x000000110f07d224 */ /* 0x002fca00078e02ff */
[----:B------:R1:W-:Y:S04]  /*24130*/  @!P5 STG.E.U8 desc[UR60][R232.64+0x30], R7 ;  /* 0x00003007e800d986 */ /* 0x0003e8000c10113c */
[----:B-1----:R-:W2:Y:S04]  /*24140*/  LDL.LU R7, [R1+0x28c] ;  /* 0x00028c0001077983 */ /* 0x002ea80000300800 */
[----:B------:R-:W5:Y:S04]  /*24150*/  LDL.LU R232, [R1+0x290] ;  /* 0x0002900001e87983 */ /* 0x000f680000300800 */
[----:B------:R-:W4:Y:S01]  /*24160*/  LDL.LU R233, [R1+0x294] ;  /* 0x0002940001e97983 */ /* 0x000f220000300800 */
        /* <DEDUP_REMOVED lines=8> */
[----:B--2---:R-:W-:-:S05]  /*241f0*/  @!P4 IMAD R7, R7, R17, RZ ;  /* 0x000000110707c224 */ /* 0x004fca00078e02ff */
[----:B------:R5:W-:Y:S01]  /*24200*/  @!P4 STG.E.U8 desc[UR60][R22.64+0x31], R7 ;  /* 0x000031071600c986 */ /* 0x000be2000c10113c */
[----:B------:R-:W-:-:S13]  /*24210*/  ISETP.LT.OR P4, PT, R0, 0x39, !P6 ;  /* 0x000000390000780c */ /* 0x000fda0007781670 */
[----:B-----5:R-:W-:-:S05]  /*24220*/  @!P4 IMAD R7, R232, R17, RZ ;  /* 0x00000011e807c224 */ /* 0x020fca00078e02ff */
[----:B------:R4:W-:Y:S01]  /*24230*/  @!P4 STG.E.U8 desc[UR60][R4.64+0x38], R7 ;  /* 0x000038070400c986 */ /* 0x0009e2000c10113c */
[----:B------:R-:W-:-:S13]  /*24240*/  ISETP.LT.OR P4, PT, R0, 0x3a, !P6 ;  /* 0x0000003a0000780c */ /* 0x000fda0007781670 */
[----:B----4-:R-:W-:-:S05]  /*24250*/  @!P4 IMAD R7, R233, R17, RZ ;  /* 0x00000011e907c224 */ /* 0x010fca00078e02ff */
        /* <DEDUP_REMOVED lines=761> */
[----:B------:R-:W3:Y:S01]  /*271f0*/  LDL.LU R20, [R1] ;  /* 0x0000000001147983 */ /* 0x000ee20000300800 */
        /* <DEDUP_REMOVED lines=66> */
[----:B------:R-:W-:Y:S02]  /*27620*/  ISETP.LT.OR P5, PT, R0, 0x8a, !P6 ;  /* 0x0000008a0000780c */ /* 0x000fe400077a1670 */
[----:B------:R-:W-:-:S11]  /*27630*/  ISETP.GE.AND P6, PT, R6, 0x89, PT ;  /* 0x000000890600780c */ /* 0x000fd60003fc6270 */
[----:B----4-:R-:W-:-:S05]  /*27640*/  @!P5 IMAD R7, R233, R17, RZ ;  /* 0x00000011e907d224 */ /* 0x010fca00078e02ff */
        /* <DEDUP_REMOVED lines=8> */
[----:B---3--:R-:W-:-:S12]  /*276d0*/  @!P4 IMAD R7, R235, R17, RZ ;  /* 0x00000011eb07c224 */ /* 0x008fd800078e02ff */
[----:B------:R-:W-:Y:S01]  /*276e0*/  @!P3 IMAD R224, R224, R17, RZ ;  /* 0x00000011e0e0b224 */ /* 0x000fe200078e02ff */
[----:B------:R1:W-:Y:S04]  /*276f0*/  @!P4 STG.E.U8 desc[UR60][R14.64+0x89], R7 ;  /* 0x000089070e00c986 */ /* 0x0003e8000c10113c */
[----:B------:R-:W-:Y:S01]  /*27700*/  @!P3 STG.E.U8 desc[UR60][R2.64+0x80], R224 ;  /* 0x000080e00200b986 */ /* 0x000fe2000c10113c */
[----:B------:R-:W-:-:S13]  /*27710*/  ISETP.LT.OR P3, PT, R0, 0x82, !P6 ;  /* 0x000000820000780c */ /* 0x000fda0007761670 */
[----:B------:R-:W-:-:S05]  /*27720*/  @!P3 IMAD R225, R225, R17, RZ ;  /* 0x00000011e1e1b224 */ /* 0x000fca00078e02ff */
[----:B------:R-:W-:Y:S01]  /*27730*/  @!P3 STG.E.U8 desc[UR60][R2.64+0x81], R225 ;  /* 0x000081e10200b986 */ /* 0x000fe2000c10113c */
[----:B------:R-:W-:-:S13]  /*27740*/  ISETP.LT.OR P3, PT, R0, 0x81, !P2 ;  /* 0x000000810000780c */ /* 0x000fda0005761670 */
[----:B------:R-:W-:-:S04]  /*27750*/  @!P3 IADD3 R20, P4, R2, UR8, RZ ;  /* 0x000000080214bc10 */ /* 0x000fc8000ff9e0ff */
[----:B------:R-:W-:Y:S02]  /*27760*/  @!P3 IADD3.X R21, R3, UR6, RZ, P4, !PT ;  /* 0x000000060315bc10 */ /* 0x000fe4000a7fe4ff */
[----:B------:R-:W-:Y:S01]  /*27770*/  ISETP.LT.OR P4, PT, R0, 0x82, !P2 ;  /* 0x000000820000780c */ /* 0x000fe20005781670 */
[----:B------:R-:W-:-:S12]  /*27780*/  @!P3 IMAD R226, R226, R17, RZ ;  /* 0x00000011e2e2b224 */ /* 0x000fd800078e02ff */
[----:B-1----:R-:W-:-:S04]  /*27790*/  @!P4 IADD3 R14, P6, R2, UR8, RZ ;  /* 0x00000008020ecc10 */ /* 0x002fc8000ffde0ff */
[----:B------:R-:W-:Y:S02]  /*277a0*/  @!P4 IADD3.X R15, R3, UR6, RZ, P6, !PT ;  /* 0x00000006030fcc10 */ /* 0x000fe4000b7fe4ff */
[----:B------:R-:W-:Y:S01]  /*277b0*/  ISETP.GE.AND P6, PT, R6, 0x101, PT ;  /* 0x000001010600780c */ /* 0x000fe20003fc6270 */
[----:B------:R1:W-:Y:S03]  /*277c0*/  @!P3 STG.E.U8 desc[UR60][R20.64+0x80], R226 ;  /* 0x000080e21400b986 */ /* 0x0003e6000c10113c */
[----:B------:R-:W-:Y:S01]  /*277d0*/  ISETP.LT.OR P3, PT, R0, 0x89, !P6 ;  /* 0x000000890000780c */ /* 0x000fe20007761670 */
[----:B------:R-:W-:-:S05]  /*277e0*/  @!P4 IMAD R227, R227, R17, RZ ;  /* 0x00000011e3e3c224 */ /* 0x000fca00078e02ff */
[----:B------:R2:W-:Y:S07]  /*277f0*/  @!P4 STG.E.U8 desc[UR60][R14.64+0x81], R227 ;  /* 0x000081e30e00c986 */ /* 0x0005ee000c10113c */
[----:B------:R-:W-:-:S05]  /*27800*/  @!P3 IMAD R228, R228, R17, RZ ;  /* 0x00000011e4e4b224 */ /* 0x000fca00078e02ff */
[----:B------:R-:W-:Y:S01]  /*27810*/  @!P3 STG.E.U8 desc[UR60][R2.64+0x88], R228 ;  /* 0x000088e40200b986 */ /* 0x000fe2000c10113c */
[----:B------:R-:W-:-:S13]  /*27820*/  ISETP.LT.OR P3, PT, R0, 0x8a, !P6 ;  /* 0x0000008a0000780c */ /* 0x000fda0007761670 */
[----:B------:R-:W-:-:S05]  /*27830*/  @!P3 IMAD R229, R229, R17, RZ ;  /* 0x00000011e5e5b224 */ /* 0x000fca00078e02ff */
[----:B------:R-:W-:Y:S01]  /*27840*/  @!P3 STG.E.U8 desc[UR60][R2.64+0x89], R229 ;  /* 0x000089e50200b986 */ /* 0x000fe2000c10113c */
[----:B------:R-:W-:-:S13]  /*27850*/  ISETP.LT.OR P3, PT, R0, 0x89, !P2 ;  /* 0x000000890000780c */ /* 0x000fda0005761670 */
[----:B-1----:R-:W-:Y:S01]  /*27860*/  @!P3 IADD3 R20, P4, R2, UR8, RZ ;  /* 0x000000080214bc10 */ /* 0x002fe2000ff9e0ff */
[----:B------:R-:W-:-:S03]  /*27870*/  @!P3 IMAD R230, R230, R17, RZ ;  /* 0x00000011e6e6b224 */ /* 0x000fc600078e02ff */
[----:B------:R-:W-:Y:S02]  /*27880*/  @!P3 IADD3.X R21, R3, UR6, RZ, P4, !PT ;  /* 0x000000060315bc10 */ /* 0x000fe4000a7fe4ff */
[----:B------:R-:W-:-:S03]  /*27890*/  ISETP.LT.OR P4, PT, R0, 0x8a, !P2 ;  /* 0x0000008a0000780c */ /* 0x000fc60005781670 */
[----:B------:R-:W-:Y:S01]  /*278a0*/  @!P3 STG.E.U8 desc[UR60][R20.64+0x88], R230 ;  /* 0x000088e61400b986 */ /* 0x000fe2000c10113c */
[----:B------:R-:W-:-:S09]  /*278b0*/  ISETP.LT.OR P3, PT, R0, 0x81, !P0 ;  /* 0x000000810000780c */ /* 0x000fd20004761670 */
[----:B--2---:R-:W-:Y:S01]  /*278c0*/  @!P4 IADD3 R14, P6, R2, UR8, RZ ;  /* 0x00000008020ecc10 */ /* 0x004fe2000ffde0ff */
[----:B------:R-:W-:-:S03]  /*278d0*/  @!P4 IMAD R231, R231, R17, RZ ;  /* 0x00000011e7e7c224 */ /* 0x000fc600078e02ff */
[----:B------:R-:W-:Y:S01]  /*278e0*/  @!P4 IADD3.X R15, R3, UR6, RZ, P6, !PT ;  /* 0x00000006030fcc10 */ /* 0x000fe2000b7fe4ff */
[----:B------:R-:W-:-:S04]  /*278f0*/  @!P3 IMAD R225, R216, R17, RZ ;  /* 0x00000011d8e1b224 */ /* 0x000fc800078e02ff */
[----:B------:R1:W-:Y:S04]  /*27900*/  @!P4 STG.E.U8 desc[UR60][R14.64+0x89], R231 ;  /* 0x000089e70e00c986 */ /* 0x0003e8000c10113c */
[----:B------:R2:W-:Y:S01]  /*27910*/  @!P3 STG.E.U8 desc[UR60][R8.64+0x80], R225 ;  /* 0x000080e10800b986 */ /* 0x0005e2000c10113c */
[----:B------:R-:W-:-:S13]  /*27920*/  ISETP.LT.OR P3, PT, R0, 0x82, !P0 ;  /* 0x000000820000780c */ /* 0x000fda0004761670 */
[----:B------:R-:W-:-:S05]  /*27930*/  @!P3 IMAD R227, R217, R17, RZ ;  /* 0x00000011d9e3b224 */ /* 0x000fca00078e02ff */
[----:B------:R-:W-:Y:S01]  /*27940*/  @!P3 STG.E.U8 desc[UR60][R8.64+0x81], R227 ;  /* 0x000081e30800b986 */ /* 0x000fe2000c10113c */
[----:B------:R-:W-:-:S04]  /*27950*/  IADD3 R224, P3, R2, UR14, RZ ;  /* 0x0000000e02e07c10 */ /* 0x000fc8000ff7e0ff */
[----:B------:R-:W-:Y:S02]  /*27960*/  IADD3.X R216, R3, UR9, RZ, P3, !PT ;  /* 0x0000000903d87c10 */ /* 0x000fe40009ffe4ff */
[----:B------:R-:W-:-:S04]  /*27970*/  IADD3 R217, P3, R2, UR14, RZ ;  /* 0x0000000e02d97c10 */ /* 0x000fc8000ff7e0ff */
[----:B------:R-:W-:Y:S02]  /*27980*/  IADD3.X R7, R3, UR9, RZ, P3, !PT ;  /* 0x0000000903077c10 */ /* 0x000fe40009ffe4ff */
[----:B------:R-:W-:-:S13]  /*27990*/  ISETP.LT.OR P3, PT, R0, 0x81, !P1 ;  /* 0x000000810000780c */ /* 0x000fda0004f61670 */
[----:B-1----:R-:W-:Y:S01]  /*279a0*/  @!P3 IADD3 R14, P4, R224, UR8, RZ ;  /* 0x00000008e00ebc10 */ /* 0x002fe2000ff9e0ff */
[----:B------:R-:W-:-:S03]  /*279b0*/  @!P3 IMAD R218, R218, R17, RZ ;  /* 0x00000011dadab224 */ /* 0x000fc600078e02ff */
[----:B------:R-:W-:Y:S02]  /*279c0*/  @!P3 IADD3.X R15, R216, UR6, RZ, P4, !PT ;  /* 0x00000006d80fbc10 */ /* 0x000fe4000a7fe4ff */
[----:B------:R-:W-:-:S03]  /*279d0*/  ISETP.LT.OR P4, PT, R0, 0x82, !P1 ;  /* 0x000000820000780c */ /* 0x000fc60004f81670 */
[----:B------:R1:W-:Y:S01]  /*279e0*/  @!P3 STG.E.U8 desc[UR60][R14.64+0x80], R218 ;  /* 0x000080da0e00b986 */ /* 0x0003e2000c10113c */
[----:B------:R-:W-:-:S09]  /*279f0*/  ISETP.LT.OR P3, PT, R0, 0x89, !P0 ;  /* 0x000000890000780c */ /* 0x000fd20004761670 */
[----:B------:R-:W-:Y:S01]  /*27a00*/  @!P4 IADD3 R20, P6, R217, UR8, RZ ;  /* 0x00000008d914cc10 */ /* 0x000fe2000ffde0ff */
[----:B------:R-:W-:-:S03]  /*27a10*/  @!P4 IMAD R219, R219, R17, RZ ;  /* 0x00000011dbdbc224 */ /* 0x000fc600078e02ff */
[----:B------:R-:W-:Y:S01]  /*27a20*/  @!P4 IADD3.X R21, R7, UR6, RZ, P6, !PT ;  /* 0x000000060715cc10 */ /* 0x000fe2000b7fe4ff */
[----:B--2---:R-:W-:-:S04]  /*27a30*/  @!P3 IMAD R225, R220, R17, RZ ;  /* 0x00000011dce1b224 */ /* 0x004fc800078e02ff */
[----:B------:R2:W-:Y:S04]  /*27a40*/  @!P4 STG.E.U8 desc[UR60][R20.64+0x81], R219 ;  /* 0x000081db1400c986 */ /* 0x0005e8000c10113c */
[----:B------:R-:W-:Y:S01]  /*27a50*/  @!P3 STG.E.U8 desc[UR60][R8.64+0x88], R225 ;  /* 0x000088e10800b986 */ /* 0x000fe2000c10113c */
[----:B------:R-:W-:-:S13]  /*27a60*/  ISETP.LT.OR P3, PT, R0, 0x8a, !P0 ;  /* 0x0000008a0000780c */ /* 0x000fda0004761670 */
[----:B------:R-:W-:-:S05]  /*27a70*/  @!P3 IMAD R221, R221, R17, RZ ;  /* 0x00000011ddddb224 */ /* 0x000fca00078e02ff */
[----:B------:R-:W-:Y:S01]  /*27a80*/  @!P3 STG.E.U8 desc[UR60][R8.64+0x89], R221 ;  /* 0x000089dd0800b986 */ /* 0x000fe2000c10113c */
[----:B------:R-:W-:-:S13]  /*27a90*/  ISETP.LT.OR P3, PT, R0, 0x89, !P1 ;  /* 0x000000890000780c */ /* 0x000fda0004f61670 */
[----:B-1----:R-:W-:-:S04]  /*27aa0*/  @!P3 IADD3 R14, P4, R224, UR8, RZ ;  /* 0x00000008e00ebc10 */ /* 0x002fc8000ff9e0ff */
[----:B------:R-:W-:Y:S02]  /*27ab0*/  @!P3 IADD3.X R15, R216, UR6, RZ, P4, !PT ;  /* 0x00000006d80fbc10 */ /* 0x000fe4000a7fe4ff */
[----:B------:R-:W-:-:S13]  /*27ac0*/  ISETP.LT.OR P4, PT, R0, 0x8a, !P1 ;  /* 0x0000008a0000780c */ /* 0x000fda0004f81670 */
[----:B--2---:R-:W-:-:S04]  /*27ad0*/  @!P4 IADD3 R20, P6, R217, UR8, RZ ;  /* 0x00000008d914cc10 */ /* 0x004fc8000ffde0ff */
[----:B------:R-:W-:Y:S01]  /*27ae0*/  @!P4 IADD3.X R21, R7, UR6, RZ, P6, !PT ;  /* 0x000000060715cc10 */ /* 0x000fe2000b7fe4ff */
[----:B------:R-:W-:Y:S01]  /*27af0*/  @!P3 IMAD R7, R222, R17, RZ ;  /* 0x00000011de07b224 */ /* 0x000fe200078e02ff */
[----:B------:R-:W-:-:S04]  /*27b00*/  ISETP.GE.AND P6, PT, R6, 0x1, PT ;  /* 0x000000010600780c */ /* 0x000fc80003fc6270 */
[----:B------:R1:W-:Y:S01]  /*27b10*/  @!P3 STG.E.U8 desc[UR60][R14.64+0x88], R7 ;  /* 0x000088070e00b986 */ /* 0x0003e2000c10113c */
[----:B------:R-:W-:Y:S01]  /*27b20*/  ISETP.LT.OR P3, PT, R0, 0x91, !P6 ;  /* 0x000000910000780c */ /* 0x000fe20007761670 */
[----:B------:R-:W-:-:S05]  /*27b30*/  @!P4 IMAD R223, R223, R17, RZ ;  /* 0x00000011dfdfc224 */ /* 0x000fca00078e02ff */
[----:B------:R2:W-:Y:S07]  /*27b40*/  @!P4 STG.E.U8 desc[UR60][R20.64+0x89], R223 ;  /* 0x000089df1400c986 */ /* 0x0005ee000c10113c */
[----:B------:R-:W-:-:S05]  /*27b50*/  @!P3 IMAD R217, R208, R17, RZ ;  /* 0x00000011d0d9b224 */ /* 0x000fca00078e02ff */
[----:B------:R-:W-:Y:S01]  /*27b60*/  @!P3 STG.E.U8 desc[UR60][R10.64+0x90], R217 ;  /* 0x000090d90a00b986 */ /* 0x000fe2000c10113c */
[----:B------:R-:W-:Y:S02]  /*27b70*/  ISETP.LT.OR P3, PT, R0, 0x92, !P6 ;  /* 0x000000920000780c */ /* 0x000fe40007761670 */
[----:B------:R-:W-:-:S11]  /*27b80*/  ISETP.GE.AND P4, PT, R6, 0x9, PT ;  /* 0x000000090600780c */ /* 0x000fd60003f86270 */
[----:B------:R-:W-:-:S05]  /*27b90*/  @!P3 IMAD R209, R209, R17, RZ ;  /* 0x00000011d1d1b224 */ /* 0x000fca00078e02ff */
[----:B------:R-:W-:Y:S01]  /*27ba0*/  @!P3 STG.E.U8 desc[UR60][R10.64+0x91], R209 ;  /* 0x000091d10a00b986 */ /* 0x000fe2000c10113c */
[----:B------:R-:W-:-:S13]  /*27bb0*/  ISETP.LT.OR P3, PT, R0, 0x91, !P4 ;  /* 0x000000910000780c */ /* 0x000fda0006761670 */
[----:B------:R-:W-:-:S05]  /*27bc0*/  @!P3 IMAD R219, R210, R17, RZ ;  /* 0x00000011d2dbb224 */ /* 0x000fca00078e02ff */
[----:B------:R-:W-:Y:S01]  /*27bd0*/  @!P3 STG.E.U8 desc[UR60][R12.64+0x90], R219 ;  /* 0x000090db0c00b986 */ /* 0x000fe2000c10113c */
[----:B------:R-:W-:-:S13]  /*27be0*/  ISETP.LT.OR P3, PT, R0, 0x92, !P4 ;  /* 0x000000920000780c */ /* 0x000fda0006761670 */
[----:B------:R-:W-:-:S05]  /*27bf0*/  @!P3 IMAD R211, R211, R17, RZ ;  /* 0x00000011d3d3b224 */ /* 0x000fca00078e02ff */
[----:B------:R-:W-:Y:S01]  /*27c00*/  @!P3 STG.E.U8 desc[UR60][R12.64+0x91], R211 ;  /* 0x000091d30c00b986 */ /* 0x000fe2000c10113c */
[----:B------:R-:W-:-:S13]  /*27c10*/  ISETP.LT.OR P3, PT, R0, 0x99, !P6 ;  /* 0x000000990000780c */ /* 0x000fda0007761670 */
[----:B-1----:R-:W-:-:S05]  /*27c20*/  @!P3 IMAD R7, R212, R17, RZ ;  /* 0x00000011d407b224 */ /* 0x002fca00078e02ff */
[----:B------:R1:W-:Y:S01]  /*27c30*/  @!P3 STG.E.U8 desc[UR60][R10.64+0x98], R7 ;  /* 0x000098070a00b986 */ /* 0x0003e2000c10113c */
[----:B------:R-:W-:-:S13]  /*27c40*/  ISETP.LT.OR P3, PT, R0, 0x9a, !P6 ;  /* 0x0000009a0000780c */ /* 0x000fda0007761670 */
[----:B------:R-:W-:-:S05]  /*27c50*/  @!P3 IMAD R213, R213, R17, RZ ;  /* 0x00000011d5d5b224 */ /* 0x000fca00078e02ff */
[----:B------:R-:W-:Y:S01]  /*27c60*/  @!P3 STG.E.U8 desc[UR60][R10.64+0x99], R213 ;  /* 0x000099d50a00b986 */ /* 0x000fe2000c10113c */
[----:B------:R-:W-:Y:S02]  /*27c70*/  ISETP.LT.OR P3, PT, R0, 0x99, !P4 ;  /* 0x000000990000780c */ /* 0x000fe40006761670 */
[----:B------:R-:W-:-:S11]  /*27c80*/  ISETP.GE.AND P6, PT, R6, 0x89, PT ;  /* 0x000000890600780c */ /* 0x000fd60003fc6270 */
[----:B--2---:R-:W-:-:S05]  /*27c90*/  @!P3 IMAD R21, R214, R17, RZ ;  /* 0x00000011d615b224 */ /* 0x004fca00078e02ff */
[----:B------:R2:W-:Y:S01]  /*27ca0*/  @!P3 STG.E.U8 desc[UR60][R12.64+0x98], R21 ;  /* 0x000098150c00b986 */ /* 0x0005e2000c10113c */
[C---:B------:R-:W-:Y:S02]  /*27cb0*/  ISETP.LT.OR P3, PT, R0.reuse, 0x9a, !P4 ;  /* 0x0000009a0000780c */ /* 0x040fe40006761670 */
[----:B------:R-:W-:-:S11]  /*27cc0*/  ISETP.LT.OR P4, PT, R0, 0x92, !P6 ;  /* 0x000000920000780c */ /* 0x000fd60007781670 */
[----:B------:R-:W-:-:S05]  /*27cd0*/  @!P3 IMAD R215, R215, R17, RZ ;  /* 0x00000011d7d7b224 */ /* 0x000fca00078e02ff */
[----:B------:R-:W-:Y:S01]  /*27ce0*/  @!P3 STG.E.U8 desc[UR60][R12.64+0x99], R215 ;  /* 0x000099d70c00b986 */ /* 0x000fe2000c10113c */
[----:B------:R-:W-:-:S04]  /*27cf0*/  @!P4 IADD3 R14, P3, R4, UR8, RZ ;  /* 0x00000008040ecc10 */ /* 0x000fc8000ff7e0ff */
[----:B------:R-:W-:Y:S02]  /*27d00*/  @!P4 IADD3.X R15, R5, UR6, RZ, P3, !PT ;  /* 0x00000006050fcc10 */ /* 0x000fe40009ffe4ff */
[----:B------:R-:W-:-:S04]  /*27d10*/  ISETP.GE.AND P3, PT, R6, 0x81, PT ;  /* 0x000000810600780c */ /* 0x000fc80003f66270 */
[----:B------:R-:W-:-:S13]  /*27d20*/  ISETP.LT.OR P3, PT, R0, 0x91, !P3 ;  /* 0x000000910000780c */ /* 0x000fda0005f61670 */
[----:B-1----:R-:W-:-:S05]  /*27d30*/  @!P3 IMAD R7, R200, R17, RZ ;  /* 0x00000011c807b224 */ /* 0x002fca00078e02ff */
[----:B------:R-:W-:Y:S01]  /*27d40*/  @!P3 STG.E.U8 desc[UR60][R4.64+0x90], R7 ;  /* 0x000090070400b986 */ /* 0x000fe2000c10113c */
[----:B------:R-:W-:-:S04]  /*27d50*/  ISETP.GE.AND P3, PT, R6, 0x81, PT ;  /* 0x000000810600780c */ /* 0x000fc80003f66270 */
[----:B------:R-:W-:-:S13]  /*27d60*/  ISETP.LT.OR P3, PT, R0, 0x92, !P3 ;  /* 0x000000920000780c */ /* 0x000fda0005f61670 */
[----:B------:R-:W-:-:S05]  /*27d70*/  @!P3 IMAD R201, R201, R17, RZ ;  /* 0x00000011c9c9b224 */ /* 0x000fca00078e02ff */
[----:B------:R-:W-:Y:S01]  /*27d80*/  @!P3 STG.E.U8 desc[UR60][R4.64+0x91], R201 ;  /* 0x000091c90400b986 */ /* 0x000fe2000c10113c */
[----:B------:R-:W-:Y:S01]  /*27d90*/  ISETP.LT.OR P3, PT, R0, 0x99, !P6 ;  /* 0x000000990000780c */ /* 0x000fe20007761670 */
[----:B------:R-:W-:-:S12]  /*27da0*/  @!P5 IMAD R209, R202, R17, RZ ;  /* 0x00000011cad1d224 */ /* 0x000fd800078e02ff */
[----:B------:R-:W-:-:S04]  /*27db0*/  @!P3 IADD3 R20, P6, R4, UR8, RZ ;  /* 0x000000080414bc10 */ /* 0x000fc8000ffde0ff */
[----:B--2---:R-:W-:Y:S02]  /*27dc0*/  @!P3 IADD3.X R21, R5, UR6, RZ, P6, !PT ;  /* 0x000000060515bc10 */ /* 0x004fe4000b7fe4ff */
[----:B------:R-:W-:Y:S01]  /*27dd0*/  ISETP.GE.AND P6, PT, R6, 0x89, PT ;  /* 0x000000890600780c */ /* 0x000fe20003fc6270 */
[----:B------:R1:W-:Y:S03]  /*27de0*/  @!P5 STG.E.U8 desc[UR60][R22.64+0x90], R209 ;  /* 0x000090d11600d986 */ /* 0x0003e6000c10113c */
[----:B------:R-:W-:Y:S01]  /*27df0*/  ISETP.LT.OR P5, PT, R0, 0x9a, !P6 ;  /* 0x0000009a0000780c */ /* 0x000fe200077a1670 */
[----:B------:R-:W-:-:S12]  /*27e00*/  @!P4 IMAD R203, R203, R17, RZ ;  /* 0x00000011cbcbc224 */ /* 0x000fd800078e02ff */
[----:B-1----:R-:W-:-:S04]  /*27e10*/  @!P5 IADD3 R22, P6, R4, UR8, RZ ;  /* 0x000000080416dc10 */ /* 0x002fc8000ffde0ff */
[----:B------:R-:W-:Y:S02]  /*27e20*/  @!P5 IADD3.X R23, R5, UR6, RZ, P6, !PT ;  /* 0x000000060517dc10 */ /* 0x000fe4000b7fe4ff */
[----:B------:R-:W-:Y:S01]  /*27e30*/  ISETP.GE.AND P6, PT, R6, 0x81, PT ;  /* 0x000000810600780c */ /* 0x000fe20003fc6270 */
[----:B------:R1:W-:Y:S03]  /*27e40*/  @!P4 STG.E.U8 desc[UR60][R14.64+0x91], R203 ;  /* 0x000091cb0e00c986 */ /* 0x0003e6000c10113c */
[----:B------:R-:W-:-:S13]  /*27e50*/  ISETP.LT.OR P4, PT, R0, 0x99, !P6 ;  /* 0x000000990000780c */ /* 0x000fda0007781670 */
[----:B------:R-:W-:-:S05]  /*27e60*/  @!P4 IMAD R7, R204, R17, RZ ;  /* 0x00000011cc07c224 */ /* 0x000fca00078e02ff */
[----:B------:R2:W-:Y:S01]  /*27e70*/  @!P4 STG.E.U8 desc[UR60][R4.64+0x98], R7 ;  /* 0x000098070400c986 */ /* 0x0005e2000c10113c */
[----:B------:R-:W-:Y:S02]  /*27e80*/  ISETP.LT.OR P4, PT, R0, 0x9a, !P6 ;  /* 0x0000009a0000780c */ /* 0x000fe40007781670 */
[----:B------:R-:W-:-:S11]  /*27e90*/  ISETP.GE.AND P6, PT, R6, 0x89, PT ;  /* 0x000000890600780c */ /* 0x000fd60003fc6270 */
[----:B------:R-:W-:-:S05]  /*27ea0*/  @!P4 IMAD R205, R205, R17, RZ ;  /* 0x00000011cdcdc224 */ /* 0x000fca00078e02ff */
[----:B------:R-:W-:Y:S01]  /*27eb0*/  @!P4 STG.E.U8 desc[UR60][R4.64+0x99], R205 ;  /* 0x000099cd0400c986 */ /* 0x000fe2000c10113c */
        /* <DEDUP_REMOVED lines=9> */
[----:B--2---:R-:W-:-:S05]  /*27f50*/  @!P3 IMAD R7, R192, R17, RZ ;  /* 0x00000011c007b224 */ /* 0x004fca00078e02ff */
[----:B------:R2:W-:Y:S01]  /*27f60*/  @!P3 STG.E.U8 desc[UR60][R2.64+0x90], R7 ;  /* 0x000090070200b986 */ /* 0x0005e2000c10113c */
[----:B------:R-:W-:-:S13]  /*27f70*/  ISETP.LT.OR P3, PT, R0, 0x92, !P6 ;  /* 0x000000920000780c */ /* 0x000fda0007761670 */
[----:B------:R-:W-:-:S05]  /*27f80*/  @!P3 IMAD R193, R193, R17, RZ ;  /* 0x00000011c1c1b224 */ /* 0x000fca00078e02ff */
[----:B------:R-:W-:Y:S01]  /*27f90*/  @!P3 STG.E.U8 desc[UR60][R2.64+0x91], R193 ;  /* 0x000091c10200b986 */ /* 0x000fe2000c10113c */
[----:B------:R-:W-:-:S13]  /*27fa0*/  ISETP.LT.OR P3, PT, R0, 0x91, !P2 ;  /* 0x000000910000780c */ /* 0x000fda0005761670 */
[----:B-1----:R-:W-:-:S04]  /*27fb0*/  @!P3 IADD3 R20, P5, R2, UR8, RZ ;  /* 0x000000080214bc10 */ /* 0x002fc8000ffbe0ff */
[----:B------:R-:W-:Y:S02]  /*27fc0*/  @!P3 IADD3.X R21, R3, UR6, RZ, P5, !PT ;  /* 0x000000060315bc10 */ /* 0x000fe4000affe4ff */
[----:B------:R-:W-:Y:S01]  /*27fd0*/  ISETP.LT.OR P5, PT, R0, 0x92, !P2 ;  /* 0x000000920000780c */ /* 0x000fe200057a1670 */
[----:B------:R-:W-:-:S12]  /*27fe0*/  @!P3 IMAD R201, R194, R17, RZ ;  /* 0x00000011c2c9b224 */ /* 0x000fd800078e02ff */
[----:B---3--:R-:W-:-:S04]  /*27ff0*/  @!P5 IADD3 R22, P6, R2, UR8, RZ ;  /* 0x000000080216dc10 */ /* 0x008fc8000ffde0ff */
[----:B------:R-:W-:Y:S02]  /*28000*/  @!P5 IADD3.X R23, R3, UR6, RZ, P6, !PT ;  /* 0x000000060317dc10 */ /* 0x000fe4000b7fe4ff */
[----:B------:R-:W-:Y:S01]  /*28010*/  ISETP.GE.AND P6, PT, R6, 0x101, PT ;  /* 0x000001010600780c */ /* 0x000fe20003fc6270 */
[----:B------:R-:W-:Y:S03]  /*28020*/  @!P3 STG.E.U8 desc[UR60][R20.64+0x90], R201 ;  /* 0x000090c91400b986 */ /* 0x000fe6000c10113c */
        /* <DEDUP_REMOVED lines=9> */
[----:B------:R-:W-:Y:S01]  /*280c0*/  @!P3 IADD3 R192, P5, R2, UR8, RZ ;  /* 0x0000000802c0bc10 */ /* 0x000fe2000ffbe0ff */
[----:B-1----:R-:W-:-:S03]  /*280d0*/  @!P3 IMAD R23, R198, R17, RZ ;  /* 0x00000011c617b224 */ /* 0x002fc600078e02ff */
        /* <DEDUP_REMOVED lines=8> */
[----:B------:R-:W-:Y:S04]  /*28160*/  @!P5 STG.E.U8 desc[UR60][R20.64+0x99], R199 ;  /* 0x000099c71400d986 */ /* 0x000fe8000c10113c */
[----:B------:R2:W-:Y:S01]  /*28170*/  @!P3 STG.E.U8 desc[UR60][R8.64+0x90], R7 ;  /* 0x000090070800b986 */ /* 0x0005e2000c10113c */
[----:B------:R-:W-:-:S13]  /*28180*/  ISETP.LT.OR P3, PT, R0, 0x92, !P0 ;  /* 0x000000920000780c */ /* 0x000fda0004761670 */
[----:B------:R-:W-:-:S05]  /*28190*/  @!P3 IMAD R185, R185, R17, RZ ;  /* 0x00000011b9b9b224 */ /* 0x000fca00078e02ff */
[----:B------:R3:W-:Y:S01]  /*281a0*/  @!P3 STG.E.U8 desc[UR60][R8.64+0x91], R185 ;  /* 0x000091b90800b986 */ /* 0x0007e2000c10113c */
[----:B------:R-:W-:-:S04]  /*281b0*/  IADD3 R184, P3, R2, UR14, RZ ;  /* 0x0000000e02b87c10 */ /* 0x000fc8000ff7e0ff */
[----:B------:R-:W-:Y:S02]  /*281c0*/  IADD3.X R194, R3, UR9, RZ, P3, !PT ;  /* 0x0000000903c27c10 */ /* 0x000fe40009ffe4ff */
[----:B-1----:R-:W-:-:S04]  /*281d0*/  IADD3 R192, P3, R2, UR14, RZ ;  /* 0x0000000e02c07c10 */ /* 0x002fc8000ff7e0ff */
[----:B------:R-:W-:Y:S02]  /*281e0*/  IADD3.X R195, R3, UR9, RZ, P3, !PT ;  /* 0x0000000903c37c10 */ /* 0x000fe40009ffe4ff */
[----:B------:R-:W-:-:S13]  /*281f0*/  ISETP.LT.OR P3, PT, R0, 0x91, !P1 ;  /* 0x000000910000780c */ /* 0x000fda0004f61670 */
[----:B------:R-:W-:Y:S01]  /*28200*/  @!P3 IADD3 R22, P5, R184, UR8, RZ ;  /* 0x00000008b816bc10 */ /* 0x000fe2000ffbe0ff */
[----:B--2---:R-:W-:-:S03]  /*28210*/  @!P3 IMAD R7, R186, R17, RZ ;  /* 0x00000011ba07b224 */ /* 0x004fc600078e02ff */
[----:B------:R-:W-:Y:S02]  /*28220*/  @!P3 IADD3.X R23, R194, UR6, RZ, P5, !PT ;  /* 0x00000006c217bc10 */ /* 0x000fe4000affe4ff */
[----:B------:R-:W-:-:S03]  /*28230*/  ISETP.LT.OR P5, PT, R0, 0x92, !P1 ;  /* 0x000000920000780c */ /* 0x000fc60004fa1670 */
[----:B------:R1:W-:Y:S01]  /*28240*/  @!P3 STG.E.U8 desc[UR60][R22.64+0x90], R7 ;  /* 0x000090071600b986 */ /* 0x0003e2000c10113c */
[----:B------:R-:W-:-:S09]  /*28250*/  ISETP.LT.OR P3, PT, R0, 0x99, !P0 ;  /* 0x000000990000780c */ /* 0x000fd20004761670 */
[----:B------:R-:W-:Y:S01]  /*28260*/  @!P5 IADD3 R20, P6, R192, UR8, RZ ;  /* 0x00000008c014dc10 */ /* 0x000fe2000ffde0ff */
[----:B------:R-:W-:-:S03]  /*28270*/  @!P5 IMAD R187, R187, R17, RZ ;  /* 0x00000011bbbbd224 */ /* 0x000fc600078e02ff */
[----:B------:R-:W-:Y:S01]  /*28280*/  @!P5 IADD3.X R21, R195, UR6, RZ, P6, !PT ;  /* 0x00000006c315dc10 */ /* 0x000fe2000b7fe4ff */
[----:B------:R-:W-:-:S04]  /*28290*/  @!P3 IMAD R193, R188, R17, RZ ;  /* 0x00000011bcc1b224 */ /* 0x000fc800078e02ff */
[----:B------:R2:W-:Y:S04]  /*282a0*/  @!P5 STG.E.U8 desc[UR60][R20.64+0x91], R187 ;  /* 0x000091bb1400d986 */ /* 0x0005e8000c10113c */
[----:B------:R-:W-:Y:S01]  /*282b0*/  @!P3 STG.E.U8 desc[UR60][R8.64+0x98], R193 ;  /* 0x000098c10800b986 */ /* 0x000fe2000c10113c */
[----:B------:R-:W-:-:S13]  /*282c0*/  ISETP.LT.OR P3, PT, R0, 0x9a, !P0 ;  /* 0x0000009a0000780c */ /* 0x000fda0004761670 */
[----:B------:R-:W-:-:S05]  /*282d0*/  @!P3 IMAD R189, R189, R17, RZ ;  /* 0x00000011bdbdb224 */ /* 0x000fca00078e02ff */
[----:B------:R-:W-:Y:S01]  /*282e0*/  @!P3 STG.E.U8 desc[UR60][R8.64+0x99], R189 ;  /* 0x000099bd0800b986 */ /* 0x000fe2000c10113c */
[----:B------:R-:W-:-:S13]  /*282f0*/  ISETP.LT.OR P3, PT, R0, 0x99, !P1 ;  /* 0x000000990000780c */ /* 0x000fda0004f61670 */
[----:B------:R-:W-:-:S04]  /*28300*/  @!P3 IADD3 R184, P5, R184, UR8, RZ ;  /* 0x00000008b8b8bc10 */ /* 0x000fc8000ffbe0ff */
[----:B---3--:R-:W-:Y:S02]  /*28310*/  @!P3 IADD3.X R185, R194, UR6, RZ, P5, !PT ;  /* 0x00000006c2b9bc10 */ /* 0x008fe4000affe4ff */
[----:B------:R-:W-:Y:S01]  /*28320*/  ISETP.LT.OR P5, PT, R0, 0x9a, !P1 ;  /* 0x0000009a0000780c */ /* 0x000fe20004fa1670 */
[----:B-1----:R-:W-:-:S12]  /*28330*/  @!P3 IMAD R7, R190, R17, RZ ;  /* 0x00000011be07b224 */ /* 0x002fd800078e02ff */
[----:B--2---:R-:W-:-:S04]  /*28340*/  @!P5 IADD3 R20, P6, R192, UR8, RZ ;  /* 0x00000008c014dc10 */ /* 0x004fc8000ffde0ff */
[----:B------:R-:W-:Y:S02]  /*28350*/  @!P5 IADD3.X R21, R195, UR6, RZ, P6, !PT ;  /* 0x00000006c315dc10 */ /* 0x000fe4000b7fe4ff */
[----:B------:R-:W-:Y:S01]  /*28360*/  ISETP.GE.AND P6, PT, R6, 0x1, PT ;  /* 0x000000010600780c */ /* 0x000fe20003fc6270 */
[----:B------:R1:W-:Y:S03]  /*28370*/  @!P3 STG.E.U8 desc[UR60][R184.64+0x98], R7 ;  /* 0x00009807b800b986 */ /* 0x0003e6000c10113c */
[----:B------:R-:W-:Y:S01]  /*28380*/  ISETP.LT.OR P3, PT, R0, 0xa1, !P6 ;  /* 0x000000a10000780c */ /* 0x000fe20007761670 */
[----:B------:R-:W-:-:S05]  /*28390*/  @!P5 IMAD R191, R191, R17, RZ ;  /* 0x00000011bfbfd224 */ /* 0x000fca00078e02ff */
[----:B------:R-:W-:Y:S07]  /*283a0*/  @!P5 STG.E.U8 desc[UR60][R20.64+0x99], R191 ;  /* 0x000099bf1400d986 */ /* 0x000fee000c10113c */
[----:B------:R-:W-:-:S05]  /*283b0*/  @!P3 IMAD R23, R176, R17, RZ ;  /* 0x00000011b017b224 */ /* 0x000fca00078e02ff */
[----:B------:R2:W-:Y:S01]  /*283c0*/  @!P3 STG.E.U8 desc[UR60][R10.64+0xa0], R23 ;  /* 0x0000a0170a00b986 */ /* 0x0005e2000c10113c */
        /* <DEDUP_REMOVED lines=39> */
[----:B------:R-:W-:Y:S03]  /*28640*/  @!P4 STG.E.U8 desc[UR60][R14.64+0xa0], R179 ;  /* 0x0000a0b30e00c986 */ /* 0x000fe6000c10113c */
[----:B------:R-:W-:Y:S01]  /*28650*/  ISETP.LT.OR P4, PT, R0, 0xaa, !P6 ;  /* 0x000000aa0000780c */ /* 0x000fe20007781670 */
[----:B------:R-:W-:-:S12]  /*28660*/  @!P5 IMAD R171, R171, R17, RZ ;  /* 0x00000011ababd224 */ /* 0x000fd800078e02ff */
[----:B------:R-:W-:-:S04]  /*28670*/  @!P4 IADD3 R168, P6, R4, UR8, RZ ;  /* 0x0000000804a8cc10 */ /* 0x000fc8000ffde0ff */
[----:B------:R-:W-:Y:S02]  /*28680*/  @!P4 IADD3.X R169, R5, UR6, RZ, P6, !PT ;  /* 0x0000000605a9cc10 */ /* 0x000fe4000b7fe4ff */
[----:B------:R-:W-:Y:S01]  /*28690*/  ISETP.GE.AND P6, PT, R6, 0x81, PT ;  /* 0x000000810600780c */ /* 0x000fe20003fc6270 */
[----:B------:R2:W-:Y:S03]  /*286a0*/  @!P5 STG.E.U8 desc[UR60][R20.64+0xa1], R171 ;  /* 0x0000a1ab1400d986 */ /* 0x0005e6000c10113c */
[----:B------:R-:W-:-:S13]  /*286b0*/  ISETP.LT.OR P5, PT, R0, 0xa9, !P6 ;  /* 0x000000a90000780c */ /* 0x000fda00077a1670 */
[----:B-1----:R-:W-:-:S05]  /*286c0*/  @!P5 IMAD R7, R172, R17, RZ ;  /* 0x00000011ac07d224 */ /* 0x002fca00078e02ff */
[----:B------:R1:W-:Y:S01]  /*286d0*/  @!P5 STG.E.U8 desc[UR60][R4.64+0xa8], R7 ;  /* 0x0000a8070400d986 */ /* 0x0003e2000c10113c */
[----:B------:R-:W-:Y:S02]  /*286e0*/  ISETP.LT.OR P5, PT, R0, 0xaa, !P6 ;  /* 0x000000aa0000780c */ /* 0x000fe400077a1670 */
[----:B------:R-:W-:-:S11]  /*286f0*/  ISETP.GE.AND P6, PT, R6, 0x89, PT ;  /* 0x000000890600780c */ /* 0x000fd60003fc6270 */
[----:B------:R-:W-:-:S05]  /*28700*/  @!P5 IMAD R173, R173, R17, RZ ;  /* 0x00000011adadd224 */ /* 0x000fca00078e02ff */
[----:B------:R-:W-:Y:S01]  /*28710*/  @!P5 STG.E.U8 desc[UR60][R4.64+0xa9], R173 ;  /* 0x0000a9ad0400d986 */ /* 0x000fe2000c10113c */
[----:B------:R-:W-:Y:S01]  /*28720*/  ISETP.LT.OR P5, PT, R0, 0xb1, !P6 ;  /* 0x000000b10000780c */ /* 0x000fe200077a1670 */
[----:B--2---:R-:W-:-:S12]  /*28730*/  @!P3 IMAD R171, R174, R17, RZ ;  /* 0x00000011aeabb224 */ /* 0x004fd800078e02ff */
[----:B------:R-:W-:-:S04]  /*28740*/  @!P5 IADD3 R14, P6, R4, UR8, RZ ;  /* 0x00000008040edc10 */ /* 0x000fc8000ffde0ff */
[----:B------:R-:W-:Y:S02]  /*28750*/  @!P5 IADD3.X R15, R5, UR6, RZ, P6, !PT ;  /* 0x00000006050fdc10 */ /* 0x000fe4000b7fe4ff */
[----:B------:R-:W-:Y:S01]  /*28760*/  ISETP.GE.AND P6, PT, R6, 0x101, PT ;  /* 0x000001010600780c */ /* 0x000fe20003fc6270 */
[----:B------:R-:W-:Y:S03]  /*28770*/  @!P3 STG.E.U8 desc[UR60][R22.64+0xa8], R171 ;  /* 0x0000a8ab1600b986 */ /* 0x000fe6000c10113c */
[----:B------:R-:W-:Y:S01]  /*28780*/  ISETP.LT.OR P3, PT, R0, 0xa1, !P6 ;  /* 0x000000a10000780c */ /* 0x000fe20007761670 */
[----:B------:R-:W-:-:S05]  /*28790*/  @!P4 IMAD R175, R175, R17, RZ ;  /* 0x00000011afafc224 */ /* 0x000fca00078e02ff */
[----:B------:R2:W-:Y:S07]  /*287a0*/  @!P4 STG.E.U8 desc[UR60][R168.64+0xa9], R175 ;  /* 0x0000a9afa800c986 */ /* 0x0005ee000c10113c */
[----:B-1----:R-:W-:-:S05]  /*287b0*/  @!P3 IMAD R7, R160, R17, RZ ;  /* 0x00000011a007b224 */ /* 0x002fca00078e02ff */
[----:B------:R1:W-:Y:S01]  /*287c0*/  @!P3 STG.E.U8 desc[UR60][R2.64+0xa0], R7 ;  /* 0x0000a0070200b986 */ /* 0x0003e2000c10113c */
[----:B------:R-:W-:-:S13]  /*287d0*/  ISETP.LT.OR P3, PT, R0, 0xa2, !P6 ;  /* 0x000000a20000780c */ /* 0x000fda0007761670 */
[----:B------:R-:W-:-:S05]  /*287e0*/  @!P3 IMAD R161, R161, R17, RZ ;  /* 0x00000011a1a1b224 */ /* 0x000fca00078e02ff */
[----:B------:R-:W-:Y:S01]  /*287f0*/  @!P3 STG.E.U8 desc[UR60][R2.64+0xa1], R161 ;  /* 0x0000a1a10200b986 */ /* 0x000fe2000c10113c */
[----:B------:R-:W-:-:S13]  /*28800*/  ISETP.LT.OR P3, PT, R0, 0xa1, !P2 ;  /* 0x000000a10000780c */ /* 0x000fda0005761670 */
[----:B------:R-:W-:-:S04]  /*28810*/  @!P3 IADD3 R20, P4, R2, UR8, RZ ;  /* 0x000000080214bc10 */ /* 0x000fc8000ff9e0ff */
[----:B------:R-:W-:Y:S02]  /*28820*/  @!P3 IADD3.X R21, R3, UR6, RZ, P4, !PT ;  /* 0x000000060315bc10 */ /* 0x000fe4000a7fe4ff */
        /* <DEDUP_REMOVED lines=24> */
[----:B-1----:R-:W-:-:S04]  /*289b0*/  @!P3 IMAD R7, R152, R17, RZ ;  /* 0x000000119807b224 */ /* 0x002fc800078e02ff */
[----:B------:R1:W-:Y:S04]  /*289c0*/  @!P4 STG.E.U8 desc[UR60][R20.64+0xa9], R167 ;  /* 0x0000a9a71400c986 */ /* 0x0003e8000c10113c */
[----:B------:R3:W-:Y:S01]  /*289d0*/  @!P3 STG.E.U8 desc[UR60][R8.64+0xa0], R7 ;  /* 0x0000a0070800b986 */ /* 0x0007e2000c10113c */
[----:B------:R-:W-:-:S13]  /*289e0*/  ISETP.LT.OR P3, PT, R0, 0xa2, !P0 ;  /* 0x000000a20000780c */ /* 0x000fda0004761670 */
[----:B------:R-:W-:-:S05]  /*289f0*/  @!P3 IMAD R153, R153, R17, RZ ;  /* 0x000000119999b224 */ /* 0x000fca00078e02ff */
[----:B------:R4:W-:Y:S01]  /*28a00*/  @!P3 STG.E.U8 desc[UR60][R8.64+0xa1], R153 ;  /* 0x0000a1990800b986 */ /* 0x0009e2000c10113c */
[----:B------:R-:W-:-:S04]  /*28a10*/  IADD3 R152, P3, R2, UR14, RZ ;  /* 0x0000000e02987c10 */ /* 0x000fc8000ff7e0ff */
[----:B------:R-:W-:Y:S02]  /*28a20*/  IADD3.X R162, R3, UR9, RZ, P3, !PT ;  /* 0x0000000903a27c10 */ /* 0x000fe40009ffe4ff */
[----:B--2---:R-:W-:-:S04]  /*28a30*/  IADD3 R160, P3, R2, UR14, RZ ;  /* 0x0000000e02a07c10 */ /* 0x004fc8000ff7e0ff */
[----:B------:R-:W-:Y:S02]  /*28a40*/  IADD3.X R163, R3, UR9, RZ, P3, !PT ;  /* 0x0000000903a37c10 */ /* 0x000fe40009ffe4ff */
[----:B------:R-:W-:-:S13]  /*28a50*/  ISETP.LT.OR P3, PT, R0, 0xa1, !P1 ;  /* 0x000000a10000780c */ /* 0x000fda0004f61670 */
[----:B-1----:R-:W-:Y:S01]  /*28a60*/  @!P3 IADD3 R20, P4, R152, UR8, RZ ;  /* 0x000000089814bc10 */ /* 0x002fe2000ff9e0ff */
[----:B---3--:R-:W-:-:S03]  /*28a70*/  @!P3 IMAD R7, R154, R17, RZ ;  /* 0x000000119a07b224 */ /* 0x008fc600078e02ff */
        /* <DEDUP_REMOVED lines=15> */
[----:B----4-:R-:W-:Y:S02]  /*28b70*/  @!P3 IADD3.X R153, R162, UR6, RZ, P4, !PT ;  /* 0x00000006a299bc10 */ /* 0x010fe4000a7fe4ff */
[----:B------:R-:W-:Y:S01]  /*28b80*/  ISETP.LT.OR P4, PT, R0, 0xaa, !P1 ;  /* 0x000000aa0000780c */ /* 0x000fe20004f81670 */
[----:B-1----:R-:W-:-:S12]  /*28b90*/  @!P3 IMAD R7, R158, R17, RZ ;  /* 0x000000119e07b224 */ /* 0x002fd800078e02ff */
[----:B------:R-:W-:-:S04]  /*28ba0*/  @!P4 IADD3 R20, P6, R160, UR8, RZ ;  /* 0x00000008a014cc10 */ /* 0x000fc8000ffde0ff */
[----:B------:R-:W-:Y:S02]  /*28bb0*/  @!P4 IADD3.X R21, R163, UR6, RZ, P6, !PT ;  /* 0x00000006a315cc10 */ /* 0x000fe4000b7fe4ff */
[----:B------:R-:W-:Y:S01]  /*28bc0*/  ISETP.GE.AND P6, PT, R6, 0x1, PT ;  /* 0x000000010600780c */ /* 0x000fe20003fc6270 */
[----:B------:R1:W-:Y:S03]  /*28bd0*/  @!P3 STG.E.U8 desc[UR60][R152.64+0xa8], R7 ;  /* 0x0000a8079800b986 */ /* 0x0003e6000c10113c */
[----:B------:R-:W-:Y:S01]  /*28be0*/  ISETP.LT.OR P3, PT, R0, 0xb1, !P6 ;  /* 0x000000b10000780c */ /* 0x000fe20007761670 */
[----:B------:R-:W-:-:S05]  /*28bf0*/  @!P4 IMAD R159, R159, R17, RZ ;  /* 0x000000119f9fc224 */ /* 0x000fca00078e02ff */
[----:B------:R-:W-:Y:S07]  /*28c00*/  @!P4 STG.E.U8 desc[UR60][R20.64+0xa9], R159 ;  /* 0x0000a99f1400c986 */ /* 0x000fee000c10113c */
[----:B--2---:R-:W-:-:S05]  /*28c10*/  @!P3 IMAD R23, R144, R17, RZ ;  /* 0x000000119017b224 */ /* 0x004fca00078e02ff */
        /* <DEDUP_REMOVED lines=168> */
[----:B------:R3:W-:Y:S01]  /*296a0*/  @!P3 STG.E.U8 desc[UR60][R4.64+0xc1], R113 ;  /* 0x0000c1710400b986 */ /* 0x0007e2000c10113c */
[----:B------:R-:W-:Y:S01]  /*296b0*/  ISETP.LT.OR P3, PT, R0, 0xc9, !P6 ;  /* 0x000000c90000780c */ /* 0x000fe20007761670 */
[----:B------:R-:W-:-:S12]  /*296c0*/  @!P4 IMAD R115, R106, R17, RZ ;  /* 0x000000116a73c224 */ /* 0x000fd800078e02ff */
[----:B------:R-:W-:-:S04]  /*296d0*/  @!P3 IADD3 R22, P6, R4, UR8, RZ ;  /* 0x000000080416bc10 */ /* 0x000fc8000ffde0ff */
[----:B--2---:R-:W-:Y:S02]  /*296e0*/  @!P3 IADD3.X R23, R5, UR6, RZ, P6, !PT ;  /* 0x000000060517bc10 */ /* 0x004fe4000b7fe4ff */
[----:B------:R-:W-:Y:S01]  /*296f0*/  ISETP.GE.AND P6, PT, R6, 0x89, PT ;  /* 0x000000890600780c */ /* 0x000fe20003fc6270 */
[----:B------:R-:W-:Y:S03]  /*29700*/  @!P4 STG.E.U8 desc[UR60][R14.64+0xc0], R115 ;  /* 0x0000c0730e00c986 */ /* 0x000fe6000c10113c */
[----:B------:R-:W-:Y:S01]  /*29710*/  ISETP.LT.OR P4, PT, R0, 0xca, !P6 ;  /* 0x000000ca0000780c */ /* 0x000fe20007781670 */
[----:B-1----:R-:W-:-:S12]  /*29720*/  @!P5 IMAD R7, R107, R17, RZ ;  /* 0x000000116b07d224 */ /* 0x002fd800078e02ff */
[----:B------:R-:W-:-:S04]  /*29730*/  @!P4 IADD3 R104, P6, R4, UR8, RZ ;  /* 0x000000080468cc10 */ /* 0x000fc8000ffde0ff */
[----:B------:R-:W-:Y:S02]  /*29740*/  @!P4 IADD3.X R105, R5, UR6, RZ, P6, !PT ;  /* 0x000000060569cc10 */ /* 0x000fe4000b7fe4ff */
[----:B------:R-:W-:Y:S01]  /*29750*/  ISETP.GE.AND P6, PT, R6, 0x81, PT ;  /* 0x000000810600780c */ /* 0x000fe20003fc6270 */
[----:B------:R1:W-:Y:S03]  /*29760*/  @!P5 STG.E.U8 desc[UR60][R20.64+0xc1], R7 ;  /* 0x0000c1071400d986 */ /* 0x0003e6000c10113c */
[----:B------:R-:W-:-:S13]  /*29770*/  ISETP.LT.OR P5, PT, R0, 0xc9, !P6 ;  /* 0x000000c90000780c */ /* 0x000fda00077a1670 */
[----:B---3--:R-:W-:-:S05]  /*29780*/  @!P5 IMAD R113, R108, R17, RZ ;  /* 0x000000116c71d224 */ /* 0x008fca00078e02ff */
[----:B------:R2:W-:Y:S01]  /*29790*/  @!P5 STG.E.U8 desc[UR60][R4.64+0xc8], R113 ;  /* 0x0000c8710400d986 */ /* 0x0005e2000c10113c */
[----:B------:R-:W-:Y:S02]  /*297a0*/  ISETP.LT.OR P5, PT, R0, 0xca, !P6 ;  /* 0x000000ca0000780c */ /* 0x000fe400077a1670 */
[----:B------:R-:W-:-:S11]  /*297b0*/  ISETP.GE.AND P6, PT, R6, 0x89, PT ;  /* 0x000000890600780c */ /* 0x000fd60003fc6270 */
[----:B------:R-:W-:-:S05]  /*297c0*/  @!P5 IMAD R109, R109, R17, RZ ;  /* 0x000000116d6dd224 */ /* 0x000fca00078e02ff */
[----:B------:R-:W-:Y:S01]  /*297d0*/  @!P5 STG.E.U8 desc[UR60][R4.64+0xc9], R109 ;  /* 0x0000c96d0400d986 */ /* 0x000fe2000c10113c */
        /* <DEDUP_REMOVED lines=10> */
[----:B------:R-:W-:Y:S01]  /*29880*/  @!P3 STG.E.U8 desc[UR60][R2.64+0xc0], R113 ;  /* 0x0000c0710200b986 */ /* 0x000fe2000c10113c */
[----:B------:R-:W-:-:S13]  /*29890*/  ISETP.LT.OR P3, PT, R0, 0xc2, !P6 ;  /* 0x000000c20000780c */ /* 0x000fda0007761670 */
[----:B------:R-:W-:-:S05]  /*298a0*/  @!P3 IMAD R97, R97, R17, RZ ;  /* 0x000000116161b224 */ /* 0x000fca00078e02ff */
[----:B------:R2:W-:Y:S01]  /*298b0*/  @!P3 STG.E.U8 desc[UR60][R2.64+0xc1], R97 ;  /* 0x0000c1610200b986 */ /* 0x0005e2000c10113c */
[----:B------:R-:W-:-:S13]  /*298c0*/  ISETP.LT.OR P3, PT, R0, 0xc1, !P2 ;  /* 0x000000c10000780c */ /* 0x000fda0005761670 */
[----:B------:R-:W-:-:S04]  /*298d0*/  @!P3 IADD3 R14, P4, R2, UR8, RZ ;  /* 0x00000008020ebc10 */ /* 0x000fc8000ff9e0ff */
[----:B------:R-:W-:Y:S02]  /*298e0*/  @!P3 IADD3.X R15, R3, UR6, RZ, P4, !PT ;  /* 0x00000006030fbc10 */ /* 0x000fe4000a7fe4ff */
        /* <DEDUP_REMOVED lines=19> */
[----:B------:R-:W-:Y:S01]  /*29a20*/  @!P3 STG.E.U8 desc[UR60][R22.64+0xc8], R7 ;  /* 0x0000c8071600b986 */ /* 0x000fe2000c10113c */
[----:B------:R-:W-:-:S09]  /*29a30*/  ISETP.LT.OR P3, PT, R0, 0xc1, !P0 ;  /* 0x000000c10000780c */ /* 0x000fd20004761670 */
[----:B------:R-:W-:Y:S01]  /*29a40*/  @!P4 IADD3 R14, P6, R2, UR8, RZ ;  /* 0x00000008020ecc10 */ /* 0x000fe2000ffde0ff */
[----:B------:R-:W-:-:S03]  /*29a50*/  @!P4 IMAD R103, R103, R17, RZ ;  /* 0x000000116767c224 */ /* 0x000fc600078e02ff */
[----:B------:R-:W-:Y:S01]  /*29a60*/  @!P4 IADD3.X R15, R3, UR6, RZ, P6, !PT ;  /* 0x00000006030fcc10 */ /* 0x000fe2000b7fe4ff */
[----:B---3--:R-:W-:-:S04]  /*29a70*/  @!P3 IMAD R21, R88, R17, RZ ;  /* 0x000000115815b224 */ /* 0x008fc800078e02ff */
        /* <DEDUP_REMOVED lines=18> */
[----:B---3--:R-:W-:Y:S01]  /*29ba0*/  @!P4 IADD3.X R21, R98, UR6, RZ, P6, !PT ;  /* 0x000000066215cc10 */ /* 0x008fe2000b7fe4ff */
[----:B----4-:R-:W-:-:S04]  /*29bb0*/  @!P3 IMAD R89, R92, R17, RZ ;  /* 0x000000115c59b224 */ /* 0x010fc800078e02ff */
[----:B------:R2:W-:Y:S04]  /*29bc0*/  @!P4 STG.E.U8 desc[UR60][R20.64+0xc1], R91 ;  /* 0x0000c15b1400c986 */ /* 0x0005e8000c10113c */
        /* <DEDUP_REMOVED lines=23> */
[----:B---3--:R-:W-:-:S05]  /*29d40*/  @!P3 IMAD R89, R82, R17, RZ ;  /* 0x000000115259b224 */ /* 0x008fca00078e02ff */
        /* <DEDUP_REMOVED lines=52> */
[----:B------:R2:W-:Y:S03]  /*2a090*/  @!P3 STG.E.U8 desc[UR60][R20.64+0xd8], R75 ;  /* 0x0000d84b1400b986 */ /* 0x0005e6000c10113c */
[----:B------:R-:W-:Y:S01]  /*2a0a0*/  ISETP.LT.OR P3, PT, R0, 0xd1, !P6 ;  /* 0x000000d10000780c */ /* 0x000fe20007761670 */
[----:B------:R-:W-:-:S05]  /*2a0b0*/  @!P5 IMAD R79, R79, R17, RZ ;  /* 0x000000114f4fd224 */ /* 0x000fca00078e02ff */
[----:B------:R-:W-:Y:S07]  /*2a0c0*/  @!P5 STG.E.U8 desc[UR60][R22.64+0xd9], R79 ;  /* 0x0000d94f1600d986 */ /* 0x000fee000c10113c */
        /* <DEDUP_REMOVED lines=27> */
[----:B------:R-:W-:Y:S01]  /*2a280*/  @!P3 STG.E.U8 desc[UR60][R22.64+0xd8], R21 ;  /* 0x0000d8151600b986 */ /* 0x000fe2000c10113c */
        /* <DEDUP_REMOVED lines=12> */
[----:B------:R-:W-:-:S04]  /*2a350*/  IADD3 R65, P3, R2, UR14, RZ ;  /* 0x0000000e02417c10 */ /* 0x000fc8000ff7e0ff */
[----:B------:R-:W-:Y:S02]  /*2a360*/  IADD3.X R66, R3, UR9, RZ, P3, !PT ;  /* 0x0000000903427c10 */ /* 0x000fe40009ffe4ff */
[----:B------:R-:W-:-:S13]  /*2a370*/  ISETP.LT.OR P3, PT, R0, 0xd1, !P1 ;  /* 0x000000d10000780c */ /* 0x000fda0004f61670 */
[----:B-1----:R-:W-:Y:S01]  /*2a380*/  @!P3 IADD3 R14, P5, R56, UR8, RZ ;  /* 0x00000008380ebc10 */ /* 0x002fe2000ffbe0ff */
        /* <DEDUP_REMOVED lines=43> */
[----:B------:R3:W-:Y:S01]  /*2a640*/  @!P3 STG.E.U8 desc[UR60][R10.64+0xe9], R53 ;  /* 0x0000e9350a00b986 */ /* 0x0007e2000c10113c */
[----:B------:R-:W-:-:S13]  /*2a650*/  ISETP.LT.OR P3, PT, R0, 0xe9, !P5 ;  /* 0x000000e90000780c */ /* 0x000fda0006f61670 */
[----:B--2---:R-:W-:-:S05]  /*2a660*/  @!P3 IMAD R21, R54, R17, RZ ;  /* 0x000000113615b224 */ /* 0x004fca00078e02ff */
[----:B------:R-:W-:Y:S01]  /*2a670*/  @!P3 STG.E.U8 desc[UR60][R12.64+0xe8], R21 ;  /* 0x0000e8150c00b986 */ /* 0x000fe2000c10113c */
[----:B------:R-:W-:Y:S02]  /*2a680*/  ISETP.LT.OR P3, PT, R0, 0xea, !P5 ;  /* 0x000000ea0000780c */ /* 0x000fe40006f61670 */
[----:B------:R-:W-:-:S11]  /*2a690*/  ISETP.GE.AND P6, PT, R6, 0x89, PT ;  /* 0x000000890600780c */ /* 0x000fd60003fc6270 */
[----:B------:R-:W-:-:S05]  /*2a6a0*/  @!P3 IMAD R55, R55, R17, RZ ;  /* 0x000000113737b224 */ /* 0x000fca00078e02ff */
[----:B------:R2:W-:Y:S01]  /*2a6b0*/  @!P3 STG.E.U8 desc[UR60][R12.64+0xe9], R55 ;  /* 0x0000e9370c00b986 */ /* 0x0005e2000c10113c */
[----:B------:R-:W-:-:S13]  /*2a6c0*/  ISETP.LT.OR P3, PT, R0, 0xe2, !P6 ;  /* 0x000000e20000780c */ /* 0x000fda0007761670 */
[----:B------:R-:W-:-:S04]  /*2a6d0*/  @!P3 IADD3 R14, P5, R4, UR8, RZ ;  /* 0x00000008040ebc10 */ /* 0x000fc8000ffbe0ff */
[----:B------:R-:W-:Y:S02]  /*2a6e0*/  @!P3 IADD3.X R15, R5, UR6, RZ, P5, !PT ;  /* 0x00000006050fbc10 */ /* 0x000fe4000affe4ff */
[----:B------:R-:W-:-:S04]  /*2a6f0*/  ISETP.GE.AND P5, PT, R6, 0x81, PT ;  /* 0x000000810600780c */ /* 0x000fc80003fa6270 */
[----:B------:R-:W-:-:S13]  /*2a700*/  ISETP.LT.OR P5, PT, R0, 0xe1, !P5 ;  /* 0x000000e10000780c */ /* 0x000fda0006fa1670 */
[----:B-1----:R-:W-:-:S05]  /*2a710*/  @!P5 IMAD R7, R40, R17, RZ ;  /* 0x000000112807d224 */ /* 0x002fca00078e02ff */
[----:B------:R-:W-:Y:S01]  /*2a720*/  @!P5 STG.E.U8 desc[UR60][R4.64+0xe0], R7 ;  /* 0x0000e0070400d986 */ /* 0x000fe2000c10113c */
[----:B------:R-:W-:-:S04]  /*2a730*/  ISETP.GE.AND P5, PT, R6, 0x81, PT ;  /* 0x000000810600780c */ /* 0x000fc80003fa6270 */
[----:B------:R-:W-:Y:S01]  /*2a740*/  ISETP.LT.OR P5, PT, R0, 0xe2, !P5 ;  /* 0x000000e20000780c */ /* 0x000fe20006fa1670 */
[-C--:B---3--:R-:W-:Y:S02]  /*2a750*/  @!P4 IMAD R11, R42, R17.reuse, RZ ;  /* 0x000000112a0bc224 */ /* 0x088fe400078e02ff */
[----:B------:R-:W-:-:S10]  /*2a760*/  @!P3 IMAD R43, R43, R17, RZ ;  /* 0x000000112b2bb224 */ /* 0x000fd400078e02ff */
[----:B------:R-:W-:-:S05]  /*2a770*/  @!P5 IMAD R41, R41, R17, RZ ;  /* 0x000000112929d224 */ /* 0x000fca00078e02ff */
[----:B------:R-:W-:Y:S01]  /*2a780*/  @!P5 STG.E.U8 desc[UR60][R4.64+0xe1], R41 ;  /* 0x0000e1290400d986 */ /* 0x000fe2000c10113c */
[----:B------:R-:W-:-:S03]  /*2a790*/  ISETP.GE.AND P5, PT, R6, 0x81, PT ;  /* 0x000000810600780c */ /* 0x000fc60003fa6270 */
[----:B------:R-:W-:Y:S04]  /*2a7a0*/  @!P4 STG.E.U8 desc[UR60][R72.64+0xe0], R11 ;  /* 0x0000e00b4800c986 */ /* 0x000fe8000c10113c */
[----:B------:R1:W-:Y:S01]  /*2a7b0*/  @!P3 STG.E.U8 desc[UR60][R14.64+0xe1], R43 ;  /* 0x0000e12b0e00b986 */ /* 0x0003e2000c10113c */
[C---:B------:R-:W-:Y:S02]  /*2a7c0*/  ISETP.LT.OR P3, PT, R0.reuse, 0xe9, !P5 ;  /* 0x000000e90000780c */ /* 0x040fe40006f61670 */
[----:B------:R-:W-:-:S11]  /*2a7d0*/  ISETP.LT.OR P4, PT, R0, 0xea, !P5 ;  /* 0x000000ea0000780c */ /* 0x000fd60006f81670 */
[----:B--2---:R-:W-:-:S05]  /*2a7e0*/  @!P3 IMAD R13, R44, R17, RZ ;  /* 0x000000112c0db224 */ /* 0x004fca00078e02ff */
[----:B------:R2:W-:Y:S01]  /*2a7f0*/  @!P3 STG.E.U8 desc[UR60][R4.64+0xe8], R13 ;  /* 0x0000e80d0400b986 */ /* 0x0005e2000c10113c */
[C---:B------:R-:W-:Y:S01]  /*2a800*/  ISETP.LT.OR P3, PT, R0.reuse, 0xe9, !P6 ;  /* 0x000000e90000780c */ /* 0x040fe20007761670 */
[----:B------:R-:W-:Y:S01]  /*2a810*/  @!P4 IMAD R45, R45, R17, RZ ;  /* 0x000000112d2dc224 */ /* 0x000fe200078e02ff */
[----:B------:R-:W-:-:S04]  /*2a820*/  ISETP.LT.OR P5, PT, R0, 0xea, !P6 ;  /* 0x000000ea0000780c */ /* 0x000fc800077a1670 */
[----:B------:R3:W-:Y:S01]  /*2a830*/  @!P4 STG.E.U8 desc[UR60][R4.64+0xe9], R45 ;  /* 0x0000e92d0400c986 */ /* 0x0007e2000c10113c */
[----:B------:R-:W-:-:S06]  /*2a840*/  ISETP.GE.AND P6, PT, R6, 0x101, PT ;  /* 0x000001010600780c */ /* 0x000fcc0003fc6270 */
[----:B------:R-:W-:Y:S01]  /*2a850*/  @!P3 IADD3 R10, P4, R4, UR8, RZ ;  /* 0x00000008040abc10 */ /* 0x000fe2000ff9e0ff */
[----:B-1----:R-:W-:-:S03]  /*2a860*/  @!P3 IMAD R15, R46, R17, RZ ;  /* 0x000000112e0fb224 */ /* 0x002fc600078e02ff */
[----:B------:R-:W-:Y:S02]  /*2a870*/  @!P3 IADD3.X R11, R5, UR6, RZ, P4, !PT ;  /* 0x00000006050bbc10 */ /* 0x000fe4000a7fe4ff */
[----:B------:R-:W-:-:S03]  /*2a880*/  @!P5 IADD3 R6, P4, R4, UR8, RZ ;  /* 0x000000080406dc10 */ /* 0x000fc6000ff9e0ff */
[----:B------:R1:W-:Y:S01]  /*2a890*/  @!P3 STG.E.U8 desc[UR60][R10.64+0xe8], R15 ;  /* 0x0000e80f0a00b986 */ /* 0x0003e2000c10113c */
[C---:B------:R-:W-:Y:S01]  /*2a8a0*/  ISETP.LT.OR P3, PT, R0.reuse, 0xe1, !P6 ;  /* 0x000000e10000780c */ /* 0x040fe20007761670 */
[----:B------:R-:W-:Y:S01]  /*2a8b0*/  @!P5 IMAD R47, R47, R17, RZ ;  /* 0x000000112f2fd224 */ /* 0x000fe200078e02ff */
[----:B------:R-:W-:Y:S02]  /*2a8c0*/  @!P5 IADD3.X R7, R5, UR6, RZ, P4, !PT ;  /* 0x000000060507dc10 */ /* 0x000fe4000a7fe4ff */
[----:B------:R-:W-:-:S03]  /*2a8d0*/  ISETP.LT.OR P4, PT, R0, 0xe2, !P6 ;  /* 0x000000e20000780c */ /* 0x000fc60007781670 */
[----:B------:R4:W-:Y:S01]  /*2a8e0*/  @!P5 STG.E.U8 desc[UR60][R6.64+0xe9], R47 ;  /* 0x0000e92f0600d986 */ /* 0x0009e2000c10113c */
[----:B------:R-:W-:-:S05]  /*2a8f0*/  ISETP.LT.OR P5, PT, R0, 0xe1, !P2 ;  /* 0x000000e10000780c */ /* 0x000fca00057a1670 */
[----:B--2---:R-:W-:-:S04]  /*2a900*/  @!P3 IMAD R13, R32, R17, RZ ;  /* 0x00000011200db224 */ /* 0x004fc800078e02ff */
[----:B------:R-:W-:Y:S01]  /*2a910*/  @!P4 IMAD R33, R33, R17, RZ ;  /* 0x000000112121c224 */ /* 0x000fe200078e02ff */
[----:B------:R2:W-:Y:S01]  /*2a920*/  @!P3 STG.E.U8 desc[UR60][R2.64+0xe0], R13 ;  /* 0x0000e00d0200b986 */ /* 0x0005e2000c10113c */
[----:B------:R-:W-:-:S03]  /*2a930*/  ISETP.LT.OR P3, PT, R0, 0xe2, !P2 ;  /* 0x000000e20000780c */ /* 0x000fc60005761670 */
[----:B------:R-:W-:Y:S01]  /*2a940*/  @!P4 STG.E.U8 desc[UR60][R2.64+0xe1], R33 ;  /* 0x0000e1210200c986 */ /* 0x000fe2000c10113c */
[----:B---3--:R-:W-:Y:S01]  /*2a950*/  @!P5 IADD3 R4, P4, R2, UR8, RZ ;  /* 0x000000080204dc10 */ /* 0x008fe2000ff9e0ff */
[----:B-1----:R-:W-:-:S03]  /*2a960*/  @!P5 IMAD R11, R34, R17, RZ ;  /* 0x00000011220bd224 */ /* 0x002fc600078e02ff */
[----:B------:R-:W-:Y:S02]  /*2a970*/  @!P5 IADD3.X R5, R3, UR6, RZ, P4, !PT ;  /* 0x000000060305dc10 */ /* 0x000fe4000a7fe4ff */
[----:B------:R-:W-:-:S03]  /*2a980*/  ISETP.LT.OR P4, PT, R0, 0xe9, !P6 ;  /* 0x000000e90000780c */ /* 0x000fc60007781670 */
[----:B------:R1:W-:Y:S01]  /*2a990*/  @!P5 STG.E.U8 desc[UR60][R4.64+0xe0], R11 ;  /* 0x0000e00b0400d986 */ /* 0x0003e2000c10113c */
[----:B----4-:R-:W-:Y:S02]  /*2a9a0*/  @!P3 IADD3 R6, P5, R2, UR8, RZ ;  /* 0x000000080206bc10 */ /* 0x010fe4000ffbe0ff */
[C---:B------:R-:W-:Y:S02]  /*2a9b0*/  ISETP.LT.OR P6, PT, R0.reuse, 0xea, !P6 ;  /* 0x000000ea0000780c */ /* 0x040fe400077c1670 */
[----:B------:R-:W-:Y:S02]  /*2a9c0*/  @!P3 IADD3.X R7, R3, UR6, RZ, P5, !PT ;  /* 0x000000060307bc10 */ /* 0x000fe4000affe4ff */
[C---:B------:R-:W-:Y:S01]  /*2a9d0*/  ISETP.LT.OR P5, PT, R0.reuse, 0xe9, !P2 ;  /* 0x000000e90000780c */ /* 0x040fe200057a1670 */
[-C--:B------:R-:W-:Y:S01]  /*2a9e0*/  @!P3 IMAD R35, R35, R17.reuse, RZ ;  /* 0x000000112323b224 */ /* 0x080fe200078e02ff */
[----:B------:R-:W-:Y:S01]  /*2a9f0*/  ISETP.LT.OR P2, PT, R0, 0xea, !P2 ;  /* 0x000000ea0000780c */ /* 0x000fe20005741670 */
[----:B--2---:R-:W-:-:S03]  /*2aa00*/  @!P4 IMAD R13, R36, R17, RZ ;  /* 0x00000011240dc224 */ /* 0x004fc600078e02ff */
[----:B------:R2:W-:Y:S03]  /*2aa10*/  @!P3 STG.E.U8 desc[UR60][R6.64+0xe1], R35 ;  /* 0x0000e1230600b986 */ /* 0x0005e6000c10113c */
[-C--:B------:R-:W-:Y:S01]  /*2aa20*/  @!P6 IMAD R37, R37, R17.reuse, RZ ;  /* 0x000000112525e224 */ /* 0x080fe200078e02ff */
[----:B------:R-:W-:Y:S03]  /*2aa30*/  @!P4 STG.E.U8 desc[UR60][R2.64+0xe8], R13 ;  /* 0x0000e80d0200c986 */ /* 0x000fe6000c10113c */
[----:B-1----:R-:W-:Y:S01]  /*2aa40*/  @!P5 IADD3 R4, P4, R2, UR8, RZ ;  /* 0x000000080204dc10 */ /* 0x002fe2000ff9e0ff */
[----:B------:R-:W-:Y:S01]  /*2aa50*/  @!P6 STG.E.U8 desc[UR60][R2.64+0xe9], R37 ;  /* 0x0000e9250200e986 */ /* 0x000fe2000c10113c */
[----:B------:R-:W-:Y:S01]  /*2aa60*/  @!P5 IMAD R15, R38, R17, RZ ;  /* 0x00000011260fd224 */ /* 0x000fe200078e02ff */
[----:B------:R-:W-:-:S02]  /*2aa70*/  ISETP.LT.OR P6, PT, R0, 0xe2, !P0 ;  /* 0x000000e20000780c */ /* 0x000fc400047c1670 */
[----:B------:R-:W-:Y:S02]  /*2aa80*/  @!P5 IADD3.X R5, R3, UR6, RZ, P4, !PT ;  /* 0x000000060305dc10 */ /* 0x000fe4000a7fe4ff */
[----:B------:R-:W-:Y:S02]  /*2aa90*/  ISETP.LT.OR P3, PT, R0, 0xe1, !P0 ;  /* 0x000000e10000780c */ /* 0x000fe40004761670 */
[----:B------:R-:W-:Y:S01]  /*2aaa0*/  @!P2 IADD3 R10, P4, R2, UR8, RZ ;  /* 0x00000008020aac10 */ /* 0x000fe2000ff9e0ff */
[----:B------:R1:W-:Y:S01]  /*2aab0*/  @!P5 STG.E.U8 desc[UR60][R4.64+0xe8], R15 ;  /* 0x0000e80f0400d986 */ /* 0x0003e2000c10113c */
[----:B------:R-:W-:Y:S01]  /*2aac0*/  ISETP.LT.OR P5, PT, R0, 0xe1, !P1 ;  /* 0x000000e10000780c */ /* 0x000fe20004fa1670 */
[----:B------:R-:W-:Y:S01]  /*2aad0*/  @!P2 IMAD R39, R39, R17, RZ ;  /* 0x000000112727a224 */ /* 0x000fe200078e02ff */
[----:B------:R-:W-:-:S03]  /*2aae0*/  @!P2 IADD3.X R11, R3, UR6, RZ, P4, !PT ;  /* 0x00000006030bac10 */ /* 0x000fc6000a7fe4ff */
[-C--:B------:R-:W-:Y:S02]  /*2aaf0*/  @!P6 IMAD R25, R25, R17.reuse, RZ ;  /* 0x000000111919e224 */ /* 0x080fe400078e02ff */
[----:B------:R3:W-:Y:S01]  /*2ab00*/  @!P2 STG.E.U8 desc[UR60][R10.64+0xe9], R39 ;  /* 0x0000e9270a00a986 */ /* 0x0007e2000c10113c */
[----:B--2---:R-:W-:Y:S01]  /*2ab10*/  IADD3 R6, P2, R2, UR14, RZ ;  /* 0x0000000e02067c10 */ /* 0x004fe2000ff5e0ff */
[----:B------:R-:W-:Y:S01]  /*2ab20*/  @!P3 IMAD R7, R24, R17, RZ ;  /* 0x000000111807b224 */ /* 0x000fe200078e02ff */
[----:B------:R-:W-:Y:S01]  /*2ab30*/  ISETP.LT.OR P4, PT, R0, 0xe2, !P1 ;  /* 0x000000e20000780c */ /* 0x000fe20004f81670 */
[----:B------:R-:W-:Y:S01]  /*2ab40*/  @!P6 STG.E.U8 desc[UR60][R8.64+0xe1], R25 ;  /* 0x0000e1190800e986 */ /* 0x000fe2000c10113c */
[----:B------:R-:W-:Y:S02]  /*2ab50*/  IADD3.X R12, R3, UR9, RZ, P2, !PT ;  /* 0x00000009030c7c10 */ /* 0x000fe400097fe4ff */
[----:B-1----:R-:W-:Y:S01]  /*2ab60*/  @!P5 IADD3 R4, P2, R6, UR8, RZ ;  /* 0x000000080604dc10 */ /* 0x002fe2000ff5e0ff */
[----:B------:R1:W-:Y:S01]  /*2ab70*/  @!P3 STG.E.U8 desc[UR60][R8.64+0xe0], R7 ;  /* 0x0000e0070800b986 */ /* 0x0003e2000c10113c */
[----:B------:R-:W-:-:S02]  /*2ab80*/  ISETP.LT.OR P6, PT, R0, 0xe9, !P1 ;  /* 0x000000e90000780c */ /* 0x000fc40004fc1670 */
[----:B------:R-:W-:Y:S01]  /*2ab90*/  ISETP.LT.OR P1, PT, R0, 0xea, !P1 ;  /* 0x000000ea0000780c */ /* 0x000fe20004f21670 */
[----:B------:R-:W-:Y:S01]  /*2aba0*/  @!P5 IMAD R13, R26, R17, RZ ;  /* 0x000000111a0dd224 */ /* 0x000fe200078e02ff */
[C---:B------:R-:W-:Y:S02]  /*2abb0*/  ISETP.LT.OR P3, PT, R0.reuse, 0xe9, !P0 ;  /* 0x000000e90000780c */ /* 0x040fe40004761670 */
[----:B------:R-:W-:Y:S02]  /*2abc0*/  ISETP.LT.OR P0, PT, R0, 0xea, !P0 ;  /* 0x000000ea0000780c */ /* 0x000fe40004701670 */
[----:B------:R-:W-:Y:S02]  /*2abd0*/  @!P5 IADD3.X R5, R12, UR6, RZ, P2, !PT ;  /* 0x000000060c05dc10 */ /* 0x000fe400097fe4ff */
[----:B---3--:R-:W-:-:S03]  /*2abe0*/  IADD3 R10, P2, R2, UR14, RZ ;  /* 0x0000000e020a7c10 */ /* 0x008fc6000ff5e0ff */
[----:B------:R2:W-:Y:S01]  /*2abf0*/  @!P5 STG.E.U8 desc[UR60][R4.64+0xe0], R13 ;  /* 0x0000e00d0400d986 */ /* 0x0005e2000c10113c */
[----:B------:R-:W-:Y:S02]  /*2ac00*/  IADD3.X R0, R3, UR9, RZ, P2, !PT ;  /* 0x0000000903007c10 */ /* 0x000fe400097fe4ff */
[----:B------:R-:W-:Y:S02]  /*2ac10*/  @!P4 IADD3 R2, P5, R10, UR8, RZ ;  /* 0x000000080a02cc10 */ /* 0x000fe4000ffbe0ff */
[----:B------:R-:W-:Y:S02]  /*2ac20*/  @!P6 IADD3 R6, P2, R6, UR8, RZ ;  /* 0x000000080606ec10 */ /* 0x000fe4000ff5e0ff */
[----:B------:R-:W-:Y:S01]  /*2ac30*/  @!P4 IADD3.X R3, R0, UR6, RZ, P5, !PT ;  /* 0x000000060003cc10 */ /* 0x000fe2000affe4ff */
[-C--:B------:R-:W-:Y:S01]  /*2ac40*/  @!P4 IMAD R27, R27, R17.reuse, RZ ;  /* 0x000000111b1bc224 */ /* 0x080fe200078e02ff */
[----:B------:R-:W-:Y:S01]  /*2ac50*/  @!P1 IADD3 R10, P5, R10, UR8, RZ ;  /* 0x000000080a0a9c10 */ /* 0x000fe2000ffbe0ff */
[-C--:B------:R-:W-:Y:S01]  /*2ac60*/  @!P3 IMAD R15, R28, R17.reuse, RZ ;  /* 0x000000111c0fb224 */ /* 0x080fe200078e02ff */
[----:B-1----:R-:W-:Y:S01]  /*2ac70*/  @!P6 IADD3.X R7, R12, UR6, RZ, P2, !PT ;  /* 0x000000060c07ec10 */ /* 0x002fe200097fe4ff */
[-C--:B------:R-:W-:Y:S01]  /*2ac80*/  @!P0 IMAD R29, R29, R17.reuse, RZ ;  /* 0x000000111d1d8224 */ /* 0x080fe200078e02ff */
[----:B------:R-:W-:Y:S01]  /*2ac90*/  @!P1 IADD3.X R11, R0, UR6, RZ, P5, !PT ;  /* 0x00000006000b9c10 */ /* 0x000fe2000affe4ff */
[----:B------:R-:W-:-:S02]  /*2aca0*/  @!P6 IMAD R21, R30, R17, RZ ;  /* 0x000000111e15e224 */ /* 0x000fc400078e02ff */
[----:B------:R-:W-:Y:S01]  /*2acb0*/  @!P1 IMAD R31, R31, R17, RZ ;  /* 0x000000111f1f9224 */ /* 0x000fe200078e02ff */
[----:B------:R2:W-:Y:S04]  /*2acc0*/  @!P4 STG.E.U8 desc[UR60][R2.64+0xe1], R27 ;  /* 0x0000e11b0200c986 */ /* 0x0005e8000c10113c */
[----:B------:R2:W-:Y:S04]  /*2acd0*/  @!P3 STG.E.U8 desc[UR60][R8.64+0xe8], R15 ;  /* 0x0000e80f0800b986 */ /* 0x0005e8000c10113c */
[----:B------:R2:W-:Y:S04]  /*2ace0*/  @!P0 STG.E.U8 desc[UR60][R8.64+0xe9], R29 ;  /* 0x0000e91d08008986 */ /* 0x0005e8000c10113c */
[----:B------:R2:W-:Y:S04]  /*2acf0*/  @!P6 STG.E.U8 desc[UR60][R6.64+0xe8], R21 ;  /* 0x0000e8150600e986 */ /* 0x0005e8000c10113c */
[----:B------:R2:W-:Y:S02]  /*2ad00*/  @!P1 STG.E.U8 desc[UR60][R10.64+0xe9], R31 ;  /* 0x0000e91f0a009986 */ /* 0x0005e4000c10113c */
.L_x_114:
[----:B------:R-:W-:Y:S05]  /*2ad10*/  BSYNC B0 ;  /* 0x0000000000007941 */ /* 0x000fea0003800000 */
.L_x_32:
[----:B--2---:R-:W2:Y:S04]  /*2ad20*/  LDL.LU R3, [R1+0x464] ;  /* 0x0004640001037983 */ /* 0x004ea80000300800 */
[----:B------:R-:W2:Y:S01]  /*2ad30*/  LDL.LU R2, [R1+0x468] ;  /* 0x0004680001027983 */ /* 0x000ea20000300800 */
[----:B------:R-:W-:Y:S01]  /*2ad40*/  ULDC UR4, c[0x0][0xc] ;  /* 0x0000030000047ab9 */ /* 0x000fe20000000800 */
[----:B------:R-:W-:Y:S01]  /*2ad50*/  ULDC UR5, c[0x0][0x10] ;  /* 0x0000040000057ab9 */ /* 0x000fe20000000800 */
[----:B------:R-:W2:Y:S01]  /*2ad60*/  LDC R5, c[0x0][0x14] ;  /* 0x00000500ff057b82 */ /* 0x000ea20000000800 */
[----:B------:R-:W-:Y:S01]  /*2ad70*/  UIMAD.WIDE.U32 UR4, UR4, UR5, URZ ;  /* 0x00000005040472a5 */ /* 0x000fe2000f8e003f */
[----:B------:R-:W-:-:S05]  /*2ad80*/  PRMT R0, RZ, 0x7610, R0 ;  /* 0x00007610ff007816 */ /* 0x000fca0000000000 */
[----:B--2---:R-:W-:-:S04]  /*2ad90*/  IMAD.WIDE.U32 R2, R5, UR4, R2 ;  /* 0x0000000405027c25 */ /* 0x004fc8000f8e0002 */
[----:B------:R-:W-:Y:S01]  /*2ada0*/  IMAD R5, R5, UR5, RZ ;  /* 0x0000000505057c24 */ /* 0x000fe2000f8e02ff */
[----:B------:R-:W-:Y:S01]  /*2adb0*/  ULDC.64 UR4, c[0x0][0x650] ;  /* 0x0001940000047ab9 */ /* 0x000fe20000000a00 */
[----:B------:R-:W-:Y:S01]  /*2adc0*/  IMAD.MOV.U32 R6, RZ, RZ, R2 ;  /* 0x000000ffff067224 */ /* 0x000fe200078e0002 */
[----:B------:R-:W-:Y:S01]  /*2add0*/  ISETP.GE.U32.AND P0, PT, R2, UR4, PT ;  /* 0x0000000402007c0c */ /* 0x000fe2000bf06070 */
[----:B------:R-:W-:Y:S01]  /*2ade0*/  IMAD.IADD R4, R3, 0x1, R5 ;  /* 0x0000000103047824 */ /* 0x000fe200078e0205 */
[----:B------:R-:W-:Y:S02]  /*2adf0*/  UMOV UR4, 0xffffffff ;  /* 0xffffffff00047882 */ /* 0x000fe40000000000 */
[----:B------:R-:W-:Y:S02]  /*2ae00*/  IMAD.U32 R2, RZ, RZ, UR4 ;  /* 0x00000004ff027e24 */ /* 0x000fe4000f8e00ff */
[----:B------:R2:W-:Y:S01]  /*2ae10*/  STL [R1+0x464], R4 ;  /* 0x0004640401007387 */ /* 0x0005e20000100800 */
[----:B------:R-:W-:Y:S01]  /*2ae20*/  ISETP.GE.U32.AND.EX P0, PT, R4, UR5, PT, P0 ;  /* 0x0000000504007c0c */ /* 0x000fe2000bf06100 */
[----:B------:R-:W-:-:S02]  /*2ae30*/  UMOV UR5, 0xffffffff ;  /* 0xffffffff00057882 */ /* 0x000fc40000000000 */
[----:B------:R2:W-:Y:S01]  /*2ae40*/  STL [R1+0x468], R6 ;  /* 0x0004680601007387 */ /* 0x0005e20000100800 */
[----:B------:R-:W-:-:S03]  /*2ae50*/  IMAD.U32 R22, RZ, RZ, UR5 ;  /* 0x00000005ff167e24 */ /* 0x000fc6000f8e00ff */
[----:B------:R2:W-:Y:S06]  /*2ae60*/  STL [R1+0x470], R2 ;  /* 0x0004700201007387 */ /* 0x0005ec0000100800 */
[----:B------:R-:W-:Y:S05]  /*2ae70*/  @P0 BRA `(.L_x_115) ;  /* 0x0000000400940947 */ /* 0x000fea0003800000 */
[----:B------:R-:W4:Y:S01]  /*2ae80*/  S2UR UR7, SR_CTAID.X ;  /* 0x00000000000779c3 */ /* 0x000f220000002500 */
[----:B------:R-:W-:Y:S01]  /*2ae90*/  ULDC.64 UR4, c[0x0][0x628] ;  /* 0x00018a0000047ab9 */ /* 0x000fe20000000a00 */
[----:B------:R-:W-:Y:S01]  /*2aea0*/  ULDC UR6, c[0x0][0x150] ;  /* 0x0000540000067ab9 */ /* 0x000fe20000000800 */
[----:B------:R-:W-:Y:S01]  /*2aeb0*/  ISETP.NE.U32.AND P0, PT, RZ, UR4, PT ;  /* 0x00000004ff007c0c */ /* 0x000fe2000bf05070 */
[----:B------:R-:W-:Y:S01]  /*2aec0*/  ULDC UR15, c[0x0][0x630] ;  /* 0x00018c00000f7ab9 */ /* 0x000fe20000000800 */
[----:B------:R-:W-:Y:S01]  /*2aed0*/  R2UR UR16, R6 ;  /* 0x00000000061072ca */ /* 0x000fe200000e0000 */
[----:B------:R-:W-:Y:S01]  /*2aee0*/  ULDC UR18, c[0x0][0x154] ;  /* 0x0000550000127ab9 */ /* 0x000fe20000000800 */
[----:B------:R-:W-:Y:S01]  /*2aef0*/  ISETP.NE.AND.EX P0, PT, RZ, UR5, PT, P0 ;  /* 0x00000005ff007c0c */ /* 0x000fe2000bf05300 */
[----:B------:R-:W0:Y:S01]  /*2af00*/  S2UR UR19, SR_CTAID.Y ;  /* 0x00000000001379c3 */ /* 0x000e220000002600 */
[----:B------:R-:W-:Y:S02]  /*2af10*/  R2UR UR17, R4 ;  /* 0x00000000041172ca */ /* 0x000fe400000e0000 */
[----:B------:R-:W-:-:S02]  /*2af20*/  R2UR UR12, R6 ;  /* 0x00000000060c72ca */ /* 0x000fc400000e0000 */
[----:B------:R-:W-:Y:S02]  /*2af30*/  R2UR UR13, R4 ;  /* 0x00000000040d72ca */ /* 0x000fe400000e0000 */
[----:B----4-:R-:W-:-:S05]  /*2af40*/  I2FP.F32.U32 R0, UR7 ;  /* 0x0000000700007c45 */ /* 0x010fca0008201000 */
[----:B------:R-:W-:-:S04]  /*2af50*/  FMUL R0, R0, UR6 ;  /* 0x0000000600007c20 */ /* 0x000fc80008400000 */
[----:B--2---:R2:W4:Y:S01]  /*2af60*/  F2I.U32.TRUNC.NTZ R2, R0 ;  /* 0x0000000000027305 */ /* 0x004522000020f000 */
[----:B0-----:R-:W-:Y:S05]  /*2af70*/  @!P0 BRA `(.L_x_116) ;  /* 0x0000000000308947 */ /* 0x001fea0003800000 */
        /* <DEDUP_REMOVED lines=12> */
.L_x_116:
[----:B------:R-:W-:Y:S01]  /*2b040*/  USHF.R.U64 UR6, UR12, UR15, UR13 ;  /* 0x0000000f0c067299 */ /* 0x000fe2000800120d */
[----:B--2---:R-:W-:Y:S01]  /*2b050*/  I2FP.F32.U32 R0, UR19 ;  /* 0x0000001300007c45 */ /* 0x004fe20008201000 */
[----:B------:R-:W-:Y:S01]  /*2b060*/  USHF.R.U32.HI UR4, URZ, UR15, UR13 ;  /* 0x0000000f3f047299 */ /* 0x000fe2000801160d */
[----:B----4-:R-:W-:Y:S01]  /*2b070*/  R2UR UR14, R2 ;  /* 0x00000000020e72ca */ /* 0x010fe200000e0000 */
[----:B------:R-:W-:Y:S02]  /*2b080*/  UIADD3 UR9, UP0, URZ, -UR6, URZ ;  /* 0x800000063f097290 */ /* 0x000fe4000ff1e03f */
[----:B------:R-:W-:Y:S01]  /*2b090*/  FMUL R0, R0, UR18 ;  /* 0x0000001200007c20 */ /* 0x000fe20008400000 */
[----:B------:R-:W-:Y:S01]  /*2b0a0*/  ULDC.64 UR12, c[0x0][0x620] ;  /* 0x00018800000c7ab9 */ /* 0x000fe20000000a00 */
[----:B------:R-:W-:Y:S01]  /*2b0b0*/  UIADD3.X UR4, URZ, ~UR4, URZ, UP0, !UPT ;  /* 0x800000043f047290 */ /* 0x000fe200087fe43f */
[----:B------:R-:W-:Y:S01]  /*2b0c0*/  UMOV UR10, UR16 ;  /* 0x00000010000a7c82 */ /* 0x000fe20008000000 */
[----:B------:R-:W-:-:S02]  /*2b0d0*/  UMOV UR11, UR17 ;  /* 0x00000011000b7c82 */ /* 0x000fc40008000000 */
[----:B------:R-:W0:Y:S01]  /*2b0e0*/  F2I.U32.TRUNC.NTZ R0, R0 ;  /* 0x0000000000007305 */ /* 0x000e22000020f000 */
[----:B------:R-:W-:Y:S02]  /*2b0f0*/  UIMAD UR4, UR4, UR12, URZ ;  /* 0x0000000c040472a4 */ /* 0x000fe4000f8e023f */
[----:B------:R-:W-:Y:S02]  /*2b100*/  UIMAD.WIDE.U32 UR10, UR9, UR12, UR10 ;  /* 0x0000000c090a72a5 */ /* 0x000fe4000f8e000a */
[----:B------:R-:W-:Y:S01]  /*2b110*/  UIMAD UR9, UR9, UR13, UR4 ;  /* 0x0000000d090972a4 */ /* 0x000fe2000f8e0204 */
[----:B------:R-:W-:Y:S01]  /*2b120*/  ULDC UR22, c[0x0][0x658] ;  /* 0x0001960000167ab9 */ /* 0x000fe20000000800 */
[----:B------:R-:W-:Y:S02]  /*2b130*/  UMOV UR12, 0xffffffff ;  /* 0xffffffff000c7882 */ /* 0x000fe40000000000 */
[----:B------:R-:W-:Y:S01]  /*2b140*/  UIADD3 UR11, UR11, UR9, URZ ;  /* 0x000000090b0b7290 */ /* 0x000fe2000fffe03f */
[----:B------:R-:W-:Y:S01]  /*2b150*/  ULDC UR13, c[0x0][0x618] ;  /* 0x00018600000d7ab9 */ /* 0x000fe20000000800 */
[----:B------:R-:W-:Y:S01]  /*2b160*/  ULDC.64 UR4, c[0x0][0x640] ;  /* 0x0001900000047ab9 */ /* 0x000fe20000000a00 */
[----:B------:R-:W-:Y:S01]  /*2b170*/  USHF.L.U32 UR18, UR12, UR22, URZ ;  /* 0x000000160c127299 */ /* 0x000fe2000800063f */
[----:B------:R-:W-:Y:S01]  /*2b180*/  ISETP.NE.U32.AND P0, PT, RZ, UR4, PT ;  /* 0x00000004ff007c0c */ /* 0x000fe2000bf05070 */
[----:B------:R-:W-:Y:S01]  /*2b190*/  USHF.R.U64 UR12, UR10, UR13, UR11 ;  /* 0x0000000d0a0c7299 */ /* 0x000fe2000800120b */
[----:B0-----:R-:W-:Y:S01]  /*2b1a0*/  R2UR UR16, R0 ;  /* 0x00000000001072ca */ /* 0x001fe200000e0000 */
[----:B------:R-:W-:Y:S01]  /*2b1b0*/  USHF.R.U32.HI UR10, URZ, UR13, UR11 ;  /* 0x0000000d3f0a7299 */ /* 0x000fe2000801160b */
[----:B------:R-:W-:Y:S01]  /*2b1c0*/  ISETP.NE.AND.EX P0, PT, RZ, UR5, PT, P0 ;  /* 0x00000005ff007c0c */ /* 0x000fe2000bf05300 */
[----:B------:R-:W-:Y:S01]  /*2b1d0*/  ULDC UR17, c[0x0][0x608] ;  /* 0x0001820000117ab9 */ /* 0x000fe20000000800 */
[----:B------:R-:W-:-:S02]  /*2b1e0*/  ULOP3.LUT UR23, URZ, UR18, URZ, 0x33, !UPT ;  /* 0x000000123f177292 */ /* 0x000fc4000f8e333f */
[----:B------:R-:W-:Y:S02]  /*2b1f0*/  USHF.R.U64 UR18, UR12, UR17, UR10 ;  /* 0x000000110c127299 */ /* 0x000fe4000800120a */
[----:B------:R-:W-:Y:S01]  /*2b200*/  USHF.R.U32.HI UR10, URZ, UR17, UR10 ;  /* 0x000000113f0a7299 */ /* 0x000fe2000801160a */
[----:B------:R-:W-:Y:S01]  /*2b210*/  UMOV UR20, 0x1 ;  /* 0x0000000100147882 */ /* 0x000fe20000000000 */
[----:B------:R-:W-:Y:S02]  /*2b220*/  UIADD3 UR14, -UR14, URZ, URZ ;  /* 0x0000003f0e0e7290 */ /* 0x000fe4000fffe13f */
[----:B------:R-:W-:Y:S02]  /*2b230*/  USHF.L.U32 UR13, UR20, UR22, URZ ;  /* 0x00000016140d7299 */ /* 0x000fe4000800063f */
[----:B------:R-:W-:Y:S01]  /*2b240*/  USHF.R.U64 UR20, UR18, UR22, UR10 ;  /* 0x0000001612147299 */ /* 0x000fe2000800120a */
[----:B------:R-:W-:Y:S01]  /*2b250*/  ULDC UR15, c[0x0][0x144] ;  /* 0x00005100000f7ab9 */ /* 0x000fe20000000800 */
[----:B------:R-:W-:Y:S01]  /*2b260*/  ULDC UR8, c[0x0][0x600] ;  /* 0x0001800000087ab9 */ /* 0x000fe20000000800 */
[----:B------:R-:W-:-:S02]  /*2b270*/  UIADD3 UR21, -UR16, URZ, URZ ;  /* 0x0000003f10157290 */ /* 0x000fc4000fffe13f */
[----:B------:R-:W-:Y:S02]  /*2b280*/  USHF.R.U32.HI UR17, URZ, UR22, UR10 ;  /* 0x000000163f117299 */ /* 0x000fe4000801160a */
[----:B------:R-:W-:Y:S02]  /*2b290*/  UIADD3 UR9, UR8, -0x1, URZ ;  /* 0xffffffff08097890 */ /* 0x000fe4000fffe03f */
[----:B------:R-:W-:Y:S01]  /*2b2a0*/  UIMAD UR22, UR15, UR14, UR7 ;  /* 0x0000000e0f1672a4 */ /* 0x000fe2000f8e0207 */
[----:B------:R-:W-:Y:S01]  /*2b2b0*/  ULDC UR26, c[0x0][0x148] ;  /* 0x00005200001a7ab9 */ /* 0x000fe20000000800 */
[----:B------:R-:W-:Y:S01]  /*2b2c0*/  ULDC UR24, c[0x0][0x648] ;  /* 0x0001920000187ab9 */ /* 0x000fe20000000800 */
[----:B------:R-:W-:Y:S01]  /*2b2d0*/  ULDC UR25, c[0x0][0x638] ;  /* 0x00018e0000197ab9 */ /* 0x000fe20000000800 */
[----:B------:R-:W-:Y:S01]  /*2b2e0*/  UMOV UR16, UR20 ;  /* 0x0000001400107c82 */ /* 0x000fe20008000000 */
[----:B------:R-:W-:Y:S07]  /*2b2f0*/  @!P0 BRA `(.L_x_117) ;  /* 0x0000000000288947 */ /* 0x000fee0003800000 */
        /* <DEDUP_REMOVED lines=10> */
.L_x_117:
[----:B------:R-:W2:Y:S01]  /*2b3a0*/  LDL R0, [R1+0x48c] ;  /* 0x00048c0001007983 */ /* 0x000ea20000100800 */
[----:B------:R-:W-:Y:S01]  /*2b3b0*/  IMAD.U32 R2, RZ, RZ, UR6 ;  /* 0x00000006ff027e24 */ /* 0x000fe2000f8e00ff */
[----:B------:R-:W-:Y:S02]  /*2b3c0*/  ULOP3.LUT UR7, UR18, UR23, URZ, 0xc0, !UPT ;  /* 0x0000001712077292 */ /* 0x000fe4000f8ec03f */
[----:B------:R-:W-:Y:S02]  /*2b3d0*/  ULOP3.LUT UR9, UR12, UR9, URZ, 0xc0, !UPT ;  /* 0x000000090c097292 */ /* 0x000fe4000f8ec03f */
[----:B------:R4:W-:Y:S01]  /*2b3e0*/  STL [R1+0x470], R2 ;  /* 0x0004700201007387 */ /* 0x0009e20000100800 */
[----:B--2---:R-:W-:Y:S01]  /*2b3f0*/  R2UR UR4, R0 ;  /* 0x00000000000472ca */ /* 0x004fe200000e0000 */
[----:B------:R-:W-:-:S12]  /*2b400*/  IMAD.MOV.U32 R0, RZ, RZ, 0x1 ;  /* 0x00000001ff007424 */ /* 0x000fd800078e00ff */
[----:B------:R-:W-:Y:S02]  /*2b410*/  UISETP.NE.AND UP0, UPT, UR4, URZ, UPT ;  /* 0x0000003f0400728c */ /* 0x000fe4000bf05270 */
[----:B------:R-:W-:-:S04]  /*2b420*/  USHF.R.U64 UR4, UR16, UR24, UR17 ;  /* 0x0000001810047299 */ /* 0x000fc80008001211 */
[----:B------:R-:W-:Y:S02]  /*2b430*/  UIADD3 UR5, -UR4, URZ, URZ ;  /* 0x0000003f04057290 */ /* 0x000fe4000fffe13f */
[----:B------:R-:W-:Y:S02]  /*2b440*/  UIMAD UR7, UR13, UR4, UR7 ;  /* 0x000000040d0772a4 */ /* 0x000fe4000f8e0207 */
[----:B------:R-:W-:Y:S02]  /*2b450*/  UIMAD UR4, UR5, UR25, UR20 ;  /* 0x00000019050472a4 */ /* 0x000fe4000f8e0214 */
[----:B------:R-:W-:Y:S01]  /*2b460*/  @UP0 UIMAD UR22, UR26, UR21, UR19 ;  /* 0x000000151a1602a4 */ /* 0x000fe2000f8e0213 */
[----:B------:R-:W-:Y:S01]  /*2b470*/  ULDC UR5, c[0x0][0x610] ;  /* 0x0001840000057ab9 */ /* 0x000fe20000000800 */
[----:B------:R-:W-:Y:S02]  /*2b480*/  UIMAD UR4, UR4, UR8, UR9 ;  /* 0x00000008040472a4 */ /* 0x000fe4000f8e0209 */
[----:B------:R-:W-:-:S04]  /*2b490*/  UIMAD UR7, UR7, UR5, UR22 ;  /* 0x00000005070772a4 */ /* 0x000fc8000f8e0216 */
[----:B------:R-:W-:Y:S02]  /*2b4a0*/  USEL UR5, UR4, UR7, !UP0 ;  /* 0x0000000704057287 */ /* 0x000fe4000c000000 */
[----:B------:R-:W-:-:S04]  /*2b4b0*/  USEL UR7, UR7, UR4, !UP0 ;  /* 0x0000000407077287 */ /* 0x000fc8000c000000 */
[----:B----4-:R-:W-:-:S08]  /*2b4c0*/  IMAD.U32 R22, RZ, RZ, UR5 ;  /* 0x00000005ff167e24 */ /* 0x010fd0000f8e00ff */
.L_x_115:
[----:B------:R-:W-:Y:S01]  /*2b4d0*/  LOP3.LUT P0, RZ, R0, 0xff, RZ, 0xc0, !PT ;  /* 0x000000ff00ff7812 */ /* 0x000fe2000780c0ff */
[----:B------:R-:W-:-:S12]  /*2b4e0*/  IMAD.U32 R23, RZ, RZ, UR7 ;  /* 0x00000007ff177e24 */ /* 0x000fd8000f8e00ff */
[----:B------:R-:W-:Y:S05]  /*2b4f0*/  @P0 BRA `(.L_x_118) ;  /* 0xfffffd60004c0947 */ /* 0x000fea000383ffff */
[----:B------:R-:W-:Y:S05]  /*2b500*/  EXIT ;  /* 0x000000000000794d */ /* 0x000fea0003800000 */
.L_x_7:
[----:B------:R-:W2:Y:S01]  /*2b510*/  LDL R5, [R1+0x468] ;  /* 0x0004680001057983 */ /* 0x000ea20000100800 */
[----:B------:R-:W-:-:S03]  /*2b520*/  ULDC.64 UR4, c[0x0][0x650] ;  /* 0x0001940000047ab9 */ /* 0x000fc60000000a00 */
[----:B------:R-:W3:Y:S01]  /*2b530*/  LDL R4, [R1+0x464] ;  /* 0x0004640001047983 */ /* 0x000ee20000100800 */
[----:B0-----:R-:W-:Y:S01]  /*2b540*/  PRMT R0, RZ, 0x7610, R0 ;  /* 0x00007610ff007816 */ /* 0x001fe20000000000 */
[----:B------:R-:W-:Y:S02]  /*2b550*/  IMAD.MOV.U32 R3, RZ, RZ, -0x1 ;  /* 0xffffffffff037424 */ /* 0x000fe400078e00ff */
[----:B------:R-:W-:Y:S02]  /*2b560*/  IMAD.MOV.U32 R2, RZ, RZ, -0x1 ;  /* 0xffffffffff027424 */ /* 0x000fe400078e00ff */
[----:B------:R-:W-:Y:S01]  /*2b570*/  IMAD.MOV.U32 R11, RZ, RZ, -0x1 ;  /* 0xffffffffff0b7424 */ /* 0x000fe200078e00ff */
[----:B--2---:R-:W-:-:S04]  /*2b580*/  ISETP.GE.U32.AND P0, PT, R5, UR4, PT ;  /* 0x0000000405007c0c */ /* 0x004fc8000bf06070 */
[----:B---3--:R-:W-:-:S13]  /*2b590*/  ISETP.GE.U32.AND.EX P0, PT, R4, UR5, PT, P0 ;  /* 0x0000000504007c0c */ /* 0x008fda000bf06100 */
        /* <DEDUP_REMOVED lines=21> */
.L_x_120:
[----:B------:R-:W2:Y:S01]  /*2b6f0*/  LDL R0, [R1+0x48c] ;  /* 0x00048c0001007983 */ /* 0x000ea20000100800 */
[----:B------:R-:W-:Y:S01]  /*2b700*/  R2UR UR7, R4 ;  /* 0x00000000040772ca */ /* 0x000fe200000e0000 */
[----:B------:R-:W-:Y:S01]  /*2b710*/  USHF.R.U32.HI UR5, URZ, UR19, UR15 ;  /* 0x000000133f057299 */ /* 0x000fe2000801160f */
[----:B------:R-:W-:Y:S01]  /*2b720*/  UMOV UR6, UR20 ;  /* 0x0000001400067c82 */ /* 0x000fe20008000000 */
[----:B------:R-:W-:Y:S01]  /*2b730*/  ULDC UR22, c[0x0][0x658] ;  /* 0x0001960000167ab9 */ /* 0x000fe20000000800 */
[----:B------:R-:W-:Y:S01]  /*2b740*/  ULDC UR20, c[0x0][0x600] ;  /* 0x0001800000147ab9 */ /* 0x000fe20000000800 */
[----:B------:R-:W-:Y:S01]  /*2b750*/  ULDC UR23, c[0x0][0x648] ;  /* 0x0001920000177ab9 */ /* 0x000fe20000000800 */
[----:B------:R-:W-:Y:S01]  /*2b760*/  UIADD3 UR21, UR20, -0x1, URZ ;  /* 0xffffffff14157890 */ /* 0x000fe2000fffe03f */
[----:B------:R-:W-:Y:S01]  /*2b770*/  ULDC UR24, c[0x0][0x638] ;  /* 0x00018e0000187ab9 */ /* 0x000fe20000000800 */
[----:B------:R-:W-:Y:S01]  /*2b780*/  UMOV UR25, 0x1 ;  /* 0x0000000100197882 */ /* 0x000fe20000000000 */
[----:B--2---:R-:W-:-:S13]  /*2b790*/  R2UR UR4, R0 ;  /* 0x00000000000472ca */ /* 0x004fda00000e0000 */
[----:B------:R-:W-:Y:S02]  /*2b7a0*/  UISETP.NE.AND UP1, UPT, UR4, URZ, UPT ;  /* 0x0000003f0400728c */ /* 0x000fe4000bf25270 */
[----:B------:R-:W-:-:S03]  /*2b7b0*/  USHF.R.U64 UR4, UR14, UR19, UR15 ;  /* 0x000000130e047299 */ /* 0x000fc6000800120f */
[----:B------:R-:W-:Y:S01]  /*2b7c0*/  ULDC.64 UR14, c[0x0][0x620] ;  /* 0x00018800000e7ab9 */ /* 0x000fe20000000a00 */
[----:B------:R-:W-:-:S04]  /*2b7d0*/  UIADD3 UR13, UP0, URZ, -UR4, URZ ;  /* 0x800000043f0d7290 */ /* 0x000fc8000ff1e03f */
[----:B------:R-:W-:Y:S02]  /*2b7e0*/  UIADD3.X UR5, URZ, ~UR5, URZ, UP0, !UPT ;  /* 0x800000053f057290 */ /* 0x000fe400087fe43f */
[----:B------:R-:W-:Y:S02]  /*2b7f0*/  UIMAD.WIDE.U32 UR6, UR13, UR14, UR6 ;  /* 0x0000000e0d0672a5 */ /* 0x000fe4000f8e0006 */
[----:B------:R-:W-:Y:S02]  /*2b800*/  UIMAD UR5, UR5, UR14, URZ ;  /* 0x0000000e050572a4 */ /* 0x000fe4000f8e023f */
[----:B------:R-:W-:Y:S02]  /*2b810*/  @UP1 UIMAD UR8, UR11, UR12, UR10 ;  /* 0x0000000c0b0812a4 */ /* 0x000fe4000f8e020a */
[----:B------:R-:W-:Y:S01]  /*2b820*/  UIMAD UR5, UR13, UR15, UR5 ;  /* 0x0000000f0d0572a4 */ /* 0x000fe2000f8e0205 */
[----:B------:R-:W-:Y:S02]  /*2b830*/  ULDC UR14, c[0x0][0x608] ;  /* 0x00018200000e7ab9 */ /* 0x000fe40000000800 */
[----:B------:R-:W-:Y:S01]  /*2b840*/  ULDC UR13, c[0x0][0x618] ;  /* 0x00018600000d7ab9 */ /* 0x000fe20000000800 */
[----:B------:R-:W-:Y:S01]  /*2b850*/  UIADD3 UR5, UR7, UR5, URZ ;  /* 0x0000000507057290 */ /* 0x000fe2000fffe03f */
[----:B------:R-:W-:-:S03]  /*2b860*/  UMOV UR10, 0xffffffff ;  /* 0xffffffff000a7882 */ /* 0x000fc60000000000 */
[----:B------:R-:W-:Y:S02]  /*2b870*/  USHF.R.U64 UR17, UR6, UR13, UR5 ;  /* 0x0000000d06117299 */ /* 0x000fe40008001205 */
[----:B------:R-:W-:Y:S01]  /*2b880*/  USHF.R.U32.HI UR5, URZ, UR13, UR5 ;  /* 0x0000000d3f057299 */ /* 0x000fe20008011605 */
[----:B------:R-:W-:Y:S01]  /*2b890*/  ULDC.64 UR6, c[0x0][0x640] ;  /* 0x0001900000067ab9 */ /* 0x000fe20000000a00 */
[----:B------:R-:W-:Y:S01]  /*2b8a0*/  USHF.L.U32 UR11, UR10, UR22, URZ ;  /* 0x000000160a0b7299 */ /* 0x000fe2000800063f */
[----:B------:R-:W-:Y:S01]  /*2b8b0*/  ISETP.NE.U32.AND P0, PT, RZ, UR6, PT ;  /* 0x00000006ff007c0c */ /* 0x000fe2000bf05070 */
[----:B------:R-:W-:Y:S02]  /*2b8c0*/  USHF.R.U64 UR18, UR17, UR14, UR5 ;  /* 0x0000000e11127299 */ /* 0x000fe40008001205 */
[----:B------:R-:W-:Y:S01]  /*2b8d0*/  USHF.R.U32.HI UR5, URZ, UR14, UR5 ;  /* 0x0000000e3f057299 */ /* 0x000fe20008011605 */
[----:B------:R-:W-:Y:S01]  /*2b8e0*/  ISETP.NE.AND.EX P0, PT, RZ, UR7, PT, P0 ;  /* 0x00000007ff007c0c */ /* 0x000fe2000bf05300 */
[----:B------:R-:W-:-:S02]  /*2b8f0*/  ULOP3.LUT UR26, URZ, UR11, URZ, 0x33, !UPT ;  /* 0x0000000b3f1a7292 */ /* 0x000fc4000f8e333f */
[----:B------:R-:W-:Y:S02]  /*2b900*/  USHF.R.U64 UR19, UR18, UR22, UR5 ;  /* 0x0000001612137299 */ /* 0x000fe40008001205 */
[----:B------:R-:W-:-:S05]  /*2b910*/  USHF.R.U32.HI UR10, URZ, UR22, UR5 ;  /* 0x000000163f0a7299 */ /* 0x000fca0008011605 */
[----:B------:R-:W-:-:S03]  /*2b920*/  UMOV UR5, UR19 ;  /* 0x0000001300057c82 */ /* 0x000fc60008000000 */
[----:B------:R-:W-:Y:S05]  /*2b930*/  @!P0 BRA `(.L_x_121) ;  /* 0x0000000000308947 */ /* 0x000fea0003800000 */
        /* <DEDUP_REMOVED lines=12> */
.L_x_121:
[----:B------:R-:W-:Y:S01]  /*2ba00*/  R2UR UR6, R0 ;  /* 0x00000000000672ca */ /* 0x000fe200000e0000 */
[----:B------:R-:W-:Y:S01]  /*2ba10*/  USHF.L.U32 UR25, UR25, UR22, URZ ;  /* 0x0000001619197299 */ /* 0x000fe2000800063f */
[----:B------:R-:W-:Y:S01]  /*2ba20*/  IMAD.MOV.U32 R0, RZ, RZ, 0x1 ;  /* 0x00000001ff007424 */ /* 0x000fe200078e00ff */
[----:B------:R-:W-:Y:S01]  /*2ba30*/  ULOP3.LUT UR17, UR17, UR21, URZ, 0xc0, !UPT ;  /* 0x0000001511117292 */ /* 0x000fe2000f8ec03f */
[----:B------:R-:W-:-:S09]  /*2ba40*/  IMAD.U32 R11, RZ, RZ, UR4 ;  /* 0x00000004ff0b7e24 */ /* 0x000fd2000f8e00ff */
[----:B------:R-:W-:Y:S02]  /*2ba50*/  UISETP.NE.AND UP0, UPT, UR6, URZ, UPT ;  /* 0x0000003f0600728c */ /* 0x000fe4000bf05270 */
[----:B------:R-:W-:Y:S02]  /*2ba60*/  USHF.R.U64 UR6, UR5, UR23, UR10 ;  /* 0x0000001705067299 */ /* 0x000fe4000800120a */
[----:B------:R-:W-:Y:S02]  /*2ba70*/  ULOP3.LUT UR5, UR18, UR26, URZ, 0xc0, !UPT ;  /* 0x0000001a12057292 */ /* 0x000fe4000f8ec03f */
[----:B------:R-:W-:Y:S02]  /*2ba80*/  UIADD3 UR7, -UR6, URZ, URZ ;  /* 0x0000003f06077290 */ /* 0x000fe4000fffe13f */
[----:B------:R-:W-:Y:S02]  /*2ba90*/  UIMAD UR6, UR25, UR6, UR5 ;  /* 0x00000006190672a4 */ /* 0x000fe4000f8e0205 */
[----:B------:R-:W-:-:S03]  /*2baa0*/  UIMAD UR5, UR7, UR24, UR19 ;  /* 0x00000018070572a4 */ /* 0x000fc6000f8e0213 */
[----:B------:R-:W-:Y:S01]  /*2bab0*/  ULDC UR7, c[0x0][0x610] ;  /* 0x0001840000077ab9 */ /* 0x000fe20000000800 */
[----:B------:R-:W-:Y:S02]  /*2bac0*/  UIMAD UR5, UR5, UR20, UR17 ;  /* 0x00000014050572a4 */ /* 0x000fe4000f8e0211 */
[----:B------:R-:W-:-:S04]  /*2bad0*/  UIMAD UR8, UR6, UR7, UR8 ;  /* 0x00000007060872a4 */ /* 0x000fc8000f8e0208 */
[----:B------:R-:W-:Y:S02]  /*2bae0*/  USEL UR6, UR5, UR8, !UP0 ;  /* 0x0000000805067287 */ /* 0x000fe4000c000000 */
[----:B------:R-:W-:-:S04]  /*2baf0*/  USEL UR8, UR8, UR5, !UP0 ;  /* 0x0000000508087287 */ /* 0x000fc8000c000000 */
[----:B------:R-:W-:Y:S02]  /*2bb00*/  IMAD.U32 R2, RZ, RZ, UR6 ;  /* 0x00000006ff027e24 */ /* 0x000fe4000f8e00ff */
[----:B------:R-:W-:-:S07]  /*2bb10*/  IMAD.U32 R3, RZ, RZ, UR8 ;  /* 0x00000008ff037e24 */ /* 0x000fce000f8e00ff */
.L_x_119:
[----:B------:R-:W-:-:S08]  /*2bb20*/  NOP ;  /* 0x0000000000007918 */ /* 0x000fd00000000000 */
[----:B-1----:R-:W0:-:S00]  /*2bb30*/  USETMAXREG.DEALLOC.CTAPOOL 0x18 ;  /* 0x00000018000079c8 */ /* 0x002e0000080e0500 */
[----:B------:R-:W-:-:S13]  /*2bb40*/  ISETP.NE.AND P0, PT, RZ, UR9, PT ;  /* 0x00000009ff007c0c */ /* 0x000fda000bf05270 */
[----:B------:R-:W-:Y:S05]  /*2bb50*/  @P0 EXIT ;  /* 0x000000000000094d */ /* 0x000fea0003800000 */
[----:B0-----:R-:W-:Y:S01]  /*2bb60*/  LOP3.LUT P0, RZ, R0, 0xff, RZ, 0xc0, !PT ;  /* 0x000000ff00ff7812 */ /* 0x001fe2000780c0ff */
[----:B------:R-:W-:Y:S02]  /*2bb70*/  IMAD.MOV.U32 R0, RZ, RZ, 0x1 ;  /* 0x00000001ff007424 */ /* 0x000fe400078e00ff */
[----:B------:R-:W-:-:S10]  /*2bb80*/  IMAD.MOV.U32 R6, RZ, RZ, RZ ;  /* 0x000000ffff067224 */ /* 0x000fd400078e00ff */
[----:B------:R-:W-:Y:S05]  /*2bb90*/  @!P0 BRA `(.L_x_122) ;  /* 0x0000000c00808947 */ /* 0x000fea0003800000 */
[----:B------:R-:W2:Y:S01]  /*2bba0*/  LDL R4, [R1+0x460] ;  /* 0x0004600001047983 */ /* 0x000ea20000100800 */
[----:B------:R-:W0:Y:S01]  /*2bbb0*/  LDC R0, c[0x0][0x28c] ;  /* 0x0000a300ff007b82 */ /* 0x000e220000000800 */
[----:B------:R-:W-:Y:S01]  /*2bbc0*/  ULDC UR8, c[0x0][0xc] ;  /* 0x0000030000087ab9 */ /* 0x000fe20000000800 */
[----:B------:R-:W-:Y:S01]  /*2bbd0*/  ULDC UR5, c[0x0][0x658] ;  /* 0x0001960000057ab9 */ /* 0x000fe20000000800 */
[----:B------:R-:W1:Y:S01]  /*2bbe0*/  S2R R7, SR_CgaCtaId ;  /* 0x0000000000077919 */ /* 0x000e620000008800 */
[----:B------:R-:W-:Y:S01]  /*2bbf0*/  UMOV UR6, 0xffffffff ;  /* 0xffffffff00067882 */ /* 0x000fe20000000000 */
[----:B------:R-:W-:Y:S01]  /*2bc00*/  UMOV UR7, 0x1 ;  /* 0x0000000100077882 */ /* 0x000fe20000000000 */
[----:B------:R-:W-:Y:S01]  /*2bc10*/  USHF.L.U32 UR6, UR6, UR5, URZ ;  /* 0x0000000506067299 */ /* 0x000fe2000800063f */
[----:B------:R-:W-:Y:S01]  /*2bc20*/  IMAD.MOV.U32 R16, RZ, RZ, 0x1e00 ;  /* 0x00001e00ff107424 */ /* 0x000fe200078e00ff */
[----:B------:R-:W-:Y:S01]  /*2bc30*/  USHF.L.U32 UR5, UR7, UR5, URZ ;  /* 0x0000000507057299 */ /* 0x000fe2000800063f */
[----:B------:R-:W-:Y:S01]  /*2bc40*/  BSSY B0, `(.L_x_122) ;  /* 0x00000d5000007945 */ /* 0x000fe20003800000 */
[----:B------:R-:W-:Y:S01]  /*2bc50*/  IMAD.MOV.U32 R9, RZ, RZ, 0x1 ;  /* 0x00000001ff097424 */ /* 0x000fe200078e00ff */
[----:B------:R-:W-:Y:S01]  /*2bc60*/  ULDC UR4, c[0x0][0x600] ;  /* 0x0001800000047ab9 */ /* 0x000fe20000000800 */
[----:B------:R-:W-:Y:S01]  /*2bc70*/  IMAD.MOV.U32 R6, RZ, RZ, RZ ;  /* 0x000000ffff067224 */ /* 0x000fe200078e00ff */
[----:B------:R-:W-:-:S02]  /*2bc80*/  UIADD3 UR4, UR4, -0x1, URZ ;  /* 0xffffffff04047890 */ /* 0x000fc4000fffe03f */
[----:B------:R-:W-:Y:S01]  /*2bc90*/  ULOP3.LUT UR6, URZ, UR6, URZ, 0x33, !UPT ;  /* 0x000000063f067292 */ /* 0x000fe2000f8e333f */
[----:B------:R-:W-:Y:S01]  /*2bca0*/  ULDC.64 UR22, c[0x0][0x198] ;  /* 0x0000660000167ab9 */ /* 0x000fe20000000a00 */
[----:B0-----:R-:W-:-:S05]  /*2bcb0*/  VIADD R0, R0, 0x3f ;  /* 0x0000003f00007836 */ /* 0x001fca0000000000 */
[----:B------:R-:W-:-:S04]  /*2bcc0*/  SHF.R.S32.HI R5, RZ, 0x1f, R0 ;  /* 0x0000001fff057819 */ /* 0x000fc80000011400 */
[----:B------:R-:W-:Y:S01]  /*2bcd0*/  LEA.HI R5, R5, R0, RZ, 0x6 ;  /* 0x0000000005057211 */ /* 0x000fe200078f30ff */
[----:B------:R-:W-:Y:S01]  /*2bce0*/  IMAD.MOV.U32 R0, RZ, RZ, 0x1 ;  /* 0x00000001ff007424 */ /* 0x000fe200078e00ff */
[----:B-1----:R-:W-:Y:S02]  /*2bcf0*/  LOP3.LUT R7, R7, 0x1, RZ, 0xc0, !PT ;  /* 0x0000000107077812 */ /* 0x002fe400078ec0ff */
[----:B------:R-:W-:-:S03]  /*2bd00*/  SHF.R.S32.HI R8, RZ, 0x6, R5 ;  /* 0x00000006ff087819 */ /* 0x000fc60000011405 */
[----:B------:R-:W-:Y:S02]  /*2bd10*/  IMAD R16, R7, R16, 0x20100 ;  /* 0x0002010007107424 */ /* 0x000fe400078e0210 */
[----:B------:R-:W-:Y:S01]  /*2bd20*/  VIADD R17, R8, 0x1 ;  /* 0x0000000108117836 */ /* 0x000fe20000000000 */
[----:B--2---:R-:W-:-:S13]  /*2bd30*/  R2UR UR9, R4 ;  /* 0x00000000040972ca */ /* 0x004fda00000e0000 */
[----:B------:R-:W-:-:S03]  /*2bd40*/  ULOP3.LUT UR24, UR9, 0x2, URZ, 0xfc, !UPT ;  /* 0x0000000209187892 */ /* 0x000fc6000f8efc3f */
[----:B------:R-:W-:Y:S01]  /*2bd50*/  ULDC UR9, c[0x0][0x10] ;  /* 0x0000040000097ab9 */ /* 0x000fe20000000800 */
[----:B------:R-:W-:Y:S01]  /*2bd60*/  ULDC UR7, c[0x0][0x14] ;  /* 0x0000050000077ab9 */ /* 0x000fe20000000800 */
[----:B------:R-:W-:-:S04]  /*2bd70*/  UIMAD.WIDE.U32 UR8, UR8, UR9, URZ ;  /* 0x00000009080872a5 */ /* 0x000fc8000f8e003f */
[----:B------:R-:W-:Y:S02]  /*2bd80*/  UIMAD.WIDE.U32 UR20, UR8, UR7, URZ ;  /* 0x00000007081472a5 */ /* 0x000fe4000f8e003f */
[----:B------:R-:W-:-:S04]  /*2bd90*/  UIMAD UR7, UR9, UR7, URZ ;  /* 0x00000007090772a4 */ /* 0x000fc8000f8e023f */
[----:B------:R-:W-:-:S12]  /*2bda0*/  UIADD3 UR7, UR21, UR7, URZ ;  /* 0x0000000715077290 */ /* 0x000fd8000fffe03f */
.L_x_133:
[----:B------:R-:W-:-:S03]  /*2bdb0*/  UMOV UR8, 0xffffffff ;  /* 0xffffffff00087882 */ /* 0x000fc60000000000 */
[----:B------:R-:W-:Y:S05]  /*2bdc0*/  BRA.DIV UR8, `(.L_x_123) ;  /* 0x0000000e08e87947 */ /* 0x000fea000b800000 */
[----:B------:R-:W-:-:S13]  /*2bdd0*/  ELECT P6, URZ, PT ;  /* 0x00000000003f782f */ /* 0x000fda00038c0000 */
.L_x_144:
[----:B------:R-:W0:Y:S01]  /*2bde0*/  LDC R4, c[0x0][0x28c] ;  /* 0x0000a300ff047b82 */ /* 0x000e220000000800 */
[----:B------:R-:W-:Y:S01]  /*2bdf0*/  BSSY B1, `(.L_x_124) ;  /* 0x000003b000017945 */ /* 0x000fe20003800000 */
[----:B0-----:R-:W-:-:S13]  /*2be00*/  ISETP.LT.OR P6, PT, R4, 0x1, !P6 ;  /* 0x000000010400780c */ /* 0x001fda00077c1670 */
[----:B------:R-:W-:Y:S05]  /*2be10*/  @P6 BRA `(.L_x_125) ;  /* 0x0000000000e06947 */ /* 0x000fea0003800000 */
[----:B------:R-:W-:Y:S02]  /*2be20*/  IMAD R4, R2, 0x2, R7 ;  /* 0x0000000202047824 */ /* 0x000fe400078e0207 */
[----:B------:R-:W-:Y:S02]  /*2be30*/  IMAD.SHL.U32 R2, R3, 0x200, RZ ;  /* 0x0000020003027824 */ /* 0x000fe400078e00ff */
[----:B------:R-:W-:Y:S02]  /*2be40*/  IMAD R3, R4, 0x78, RZ ;  /* 0x0000007804037824 */ /* 0x000fe400078e02ff */
[----:B------:R-:W-:Y:S02]  /*2be50*/  IMAD.MOV.U32 R4, RZ, RZ, RZ ;  /* 0x000000ffff047224 */ /* 0x000fe400078e00ff */
[----:B------:R-:W-:Y:S02]  /*2be60*/  IMAD.MOV.U32 R5, RZ, RZ, R17 ;  /* 0x000000ffff057224 */ /* 0x000fe400078e0011 */
[----:B------:R-:W-:-:S02]  /*2be70*/  IMAD.MOV.U32 R10, RZ, RZ, R0 ;  /* 0x000000ffff0a7224 */ /* 0x000fc400078e0000 */
[----:B------:R-:W-:-:S07]  /*2be80*/  IMAD.MOV.U32 R12, RZ, RZ, R6 ;  /* 0x000000ffff0c7224 */ /* 0x000fce00078e0006 */
.L_x_128:
[----:B------:R-:W0:Y:S01]  /*2be90*/  S2R R14, SR_CgaCtaId ;  /* 0x00000000000e7919 */ /* 0x000e220000008800 */
[----:B------:R-:W-:Y:S02]  /*2bea0*/  MOV R13, 0x400 ;  /* 0x00000400000d7802 */ /* 0x000fe40000000f00 */
[----:B------:R-:W-:Y:S02]  /*2beb0*/  SHF.L.U32 R15, R10, 0x1f, RZ ;  /* 0x0000001f0a0f7819 */ /* 0x000fe400000006ff */
[----:B0-----:R-:W-:-:S05]  /*2bec0*/  LEA R13, R14, R13, 0x18 ;  /* 0x0000000d0e0d7211 */ /* 0x001fca00078ec0ff */
[----:B------:R-:W-:-:S04]  /*2bed0*/  IMAD R14, R12, 0x8, R13 ;  /* 0x000000080c0e7824 */ /* 0x000fc800078e020d */
[----:B------:R-:W0:Y:S02]  /*2bee0*/  SYNCS.PHASECHK.TRANS64.TRYWAIT P0, [R14+URZ+0x20], R15 ;  /* 0x0000200f0e0075a7 */ /* 0x000e24000800017f */
[----:B0-----:R-:W-:Y:S05]  /*2bef0*/  @!P0 BRA `(.L_x_126) ;  /* 0x0000000c00bc8947 */ /* 0x001fea0003800000 */
.L_x_145:
[----:B------:R-:W1:Y:S01]  /*2bf00*/  S2R R18, SR_TID.X ;  /* 0x0000000000127919 */ /* 0x000e620000002100 */
[----:B------:R-:W-:-:S04]  /*2bf10*/  UPRMT UR8, UR24, 0x9910, URZ ;  /* 0x0000991018087896 */ /* 0x000fc8000800003f */
[----:B------:R-:W-:Y:S01]  /*2bf20*/  UISETP.NE.AND UP0, UPT, UR8, 0x2, UPT ;  /* 0x000000020800788c */ /* 0x000fe2000bf05270 */
[----:B-1----:R-:W-:-:S13]  /*2bf30*/  LOP3.LUT P0, RZ, R18, 0x7f, RZ, 0xc0, !PT ;  /* 0x0000007f12ff7812 */ /* 0x002fda000780c0ff */
[----:B0-----:R-:W0:Y:S02]  /*2bf40*/  @!P0 LDC R15, c[0x0][0x500] ;  /* 0x00014000ff0f8b82 */ /* 0x001e240000000800 */
[----:B0-----:R0:W-:Y:S01]  /*2bf50*/  @!P0 SYNCS.ARRIVE.TRANS64 RZ, [R14+URZ], R15 ;  /* 0x0000000f0eff89a7 */ /* 0x0011e2000800003f */
[----:B------:R-:W-:-:S13]  /*2bf60*/  PLOP3.LUT P0, PT, PT, PT, UP0, 0x80, 0x0 ;  /* 0x000000000000781c */ /* 0x000fda0003f0f008 */
[----:B0-----:R-:W-:Y:S05]  /*2bf70*/  @P0 BRA `(.L_x_127) ;  /* 0x0000000000040947 */ /* 0x001fea0003800000 */
[----:B------:R-:W-:Y:S01]  /*2bf80*/  BPT.TRAP 0x1 ;  /* 0x000000040000795c */ /* 0x000fe20000300000 */
.L_x_127:
[----:B------:R-:W-:Y:S01]  /*2bf90*/  R2UR UR9, R14 ;  /* 0x000000000e0972ca */ /* 0x000fe200000e0000 */
[C---:B------:R-:W-:Y:S01]  /*2bfa0*/  IMAD R14, R12.reuse, 0x8000, R13 ;  /* 0x000080000c0e7824 */ /* 0x040fe200078e020d */
[----:B------:R-:W-:Y:S01]  /*2bfb0*/  R2UR UR13, R13 ;  /* 0x000000000d0d72ca */ /* 0x000fe200000e0000 */
[----:B------:R-:W-:Y:S01]  /*2bfc0*/  IMAD R13, R12, 0x3c00, R16 ;  /* 0x00003c000c0d7824 */ /* 0x000fe200078e0210 */
[----:B------:R-:W-:Y:S01]  /*2bfd0*/  R2UR UR18, R2 ;  /* 0x00000000021272ca */ /* 0x000fe200000e0000 */
[----:B------:R-:W-:Y:S01]  /*2bfe0*/  VIADD R5, R5, 0xffffffff ;  /* 0xffffffff05057836 */ /* 0x000fe20000000000 */
[----:B------:R-:W-:Y:S01]  /*2bff0*/  R2UR UR8, R14 ;  /* 0x000000000e0872ca */ /* 0x000fe200000e0000 */
[----:B------:R-:W-:Y:S01]  /*2c000*/  UIADD3 UR14, UP0, UR22, 0xf0, URZ ;  /* 0x000000f0160e7890 */ /* 0x000fe2000ff1e03f */
[----:B------:R-:W-:Y:S01]  /*2c010*/  R2UR UR11, R13 ;  /* 0x000000000d0b72ca */ /* 0x000fe200000e0000 */
[----:B------:R-:W-:Y:S01]  /*2c020*/  UIADD3 UR26, UP1, UR22, 0x1f0, URZ ;  /* 0x000001f0161a7890 */ /* 0x000fe2000ff3e03f */
[----:B------:R-:W-:Y:S01]  /*2c030*/  R2UR UR10, R4 ;  /* 0x00000000040a72ca */ /* 0x000fe200000e0000 */
[----:B------:R-:W-:Y:S01]  /*2c040*/  UIADD3.X UR15, URZ, UR23, URZ, UP0, !UPT ;  /* 0x000000173f0f7290 */ /* 0x000fe200087fe43f */
[----:B------:R-:W-:Y:S01]  /*2c050*/  R2UR UR12, R11 ;  /* 0x000000000b0c72ca */ /* 0x000fe200000e0000 */
[----:B------:R-:W-:Y:S01]  /*2c060*/  VIADD R12, R12, 0x1 ;  /* 0x000000010c0c7836 */ /* 0x000fe20000000000 */
[----:B------:R-:W-:Y:S01]  /*2c070*/  R2UR UR19, R3 ;  /* 0x00000000031372ca */ /* 0x000fe200000e0000 */
[----:B------:R-:W-:Y:S01]  /*2c080*/  UIADD3.X UR27, URZ, UR23, URZ, UP1, !UPT ;  /* 0x000000173f1b7290 */ /* 0x000fe20008ffe43f */
[----:B------:R-:W-:Y:S01]  /*2c090*/  ISETP.GT.AND P1, PT, R5, 0x1, PT ;  /* 0x000000010500780c */ /* 0x000fe20003f24270 */
[----:B------:R-:W-:Y:S01]  /*2c0a0*/  UMOV UR16, 0x0 ;  /* 0x0000000000107882 */ /* 0x000fe20000000000 */
[----:B------:R-:W-:Y:S01]  /*2c0b0*/  UMOV UR17, 0x10000000 ;  /* 0x1000000000117882 */ /* 0x000fe20000000000 */
[----:B------:R-:W-:Y:S01]  /*2c0c0*/  UIADD3 UR8, UR8, 0x100, URZ ;  /* 0x0000010008087890 */ /* 0x000fe2000fffe03f */
[----:B------:R-:W-:Y:S01]  /*2c0d0*/  ISETP.NE.AND P0, PT, R12, 0x4, PT ;  /* 0x000000040c00780c */ /* 0x000fe20003f05270 */
[----:B------:R-:W-:Y:S01]  /*2c0e0*/  UIADD3 UR13, UR13, UR11, URZ ;  /* 0x0000000b0d0d7290 */ /* 0x000fe2000fffe03f */
[----:B------:R-:W-:Y:S01]  /*2c0f0*/  VIADD R4, R4, 0x40 ;  /* 0x0000004004047836 */ /* 0x000fe20000000000 */
[----:B------:R-:W-:Y:S01]  /*2c100*/  UMOV UR25, 0x30000 ;  /* 0x0003000000197882 */ /* 0x000fe20000000000 */
[----:B------:R-:W-:Y:S01]  /*2c110*/  UMOV UR11, UR18 ;  /* 0x00000012000b7c82 */ /* 0x000fe20008000000 */
[----:B------:R-:W-:-:S02]  /*2c120*/  SEL R13, RZ, 0x1, P0 ;  /* 0x00000001ff0d7807 */ /* 0x000fc40000000000 */
[----:B------:R-:W-:Y:S01]  /*2c130*/  SEL R12, R12, RZ, P0 ;  /* 0x000000ff0c0c7207 */ /* 0x000fe20000000000 */
[----:B------:R0:W-:Y:S01]  /*2c140*/  UTMALDG.3D [UR8], [UR14], desc[UR16] ;  /* 0x000010080e0075b4 */ /* 0x0001e20008011000 */
[----:B------:R-:W-:Y:S01]  /*2c150*/  LOP3.LUT R10, R10, R13, RZ, 0x3c, !PT ;  /* 0x0000000d0a0a7212 */ /* 0x000fe200078e3cff */
[----:B0-----:R-:W-:Y:S01]  /*2c160*/  UMOV UR11, UR19 ;  /* 0x00000013000b7c82 */ /* 0x001fe20008000000 */
[----:B------:R-:W-:Y:S02]  /*2c170*/  UMOV UR8, UR13 ;  /* 0x0000000d00087c82 */ /* 0x000fe40008000000 */
[----:B------:R0:W-:Y:S02]  /*2c180*/  UTMALDG.3D.MULTICAST [UR8], [UR26], UR25, desc[UR16] ;  /* 0x000010081a0073b4 */ /* 0x0001e40008011819 */
[----:B0-----:R-:W-:Y:S05]  /*2c190*/  @P1 BRA `(.L_x_128) ;  /* 0xfffffffc003c1947 */ /* 0x001fea000383ffff */
.L_x_125:
[----:B------:R-:W-:Y:S05]  /*2c1a0*/  BSYNC B1 ;  /* 0x0000000000017941 */ /* 0x000fea0003800000 */
.L_x_124:
[----:B------:R-:W2:Y:S01]  /*2c1b0*/  LDL.LU R15, [R1+0x464] ;  /* 0x00046400010f7983 */ /* 0x000ea20000300800 */
[----:B------:R-:W-:Y:S01]  /*2c1c0*/  LOP3.LUT P2, RZ, R9, 0xff, RZ, 0xc0, !PT ;  /* 0x000000ff09ff7812 */ /* 0x000fe2000784c0ff */
[----:B------:R-:W-:Y:S01]  /*2c1d0*/  IMAD.IADD R6, R8, 0x1, R6 ;  /* 0x0000000108067824 */ /* 0x000fe200078e0206 */
[----:B------:R-:W-:Y:S01]  /*2c1e0*/  ULDC.64 UR8, c[0x0][0x650] ;  /* 0x0001940000087ab9 */ /* 0x000fe20000000a00 */
[----:B------:R-:W3:Y:S01]  /*2c1f0*/  LDL.LU R14, [R1+0x468] ;  /* 0x00046800010e7983 */ /* 0x000ee20000300800 */
[----:B------:R-:W-:Y:S01]  /*2c200*/  BSSY B1, `(.L_x_129) ;  /* 0x0000076000017945 */ /* 0x000fe20003800000 */
[----:B------:R-:W-:Y:S01]  /*2c210*/  IMAD.MOV.U32 R11, RZ, RZ, -0x1 ;  /* 0xffffffffff0b7424 */ /* 0x000fe200078e00ff */
[----:B------:R-:W-:Y:S02]  /*2c220*/  SHF.R.U32.HI R2, RZ, 0x2, R6 ;  /* 0x00000002ff027819 */ /* 0x000fe40000011606 */
[----:B------:R-:W-:Y:S02]  /*2c230*/  ISETP.GT.U32.AND P0, PT, R6, 0x3, PT ;  /* 0x000000030600780c */ /* 0x000fe40003f04070 */
[----:B------:R-:W-:-:S02]  /*2c240*/  LOP3.LUT R2, R2, 0x1, RZ, 0xc0, !PT ;  /* 0x0000000102027812 */ /* 0x000fc400078ec0ff */
[----:B------:R-:W-:Y:S01]  /*2c250*/  ISETP.LT.U32.AND P0, PT, R8, 0x4, P0 ;  /* 0x000000040800780c */ /* 0x000fe20000701070 */
[----:B------:R-:W0:Y:S01]  /*2c260*/  @P2 S2R R3, SR_CgaCtaId ;  /* 0x0000000000032919 */ /* 0x000e220000008800 */
[----:B------:R-:W-:Y:S02]  /*2c270*/  ISETP.NE.U32.AND P1, PT, R2, 0x1, PT ;  /* 0x000000010200780c */ /* 0x000fe40003f25070 */
[----:B------:R-:W-:Y:S02]  /*2c280*/  @P2 MOV R2, 0x400 ;  /* 0x0000040000022802 */ /* 0x000fe40000000f00 */
[----:B------:R-:W-:Y:S02]  /*2c290*/  ISETP.GT.U32.AND P1, PT, R8, 0x3, !P1 ;  /* 0x000000030800780c */ /* 0x000fe40004f24070 */
[----:B------:R-:W-:Y:S02]  /*2c2a0*/  LOP3.LUT R6, R6, 0x3, RZ, 0xc0, !PT ;  /* 0x0000000306067812 */ /* 0x000fe400078ec0ff */
[----:B------:R-:W-:-:S02]  /*2c2b0*/  PRMT R4, RZ, 0x7610, R4 ;  /* 0x00007610ff047816 */ /* 0x000fc40000000004 */
[----:B------:R-:W-:Y:S02]  /*2c2c0*/  PRMT R9, RZ, 0x7610, R9 ;  /* 0x00007610ff097816 */ /* 0x000fe40000000009 */
[----:B0-----:R-:W-:Y:S02]  /*2c2d0*/  @P2 LEA R2, R3, R2, 0x18 ;  /* 0x0000000203022211 */ /* 0x001fe400078ec0ff */
[----:B------:R-:W-:Y:S02]  /*2c2e0*/  SEL R3, RZ, 0x1, !P0 ;  /* 0x00000001ff037807 */ /* 0x000fe40004000000 */
[----:B------:R0:W-:Y:S02]  /*2c2f0*/  @P2 SYNCS.ARRIVE.TRANS64.A1T0 RZ, [R2+URZ+0x58], RZ ;  /* 0x000058ff02ff29a7 */ /* 0x0001e4000810003f */
[----:B0-----:R-:W-:-:S04]  /*2c300*/  SEL R2, RZ, 0x1, !P1 ;  /* 0x00000001ff027807 */ /* 0x001fc80004800000 */
[----:B------:R-:W-:Y:S01]  /*2c310*/  LOP3.LUT R0, R2, R0, R3, 0x96, !PT ;  /* 0x0000000002007212 */ /* 0x000fe200078e9603 */
[----:B------:R-:W-:Y:S02]  /*2c320*/  IMAD.MOV.U32 R3, RZ, RZ, -0x1 ;  /* 0xffffffffff037424 */ /* 0x000fe400078e00ff */
[----:B------:R-:W-:Y:S01]  /*2c330*/  IMAD.MOV.U32 R2, RZ, RZ, -0x1 ;  /* 0xffffffffff027424 */ /* 0x000fe200078e00ff */
[----:B---3--:R-:W-:-:S04]  /*2c340*/  IADD3 R14, P0, R14, UR20, RZ ;  /* 0x000000140e0e7c10 */ /* 0x008fc8000ff1e0ff */
[----:B--2---:R-:W-:Y:S01]  /*2c350*/  IADD3.X R15, R15, UR7, RZ, P0, !PT ;  /* 0x000000070f0f7c10 */ /* 0x004fe200087fe4ff */
[----:B------:R0:W-:Y:S01]  /*2c360*/  STL [R1+0x468], R14 ;  /* 0x0004680e01007387 */ /* 0x0001e20000100800 */
[----:B------:R-:W-:-:S03]  /*2c370*/  ISETP.GE.U32.AND P0, PT, R14, UR8, PT ;  /* 0x000000080e007c0c */ /* 0x000fc6000bf06070 */
[----:B------:R0:W-:Y:S01]  /*2c380*/  STL [R1+0x464], R15 ;  /* 0x0004640f01007387 */ /* 0x0001e20000100800 */
[----:B------:R-:W-:-:S13]  /*2c390*/  ISETP.GE.U32.AND.EX P0, PT, R15, UR9, PT, P0 ;  /* 0x000000090f007c0c */ /* 0x000fda000bf06100 */
[----:B0-----:R-:W-:Y:S05]  /*2c3a0*/  @P0 BRA `(.L_x_130) ;  /* 0x00000004006c0947 */ /* 0x001fea0003800000 */
[----:B------:R-:W0:Y:S01]  /*2c3b0*/  S2UR UR8, SR_CTAID.X ;  /* 0x00000000000879c3 */ /* 0x000e220000002500 */
[----:B------:R-:W-:Y:S01]  /*2c3c0*/  ULDC.64 UR10, c[0x0][0x628] ;  /* 0x00018a00000a7ab9 */ /* 0x000fe20000000a00 */
[----:B------:R-:W-:Y:S01]  /*2c3d0*/  ULDC UR9, c[0x0][0x150] ;  /* 0x0000540000097ab9 */ /* 0x000fe20000000800 */
[----:B------:R-:W-:Y:S01]  /*2c3e0*/  ISETP.NE.U32.AND P0, PT, RZ, UR10, PT ;  /* 0x0000000aff007c0c */ /* 0x000fe2000bf05070 */
[----:B------:R-:W-:Y:S01]  /*2c3f0*/  ULDC UR12, c[0x0][0x630] ;  /* 0x00018c00000c7ab9 */ /* 0x000fe20000000800 */
[----:B------:R-:W-:Y:S01]  /*2c400*/  ULDC UR14, c[0x0][0x154] ;  /* 0x00005500000e7ab9 */ /* 0x000fe20000000800 */
[----:B------:R-:W-:Y:S01]  /*2c410*/  IMAD.MOV.U32 R3, RZ, RZ, R15 ;  /* 0x000000ffff037224 */ /* 0x000fe200078e000f */
[----:B------:R-:W-:Y:S01]  /*2c420*/  ISETP.NE.AND.EX P0, PT, RZ, UR11, PT, P0 ;  /* 0x0000000bff007c0c */ /* 0x000fe2000bf05300 */
[----:B------:R-:W1:Y:S01]  /*2c430*/  S2UR UR13, SR_CTAID.Y ;  /* 0x00000000000d79c3 */ /* 0x000e620000002600 */
[----:B0-----:R-:W-:-:S05]  /*2c440*/  I2FP.F32.U32 R2, UR8 ;  /* 0x0000000800027c45 */ /* 0x001fca0008201000 */
[----:B------:R-:W-:Y:S01]  /*2c450*/  FMUL R10, R2, UR9 ;  /* 0x00000009020a7c20 */ /* 0x000fe20008400000 */
[----:B------:R-:W-:Y:S01]  /*2c460*/  IMAD.MOV.U32 R2, RZ, RZ, R14 ;  /* 0x000000ffff027224 */ /* 0x000fe200078e000e */
[----:B-1----:R-:W-:-:S04]  /*2c470*/  I2FP.F32.U32 R12, UR13 ;  /* 0x0000000d000c7c45 */ /* 0x002fc80008201000 */
[----:B------:R-:W0:Y:S01]  /*2c480*/  F2I.U32.TRUNC.NTZ R10, R10 ;  /* 0x0000000a000a7305 */ /* 0x000e22000020f000 */
[----:B------:R-:W-:Y:S05]  /*2c490*/  @!P0 BRA `(.L_x_131) ;  /* 0x0000000000288947 */ /* 0x000fea0003800000 */
[----:B------:R-:W-:Y:S02]  /*2c4a0*/  ULDC UR9, c[0x0][0x634] ;  /* 0x00018d0000097ab9 */ /* 0x000fe40000000800 */
[----:B------:R-:W-:-:S05]  /*2c4b0*/  IADD3 R3, P0, R14, UR9, RZ ;  /* 0x000000090e037c10 */ /* 0x000fca000ff1e0ff */
[----:B------:R-:W-:-:S04]  /*2c4c0*/  IMAD.X R11, RZ, RZ, R15, P0 ;  /* 0x000000ffff0b7224 */ /* 0x000fc800000e060f */
[----:B------:R-:W-:-:S04]  /*2c4d0*/  IMAD.WIDE.U32 R4, R11, UR10, RZ ;  /* 0x0000000a0b047c25 */ /* 0x000fc8000f8e00ff */
[----:B------:R-:W-:-:S04]  /*2c4e0*/  IMAD.WIDE.U32 R4, P0, R3, UR11, R4 ;  /* 0x0000000b03047c25 */ /* 0x000fc8000f800004 */
[----:B------:R-:W-:-:S04]  /*2c4f0*/  IMAD.WIDE.U32 R2, R3, UR10, RZ ;  /* 0x0000000a03027c25 */ /* 0x000fc8000f8e00ff */
[----:B------:R-:W-:Y:S01]  /*2c500*/  IMAD.MOV.U32 R2, RZ, RZ, R5 ;  /* 0x000000ffff027224 */ /* 0x000fe200078e0005 */
[----:B------:R-:W-:Y:S01]  /*2c510*/  IADD3 RZ, P1, R3, R4, RZ ;  /* 0x0000000403ff7210 */ /* 0x000fe20007f3e0ff */
[----:B------:R-:W-:-:S04]  /*2c520*/  IMAD.X R3, RZ, RZ, RZ, P0 ;  /* 0x000000ffff037224 */ /* 0x000fc800000e06ff */
[----:B------:R-:W-:-:S08]  /*2c530*/  IMAD.WIDE.U32.X R2, R11, UR11, R2, P1 ;  /* 0x0000000b0b027c25 */ /* 0x000fd000088e0402 */
.L_x_131:
[--C-:B------:R-:W-:Y:S01]  /*2c540*/  SHF.R.U64 R11, R2, UR12, R3.reuse ;  /* 0x0000000c020b7c19 */ /* 0x100fe20008001203 */
[----:B------:R-:W-:Y:S01]  /*2c550*/  ULDC.64 UR10, c[0x0][0x620] ;  /* 0x00018800000a7ab9 */ /* 0x000fe20000000a00 */
[----:B------:R-:W-:Y:S01]  /*2c560*/  SHF.R.U32.HI R2, RZ, UR12, R3 ;  /* 0x0000000cff027c19 */ /* 0x000fe20008011603 */
[----:B------:R-:W-:Y:S01]  /*2c570*/  IMAD.MOV.U32 R3, RZ, RZ, R15 ;  /* 0x000000ffff037224 */ /* 0x000fe200078e000f */
[----:B------:R-:W-:Y:S01]  /*2c580*/  IADD3 R5, P0, RZ, -R11, RZ ;  /* 0x8000000bff057210 */ /* 0x000fe20007f1e0ff */
[----:B------:R-:W-:Y:S01]  /*2c590*/  FMUL R4, R12, UR14 ;  /* 0x0000000e0c047c20 */ /* 0x000fe20008400000 */
[----:B------:R-:W-:Y:S01]  /*2c5a0*/  ULDC.64 UR14, c[0x0][0x640] ;  /* 0x00019000000e7ab9 */ /* 0x000fe20000000a00 */
[----:B0-----:R-:W-:Y:S02]  /*2c5b0*/  R2UR UR9, R10 ;  /* 0x000000000a0972ca */ /* 0x001fe400000e0000 */
[----:B------:R-:W-:Y:S01]  /*2c5c0*/  IMAD.X R2, RZ, RZ, ~R2, P0 ;  /* 0x000000ffff027224 */ /* 0x000fe200000e0e02 */
[----:B------:R-:W-:Y:S01]  /*2c5d0*/  ISETP.NE.U32.AND P0, PT, RZ, UR14, PT ;  /* 0x0000000eff007c0c */ /* 0x000fe2000bf05070 */
[----:B------:R-:W0:Y:S02]  /*2c5e0*/  F2I.U32.TRUNC.NTZ R4, R4 ;  /* 0x0000000400047305 */ /* 0x000e24000020f000 */
[----:B------:R-:W-:Y:S01]  /*2c5f0*/  IMAD R2, R2, UR10, RZ ;  /* 0x0000000a02027c24 */ /* 0x000fe2000f8e02ff */
[----:B------:R-:W-:-:S03]  /*2c600*/  ISETP.NE.AND.EX P0, PT, RZ, UR15, PT, P0 ;  /* 0x0000000fff007c0c */ /* 0x000fc6000bf05300 */
[----:B------:R-:W-:Y:S02]  /*2c610*/  IMAD R13, R5, UR11, R2 ;  /* 0x0000000b050d7c24 */ /* 0x000fe4000f8e0202 */
[----:B------:R-:W-:-:S04]  /*2c620*/  IMAD.MOV.U32 R2, RZ, RZ, R14 ;  /* 0x000000ffff027224 */ /* 0x000fc800078e000e */
[----:B------:R-:W-:Y:S01]  /*2c630*/  IMAD.WIDE.U32 R2, R5, UR10, R2 ;  /* 0x0000000a05027c25 */ /* 0x000fe2000f8e0002 */
[----:B------:R-:W-:Y:S01]  /*2c640*/  ULDC UR10, c[0x0][0x618] ;  /* 0x00018600000a7ab9 */ /* 0x000fe20000000800 */
[----:B0-----:R-:W-:Y:S02]  /*2c650*/  R2UR UR11, R4 ;  /* 0x00000000040b72ca */ /* 0x001fe400000e0000 */
[----:B------:R-:W-:-:S05]  /*2c660*/  IMAD.IADD R3, R3, 0x1, R13 ;  /* 0x0000000103037824 */ /* 0x000fca00078e020d */
[--C-:B------:R-:W-:Y:S02]  /*2c670*/  SHF.R.U64 R10, R2, UR10, R3.reuse ;  /* 0x0000000a020a7c19 */ /* 0x100fe40008001203 */
[----:B------:R-:W-:Y:S01]  /*2c680*/  SHF.R.U32.HI R3, RZ, UR10, R3 ;  /* 0x0000000aff037c19 */ /* 0x000fe20008011603 */
[----:B------:R-:W-:-:S03]  /*2c690*/  ULDC UR10, c[0x0][0x608] ;  /* 0x00018200000a7ab9 */ /* 0x000fc60000000800 */
[--C-:B------:R-:W-:Y:S02]  /*2c6a0*/  SHF.R.U64 R12, R10, UR10, R3.reuse ;  /* 0x0000000a0a0c7c19 */ /* 0x100fe40008001203 */
[----:B------:R-:W-:Y:S01]  /*2c6b0*/  SHF.R.U32.HI R3, RZ, UR10, R3 ;  /* 0x0000000aff037c19 */ /* 0x000fe20008011603 */
[----:B------:R-:W-:-:S03]  /*2c6c0*/  ULDC UR10, c[0x0][0x658] ;  /* 0x00019600000a7ab9 */ /* 0x000fc60000000800 */
[--C-:B------:R-:W-:Y:S02]  /*2c6d0*/  SHF.R.U64 R13, R12, UR10, R3.reuse ;  /* 0x0000000a0c0d7c19 */ /* 0x100fe40008001203 */
[----:B------:R-:W-:-:S03]  /*2c6e0*/  SHF.R.U32.HI R3, RZ, UR10, R3 ;  /* 0x0000000aff037c19 */ /* 0x000fc60008011603 */
[----:B------:R-:W-:Y:S01]  /*2c6f0*/  IMAD.MOV.U32 R2, RZ, RZ, R13 ;  /* 0x000000ffff027224 */ /* 0x000fe200078e000d */
[----:B------:R-:W-:Y:S06]  /*2c700*/  @!P0 BRA `(.L_x_132) ;  /* 0x0000000000288947 */ /* 0x000fec0003800000 */
        /* <DEDUP_REMOVED lines=10> */
.L_x_132:
[----:B------:R-:W2:Y:S01]  /*2c7b0*/  LDL R4, [R1+0x48c] ;  /* 0x00048c0001047983 */ /* 0x000ea20000100800 */
[----:B------:R-:W-:Y:S01]  /*2c7c0*/  UIADD3 UR11, -UR11, URZ, URZ ;  /* 0x0000003f0b0b7290 */ /* 0x000fe2000fffe13f */
[----:B--2---:R-:W-:-:S13]  /*2c7d0*/  R2UR UR10, R4 ;  /* 0x00000000040a72ca */ /* 0x004fda00000e0000 */
[----:B------:R-:W-:-:S03]  /*2c7e0*/  UISETP.NE.AND UP0, UPT, UR10, URZ, UPT ;  /* 0x0000003f0a00728c */ /* 0x000fc6000bf05270 */
[----:B------:R-:W-:Y:S02]  /*2c7f0*/  ULDC UR10, c[0x0][0x648] ;  /* 0x00019200000a7ab9 */ /* 0x000fe40000000800 */
[----:B------:R-:W-:Y:S01]  /*2c800*/  SHF.R.U64 R3, R2, UR10, R3 ;  /* 0x0000000a02037c19 */ /* 0x000fe20008001203 */
[----:B------:R-:W-:Y:S01]  /*2c810*/  ULDC UR10, c[0x0][0x638] ;  /* 0x00018e00000a7ab9 */ /* 0x000fe20000000800 */
[----:B------:R-:W-:Y:S02]  /*2c820*/  LOP3.LUT R2, R12, UR6, RZ, 0xc0, !PT ;  /* 0x000000060c027c12 */ /* 0x000fe4000f8ec0ff */
[----:B------:R-:W-:Y:S01]  /*2c830*/  PLOP3.LUT P0, PT, PT, PT, UP0, 0x40, 0x0 ;  /* 0x000000000000781c */ /* 0x000fe20003f0e808 */
[----:B------:R-:W-:Y:S01]  /*2c840*/  IMAD.MOV R4, RZ, RZ, -R3 ;  /* 0x000000ffff047224 */ /* 0x000fe200078e0a03 */
[----:B------:R-:W-:Y:S01]  /*2c850*/  PLOP3.LUT P1, PT, PT, PT, UP0, 0x40, 0x0 ;  /* 0x000000000000781c */ /* 0x000fe20003f2e808 */
[----:B------:R-:W-:Y:S02]  /*2c860*/  IMAD R2, R3, UR5, R2 ;  /* 0x0000000503027c24 */ /* 0x000fe4000f8e0202 */
[----:B------:R-:W-:Y:S01]  /*2c870*/  IMAD R13, R4, UR10, R13 ;  /* 0x0000000a040d7c24 */ /* 0x000fe2000f8e020d */
[----:B------:R-:W-:Y:S01]  /*2c880*/  UIADD3 UR10, -UR9, URZ, URZ ;  /* 0x0000003f090a7290 */ /* 0x000fe2000fffe13f */
[----:B------:R-:W-:-:S02]  /*2c890*/  LOP3.LUT R4, R10, UR4, RZ, 0xc0, !PT ;  /* 0x000000040a047c12 */ /* 0x000fc4000f8ec0ff */
[----:B------:R-:W-:Y:S02]  /*2c8a0*/  ULDC UR9, c[0x0][0x144] ;  /* 0x0000510000097ab9 */ /* 0x000fe40000000800 */
[----:B------:R-:W-:-:S03]  /*2c8b0*/  UIMAD UR8, UR9, UR10, UR8 ;  /* 0x0000000a090872a4 */ /* 0x000fc6000f8e0208 */
[----:B------:R-:W-:Y:S02]  /*2c8c0*/  ULDC UR9, c[0x0][0x148] ;  /* 0x0000520000097ab9 */ /* 0x000fe40000000800 */
[----:B------:R-:W-:-:S03]  /*2c8d0*/  @UP0 UIMAD UR8, UR9, UR11, UR13 ;  /* 0x0000000b090802a4 */ /* 0x000fc6000f8e020d */
[----:B------:R-:W-:Y:S02]  /*2c8e0*/  ULDC UR9, c[0x0][0x600] ;  /* 0x0001800000097ab9 */ /* 0x000fe40000000800 */
[----:B------:R-:W-:Y:S02]  /*2c8f0*/  IMAD R4, R13, UR9, R4 ;  /* 0x000000090d047c24 */ /* 0x000fe4000f8e0204 */
[----:B------:R-:W-:Y:S01]  /*2c900*/  IMAD.U32 R3, RZ, RZ, UR8 ;  /* 0x00000008ff037e24 */ /* 0x000fe2000f8e00ff */
[----:B------:R-:W-:-:S03]  /*2c910*/  ULDC UR8, c[0x0][0x610] ;  /* 0x0001840000087ab9 */ /* 0x000fc60000000800 */
[----:B------:R-:W-:-:S05]  /*2c920*/  IMAD R3, R2, UR8, R3 ;  /* 0x0000000802037c24 */ /* 0x000fca000f8e0203 */
[----:B------:R-:W-:Y:S02]  /*2c930*/  SEL R2, R4, R3, P0 ;  /* 0x0000000304027207 */ /* 0x000fe40000000000 */
[----:B------:R-:W-:Y:S01]  /*2c940*/  SEL R3, R3, R4, P1 ;  /* 0x0000000403037207 */ /* 0x000fe20000800000 */
[----:B------:R-:W-:-:S07]  /*2c950*/  IMAD.MOV.U32 R4, RZ, RZ, 0x1 ;  /* 0x00000001ff047424 */ /* 0x000fce00078e00ff */
.L_x_130:
[----:B------:R-:W-:Y:S05]  /*2c960*/  BSYNC B1 ;  /* 0x0000000000017941 */ /* 0x000fea0003800000 */
.L_x_129:
[----:B------:R-:W-:-:S13]  /*2c970*/  LOP3.LUT P0, RZ, R4, 0xff, RZ, 0xc0, !PT ;  /* 0x000000ff04ff7812 */ /* 0x000fda000780c0ff */
[----:B------:R-:W-:Y:S05]  /*2c980*/  @P0 BRA `(.L_x_133) ;  /* 0xfffffff400080947 */ /* 0x000fea000383ffff */
[----:B------:R-:W-:Y:S05]  /*2c990*/  BSYNC B0 ;  /* 0x0000000000007941 */ /* 0x000fea0003800000 */
.L_x_122:
[----:B------:R-:W-:-:S03]  /*2c9a0*/  UMOV UR8, 0xffffffff ;  /* 0xffffffff00087882 */ /* 0x000fc60000000000 */
[----:B------:R-:W-:Y:S05]  /*2c9b0*/  BRA.DIV UR8, `(.L_x_134) ;  /* 0x0000000608207947 */ /* 0x000fea000b800000 */
[----:B------:R-:W-:-:S13]  /*2c9c0*/  ELECT P6, URZ, PT ;  /* 0x00000000003f782f */ /* 0x000fda00038c0000 */
.L_x_148:
[----:B------:R-:W-:Y:S04]  /*2c9d0*/  BSSY B0, `(.L_x_135) ;  /* 0x000002e000007945 */ /* 0x000fe80003800000 */
[----:B------:R-:W-:Y:S05]  /*2c9e0*/  @!P6 BRA `(.L_x_136) ;  /* 0x0000000000b0e947 */ /* 0x000fea0003800000 */
[----:B------:R-:W2:Y:S02]  /*2c9f0*/  LDL R2, [R1+0x460] ;  /* 0x0004600001027983 */ /* 0x000ea40000100800 */
[----:B--2---:R-:W-:-:S13]  /*2ca00*/  R2UR UR8, R2 ;  /* 0x00000000020872ca */ /* 0x004fda00000e0000 */
[----:B------:R-:W-:-:S04]  /*2ca10*/  ULOP3.LUT UR8, UR8, 0x2, URZ, 0xfc, !UPT ;  /* 0x0000000208087892 */ /* 0x000fc8000f8efc3f */
[----:B------:R-:W-:-:S06]  /*2ca20*/  UISETP.NE.AND UP0, UPT, UR8, 0x3, UPT ;  /* 0x000000030800788c */ /* 0x000fcc000bf05270 */
[----:B------:R-:W-:-:S13]  /*2ca30*/  PLOP3.LUT P0, PT, PT, PT, UP0, 0x80, 0x0 ;  /* 0x000000000000781c */ /* 0x000fda0003f0f008 */
[----:B------:R-:W-:Y:S05]  /*2ca40*/  @!P0 BRA `(.L_x_137) ;  /* 0x0000000000048947 */ /* 0x000fea0003800000 */
[----:B------:R-:W-:Y:S01]  /*2ca50*/  BPT.TRAP 0x1 ;  /* 0x000000040000795c */ /* 0x000fe20000300000 */
.L_x_137:
[----:B------:R-:W0:Y:S01]  /*2ca60*/  S2R R3, SR_CgaCtaId ;  /* 0x0000000000037919 */ /* 0x000e220000008800 */
[----:B------:R-:W-:-:S04]  /*2ca70*/  MOV R2, 0x400 ;  /* 0x0000040000027802 */ /* 0x000fc80000000f00 */
[----:B0-----:R-:W-:Y:S02]  /*2ca80*/  LEA R3, R3, R2, 0x18 ;  /* 0x0000000203037211 */ /* 0x001fe400078ec0ff */
[----:B------:R-:W-:-:S03]  /*2ca90*/  SHF.L.U32 R2, R0, 0x1f, RZ ;  /* 0x0000001f00027819 */ /* 0x000fc600000006ff */
[----:B------:R-:W-:-:S04]  /*2caa0*/  VIADD R3, R3, 0x20 ;  /* 0x0000002003037836 */ /* 0x000fc80000000000 */
[----:B------:R-:W-:-:S04]  /*2cab0*/  IMAD R5, R6, 0x8, R3 ;  /* 0x0000000806057824 */ /* 0x000fc800078e0203 */
[----:B------:R-:W0:Y:S02]  /*2cac0*/  SYNCS.PHASECHK.TRANS64.TRYWAIT P0, [R5+URZ], R2 ;  /* 0x00000002050075a7 */ /* 0x000e24000800017f */
[----:B0-----:R-:W-:Y:S05]  /*2cad0*/  @!P0 BRA `(.L_x_138) ;  /* 0x0000000000f88947 */ /* 0x001fea0003800000 */
.L_x_149:
[----:B------:R-:W-:-:S05]  /*2cae0*/  VIADD R6, R6, 0x1 ;  /* 0x0000000106067836 */ /* 0x000fca0000000000 */
[----:B------:R-:W-:-:S04]  /*2caf0*/  ISETP.NE.AND P0, PT, R6, 0x4, PT ;  /* 0x000000040600780c */ /* 0x000fc80003f05270 */
[----:B0-----:R-:W-:Y:S02]  /*2cb00*/  SEL R5, RZ, 0x1, P0 ;  /* 0x00000001ff057807 */ /* 0x001fe40000000000 */
[----:B------:R-:W-:Y:S02]  /*2cb10*/  SEL R6, R6, RZ, P0 ;  /* 0x000000ff06067207 */ /* 0x000fe40000000000 */
[----:B------:R-:W-:-:S03]  /*2cb20*/  LOP3.LUT R5, R0, R5, RZ, 0x3c, !PT ;  /* 0x0000000500057212 */ /* 0x000fc600078e3cff */
[----:B------:R-:W-:Y:S01]  /*2cb30*/  IMAD R7, R6, 0x8, R3 ;  /* 0x0000000806077824 */ /* 0x000fe200078e0203 */
[----:B------:R-:W-:-:S04]  /*2cb40*/  SHF.L.U32 R0, R5, 0x1f, RZ ;  /* 0x0000001f05007819 */ /* 0x000fc800000006ff */
[----:B------:R-:W0:Y:S02]  /*2cb50*/  SYNCS.PHASECHK.TRANS64.TRYWAIT P0, [R7+URZ], R0 ;  /* 0x00000000070075a7 */ /* 0x000e24000800017f */
[----:B0-----:R-:W-:Y:S05]  /*2cb60*/  @!P0 BRA `(.L_x_139) ;  /* 0x0000000000e88947 */ /* 0x001fea0003800000 */
.L_x_150:
[----:B0-----:R-:W-:-:S05]  /*2cb70*/  VIADD R0, R6, 0x1 ;  /* 0x0000000106007836 */ /* 0x001fca0000000000 */
[----:B------:R-:W-:-:S04]  /*2cb80*/  ISETP.NE.AND P0, PT, R0, 0x4, PT ;  /* 0x000000040000780c */ /* 0x000fc80003f05270 */
[----:B------:R-:W-:Y:S02]  /*2cb90*/  SEL R2, RZ, 0x1, P0 ;  /* 0x00000001ff027807 */ /* 0x000fe40000000000 */
[----:B------:R-:W-:Y:S02]  /*2cba0*/  SEL R4, R0, RZ, P0 ;  /* 0x000000ff00047207 */ /* 0x000fe40000000000 */
[----:B------:R-:W-:-:S03]  /*2cbb0*/  LOP3.LUT R5, R5, R2, RZ, 0x3c, !PT ;  /* 0x0000000205057212 */ /* 0x000fc600078e3cff */
[----:B------:R-:W-:Y:S01]  /*2cbc0*/  IMAD R7, R4, 0x8, R3 ;  /* 0x0000000804077824 */ /* 0x000fe200078e0203 */
[----:B------:R-:W-:-:S04]  /*2cbd0*/  SHF.L.U32 R0, R5, 0x1f, RZ ;  /* 0x0000001f05007819 */ /* 0x000fc800000006ff */
[----:B------:R-:W0:Y:S02]  /*2cbe0*/  SYNCS.PHASECHK.TRANS64.TRYWAIT P0, [R7+URZ], R0 ;  /* 0x00000000070075a7 */ /* 0x000e24000800017f */
[----:B0-----:R-:W-:Y:S05]  /*2cbf0*/  @!P0 BRA `(.L_x_140) ;  /* 0x0000000000d88947 */ /* 0x001fea0003800000 */
.L_x_151:
[----:B0-----:R-:W-:-:S05]  /*2cc00*/  VIADD R0, R4, 0x1 ;  /* 0x0000000104007836 */ /* 0x001fca0000000000 */
[----:B------:R-:W-:-:S04]  /*2cc10*/  ISETP.NE.AND P0, PT, R0, 0x4, PT ;  /* 0x000000040000780c */ /* 0x000fc80003f05270 */
[----:B------:R-:W-:Y:S02]  /*2cc20*/  SEL R2, RZ, 0x1, P0 ;  /* 0x00000001ff027807 */ /* 0x000fe40000000000 */
[----:B------:R-:W-:Y:S02]  /*2cc30*/  SEL R0, R0, RZ, P0 ;  /* 0x000000ff00007207 */ /* 0x000fe40000000000 */
[----:B------:R-:W-:-:S03]  /*2cc40*/  LOP3.LUT R2, R5, R2, RZ, 0x3c, !PT ;  /* 0x0000000205027212 */ /* 0x000fc600078e3cff */
[----:B------:R-:W-:Y:S01]  /*2cc50*/  IMAD R3, R0, 0x8, R3 ;  /* 0x0000000800037824 */ /* 0x000fe200078e0203 */
[----:B------:R-:W-:-:S07]  /*2cc60*/  SHF.L.U32 R0, R2, 0x1f, RZ ;  /* 0x0000001f02007819 */ /* 0x000fce00000006ff */
.L_x_141:
[----:B0-----:R0:W1:Y:S02]  /*2cc70*/  SYNCS.PHASECHK.TRANS64.TRYWAIT P0, [R3+URZ], R0 ;  /* 0x00000000030075a7 */ /* 0x001064000800017f */
[----:B-1----:R-:W-:Y:S05]  /*2cc80*/  @!P0 NANOSLEEP.SYNCS 0x989680 ;  /* 0x009896800000895d */ /* 0x002fea0003900000 */
[----:B------:R-:W1:Y:S02]  /*2cc90*/  @!P0 SYNCS.PHASECHK.TRANS64 P0, [R3+URZ], R0 ;  /* 0x00000000030085a7 */ /* 0x000e64000800007f */
[----:B-1----:R-:W-:Y:S05]  /*2cca0*/  @!P0 BRA `(.L_x_141) ;  /* 0xfffffffc00f08947 */ /* 0x002fea000383ffff */
.L_x_136:
[----:B------:R-:W-:Y:S05]  /*2ccb0*/  BSYNC B0 ;  /* 0x0000000000007941 */ /* 0x000fea0003800000 */
.L_x_135:
[----:B------:R-:W-:Y:S05]  /*2ccc0*/  EXIT ;  /* 0x000000000000794d */ /* 0x000fea0003800000 */
.L_x_21:
[----:B--2---:R2:W4:Y:S02]  /*2ccd0*/  SYNCS.PHASECHK.TRANS64.TRYWAIT P1, [R3+URZ], R0 ;  /* 0x00000000030075a7 */ /* 0x004524000802017f */
[----:B----4-:R-:W-:Y:S05]  /*2cce0*/  @!P1 NANOSLEEP.SYNCS 0x989680 ;  /* 0x009896800000995d */ /* 0x010fea0003900000 */
[----:B------:R-:W4:Y:S02]  /*2ccf0*/  @!P1 SYNCS.PHASECHK.TRANS64 P1, [R3+URZ], R0 ;  /* 0x00000000030095a7 */ /* 0x000f24000802007f */
[----:B----4-:R-:W-:Y:S05]  /*2cd00*/  @!P1 BRA `(.L_x_21) ;  /* 0xfffffffc00f09947 */ /* 0x010fea000383ffff */
[----:B------:R-:W-:Y:S05]  /*2cd10*/  BRA `(.L_x_20) ;  /* 0xfffffd4c00307947 */ /* 0x000fea000383ffff */
.L_x_26:
[----:B--2---:R2:W3:Y:S02]  /*2cd20*/  SYNCS.PHASECHK.TRANS64.TRYWAIT P1, [R6+URZ], R7 ;  /* 0x00000007060075a7 */ /* 0x0044e4000802017f */
[----:B---3--:R-:W-:Y:S05]  /*2cd30*/  @!P1 NANOSLEEP.SYNCS 0x989680 ;  /* 0x009896800000995d */ /* 0x008fea0003900000 */
[----:B------:R-:W3:Y:S02]  /*2cd40*/  @!P1 SYNCS.PHASECHK.TRANS64 P1, [R6+URZ], R7 ;  /* 0x00000007060095a7 */ /* 0x000ee4000802007f */
[----:B---3--:R-:W-:Y:S05]  /*2cd50*/  @!P1 BRA `(.L_x_26) ;  /* 0xfffffffc00f09947 */ /* 0x008fea000383ffff */
[----:B------:R-:W-:Y:S05]  /*2cd60*/  BRA `(.L_x_25) ;  /* 0xfffffdc000707947 */ /* 0x000fea000383ffff */
.L_x_123:
[----:B------:R-:W-:Y:S01]  /*2cd70*/  BSSY B1, `(.L_x_142) ;  /* 0x0000006000017945 */ /* 0x000fe20003800000 */
[----:B------:R-:W-:-:S07]  /*2cd80*/  IMAD.MOV.U32 R15, RZ, RZ, -0x1 ;  /* 0xffffffffff0f7424 */ /* 0x000fce00078e00ff */
[----:B------:R-:W-:Y:S05]  /*2cd90*/  WARPSYNC.COLLECTIVE R15, `(.L_x_143) ;  /* 0x000000000f0c7348 */ /* 0x000fea0003c00000 */
[----:B------:R-:W-:Y:S02]  /*2cda0*/  ELECT P6, UR62, PT ;  /* 0x00000000003e782f */ /* 0x000fe400038c0000 */
[----:B------:R-:W-:Y:S01]  /*2cdb0*/  MOV R14, UR62 ;  /* 0x0000003e000e7c02 */ /* 0x000fe20008000f00 */
[----:B------:R-:W-:Y:S10]  /*2cdc0*/  ENDCOLLECTIVE ;  /* 0x000000000000791b */ /* 0x000ff40003800000 */
.L_x_143:
[----:B------:R-:W-:Y:S05]  /*2cdd0*/  BSYNC B1 ;  /* 0x0000000000017941 */ /* 0x000fea0003800000 */
.L_x_142:
[----:B------:R-:W-:Y:S05]  /*2cde0*/  BRA `(.L_x_144) ;  /* 0xffffffec00fc7947 */ /* 0x000fea000383ffff */
.L_x_126:
[----:B0-----:R0:W1:Y:S02]  /*2cdf0*/  SYNCS.PHASECHK.TRANS64.TRYWAIT P0, [R14+URZ+0x20], R15 ;  /* 0x0000200f0e0075a7 */ /* 0x001064000800017f */
[----:B-1----:R-:W-:Y:S05]  /*2ce00*/  @!P0 NANOSLEEP.SYNCS 0x989680 ;  /* 0x009896800000895d */ /* 0x002fea0003900000 */
[----:B------:R-:W1:Y:S02]  /*2ce10*/  @!P0 SYNCS.PHASECHK.TRANS64 P0, [R14+URZ+0x20], R15 ;  /* 0x0000200f0e0085a7 */ /* 0x000e64000800007f */
[----:B-1----:R-:W-:Y:S05]  /*2ce20*/  @!P0 BRA `(.L_x_126) ;  /* 0xfffffffc00f08947 */ /* 0x002fea000383ffff */
[----:B------:R-:W-:Y:S05]  /*2ce30*/  BRA `(.L_x_145) ;  /* 0xfffffff000307947 */ /* 0x000fea000383ffff */
.L_x_134:
[----:B------:R-:W-:Y:S01]  /*2ce40*/  BSSY B0, `(.L_x_146) ;  /* 0x0000006000007945 */ /* 0x000fe20003800000 */
[----:B------:R-:W-:-:S07]  /*2ce50*/  IMAD.MOV.U32 R15, RZ, RZ, -0x1 ;  /* 0xffffffffff0f7424 */ /* 0x000fce00078e00ff */
[----:B------:R-:W-:Y:S05]  /*2ce60*/  WARPSYNC.COLLECTIVE R15, `(.L_x_147) ;  /* 0x000000000f0c7348 */ /* 0x000fea0003c00000 */
[----:B------:R-:W-:Y:S02]  /*2ce70*/  ELECT P6, UR62, PT ;  /* 0x00000000003e782f */ /* 0x000fe400038c0000 */
[----:B------:R-:W-:Y:S01]  /*2ce80*/  MOV R14, UR62 ;  /* 0x0000003e000e7c02 */ /* 0x000fe20008000f00 */
[----:B------:R-:W-:Y:S10]  /*2ce90*/  ENDCOLLECTIVE ;  /* 0x000000000000791b */ /* 0x000ff40003800000 */
.L_x_147:
[----:B------:R-:W-:Y:S05]  /*2cea0*/  BSYNC B0 ;  /* 0x0000000000007941 */ /* 0x000fea0003800000 */
.L_x_146:
[----:B------:R-:W-:Y:S05]  /*2ceb0*/  BRA `(.L_x_148) ;  /* 0xfffffff800c47947 */ /* 0x000fea000383ffff */
.L_x_138:
[----:B0-----:R0:W1:Y:S02]  /*2cec0*/  SYNCS.PHASECHK.TRANS64.TRYWAIT P0, [R5+URZ], R2 ;  /* 0x00000002050075a7 */ /* 0x001064000800017f */
[----:B-1----:R-:W-:Y:S05]  /*2ced0*/  @!P0 NANOSLEEP.SYNCS 0x989680 ;  /* 0x009896800000895d */ /* 0x002fea0003900000 */
[----:B------:R-:W1:Y:S02]  /*2cee0*/  @!P0 SYNCS.PHASECHK.TRANS64 P0, [R5+URZ], R2 ;  /* 0x00000002050085a7 */ /* 0x000e64000800007f */
[----:B-1----:R-:W-:Y:S05]  /*2cef0*/  @!P0 BRA `(.L_x_138) ;  /* 0xfffffffc00f08947 */ /* 0x002fea000383ffff */
[----:B------:R-:W-:Y:S05]  /*2cf00*/  BRA `(.L_x_149) ;  /* 0xfffffff800f47947 */ /* 0x000fea000383ffff */
.L_x_139:
[----:B0-----:R0:W1:Y:S02]  /*2cf10*/  SYNCS.PHASECHK.TRANS64.TRYWAIT P0, [R7+URZ], R0 ;  /* 0x00000000070075a7 */ /* 0x001064000800017f */
[----:B-1----:R-:W-:Y:S05]  /*2cf20*/  @!P0 NANOSLEEP.SYNCS 0x989680 ;  /* 0x009896800000895d */ /* 0x002fea0003900000 */
[----:B------:R-:W1:Y:S02]  /*2cf30*/  @!P0 SYNCS.PHASECHK.TRANS64 P0, [R7+URZ], R0 ;  /* 0x00000000070085a7 */ /* 0x000e64000800007f */
[----:B-1----:R-:W-:Y:S05]  /*2cf40*/  @!P0 BRA `(.L_x_139) ;  /* 0xfffffffc00f08947 */ /* 0x002fea000383ffff */
[----:B------:R-:W-:Y:S05]  /*2cf50*/  BRA `(.L_x_150) ;  /* 0xfffffffc00047947 */ /* 0x000fea000383ffff */
.L_x_140:
[----:B0-----:R0:W1:Y:S02]  /*2cf60*/  SYNCS.PHASECHK.TRANS64.TRYWAIT P0, [R7+URZ], R0 ;  /* 0x00000000070075a7 */ /* 0x001064000800017f */
[----:B-1----:R-:W-:Y:S05]  /*2cf70*/  @!P0 NANOSLEEP.SYNCS 0x989680 ;  /* 0x009896800000895d */ /* 0x002fea0003900000 */
[----:B------:R-:W1:Y:S02]  /*2cf80*/  @!P0 SYNCS.PHASECHK.TRANS64 P0, [R7+URZ], R0 ;  /* 0x00000000070085a7 */ /* 0x000e64000800007f */
[----:B-1----:R-:W-:Y:S05]  /*2cf90*/  @!P0 BRA `(.L_x_140) ;  /* 0xfffffffc00f08947 */ /* 0x002fea000383ffff */
[----:B------:R-:W-:Y:S05]  /*2cfa0*/  BRA `(.L_x_151) ;  /* 0xfffffffc00147947 */ /* 0x000fea000383ffff */
.L_x_152:
[----:B------:R-:W-:-:S00]  /*2cfb0*/  BRA `(.L_x_152) ;  /* 0xfffffffc00fc7947 */ /* 0x000fc0000383ffff */
[----:B------:R-:W-:-:S00]  /*2cfc0*/  NOP ;  /* 0x0000000000007918 */ /* 0x000fc00000000000 */
        /* <DEDUP_REMOVED lines=11> */
.L_x_153:


//--------------------- .nv.global.init           --------------------------
	.section	.nv.global.init,"aw",@progbits
.nv.global.init:
	.type		$str$22,@object
	.size		$str$22,($str$23 - $str$22)
$str$22:
        /*0000*/ 	.byte	0x6b, 0x5f, 0x74, 0x69, 0x6c, 0x65, 0x5f, 0x63, 0x6f, 0x75, 0x6e, 0x74, 0x20, 0x3e, 0x3d, 0x20
        /*0010*/ 	.byte	0x31, 0x00
	.type		$str$23,@object
	.size		$str$23,(__unnamed_1 - $str$23)
$str$23:
        /*0012*/ 	.byte	0x2f, 0x74, 0x6d, 0x70, 0x2f, 0x63, 0x75, 0x74, 0x6c, 0x61, 0x73, 0x73, 0x5f, 0x73, 0x77, 0x65
        /*0022*/ 	.byte	0x65, 0x70, 0x5f, 0x73, 0x72, 0x63, 0x2f, 0x69, 0x6e, 0x63, 0x6c, 0x75, 0x64, 0x65, 0x2f, 0x63
        /*0032*/ 	.byte	0x75, 0x74, 0x6c, 0x61, 0x73, 0x73, 0x2f, 0x67, 0x65, 0x6d, 0x6d, 0x2f, 0x63, 0x6f, 0x6c, 0x6c
        /*0042*/ 	.byte	0x65, 0x63, 0x74, 0x69, 0x76, 0x65, 0x2f, 0x73, 0x6d, 0x39, 0x30, 0x5f, 0x6d, 0x6d, 0x61, 0x5f
        /*0052*/ 	.byte	0x74, 0x6d, 0x61, 0x5f, 0x67, 0x6d, 0x6d, 0x61, 0x5f, 0x73, 0x73, 0x5f, 0x77, 0x61, 0x72, 0x70
        /*0062*/ 	.byte	0x73, 0x70, 0x65, 0x63, 0x69, 0x61, 0x6c, 0x69, 0x7a, 0x65, 0x64, 0x2e, 0x68, 0x70, 0x70, 0x00
	.type		__unnamed_1,@object
	.size		__unnamed_1,(.L_0 - __unnamed_1)
__unnamed_1:
        /* <DEDUP_REMOVED lines=173> */
        /*0b42*/ 	.byte	0x69, 0x64, 0x65, 0x6e, 0x74, 0x69, 0x74, 0x79, 0x5d, 0x00
.L_0:


//--------------------- .nv.shared._ZN7cutlass13device_kernelINS_4gemm6kernel13GemmUniversalIN4cute5tupleIJiiiiEEENS1_10collective13CollectiveMmaINS1_34MainloopSm90TmaGmmaWarpSpecializedILi4ENS5_IJNS4_1CILi2EEENSA_ILi1EEESC_EEENS1_35KernelTmaWarpSpecializedCooperativeEEENS5_IJNSA_ILi512EEENSA_ILi240EEENSA_ILi64EEEEEEaNS5_IJlSC_lEEEaSK_NS4_8TiledMMAINS4_8MMA_AtomIJNS4_4SM904GMMA26MMA_64x16x32_S32S8S8_SS_TNEEEENS4_6LayoutISD_NS5_IJSC_NSA_ILi0EEESS_EEEEENS5_IJNS4_10UnderscoreESV_SV_EEEEENS4_13SM90_TMA_LOADENS4_14ComposedLayoutINS4_7SwizzleILi2ELi4ELi3EEENS4_18smem_ptr_flag_bitsILi8EEENSR_INS5_IJNSA_ILi8EEESI_EEENS5_IJSI_SC_EEEEEEEvNS4_8identityENS4_23SM90_TMA_LOAD_MULTICASTES18_vS19_EENS_8epilogue10collective6detail29Sm90TmaWarpSpecializedAdapterINS1D_15DefaultEpilogueIaSK_SK_NS1C_6thread17LinearCombinationIaLi1EiiLNS1H_9ScaleType4KindE0ELNS_15FloatRoundStyleE2EaEENS1_15EpilogueDefaultEEEEEvvEEEEvNT_6ParamsE --------------------------
	.section	.nv.shared._ZN7cutlass13device_kernelINS_4gemm6kernel13GemmUniversalIN4cute5tupleIJiiiiEEENS1_10collective13CollectiveMmaINS1_34MainloopSm90TmaGmmaWarpSpecializedILi4ENS5_IJNS4_1CILi2EEENSA_ILi1EEESC_EEENS1_35KernelTmaWarpSpecializedCooperativeEEENS5_IJNSA_ILi512EEENSA_ILi240EEENSA_ILi64EEEEEEaNS5_IJlSC_lEEEaSK_NS4_8TiledMMAINS4_8MMA_AtomIJNS4_4SM904GMMA26MMA_64x16x32_S32S8S8_SS_TNEEEENS4_6LayoutISD_NS5_IJSC_NSA_ILi0EEESS_EEEEENS5_IJNS4_10UnderscoreESV_SV_EEEEENS4_13SM90_TMA_LOADENS4_14ComposedLayoutINS4_7SwizzleILi2ELi4ELi3EEENS4_18smem_ptr_flag_bitsILi8EEENSR_INS5_IJNSA_ILi8EEESI_EEENS5_IJSI_SC_EEEEEEEvNS4_8identityENS4_23SM90_TMA_LOAD_MULTICASTES18_vS19_EENS_8epilogue10collective6detail29Sm90TmaWarpSpecializedAdapterINS1D_15DefaultEpilogueIaSK_SK_NS1C_6thread17LinearCombinationIaLi1EiiLNS1H_9ScaleType4KindE0ELNS_15FloatRoundStyleE2EaEENS1_15EpilogueDefaultEEEEEvvEEEEvNT_6ParamsE,"aw",@nobits
	.sectionflags	@""
	.align	16
	.zero		1024


//--------------------- .nv.shared.reserved.0     --------------------------
	.section	.nv.shared.reserved.0,"aw",@nobits
	.weak		__nv_reservedSMEM_offset_0_alias
	.size		__nv_reservedSMEM_offset_0_alias, 0, 0
	.other		__nv_reservedSMEM_offset_0_alias,@"STO_CUDA_RESERVED_SHARED STV_DEFAULT"
__nv_reservedSMEM_offset_0_alias:
	.zero		0


//--------------------- .nv.global                --------------------------
	.section	.nv.global,"aw",@nobits
.nv.global:
	.type		_ZN39_INTERNAL_16fe75fa_4_k_cu_911963b6_42974cute1_E,@object
	.size		_ZN39_INTERNAL_16fe75fa_4_k_cu_911963b6_42974cute1_E,(_ZN39_INTERNAL_16fe75fa_4_k_cu_911963b6_42974cuda3std3__45__cpo6cbeginE - _ZN39_INTERNAL_16fe75fa_4_k_cu_911963b6_42974cute1_E)
_ZN39_INTERNAL_16fe75fa_4_k_cu_911963b6_42974cute1_E:
	.zero		1
	.type		_ZN39_INTERNAL_16fe75fa_4_k_cu_911963b6_42974cuda3std3__45__cpo6cbeginE,@object
	.size		_ZN39_INTERNAL_16fe75fa_4_k_cu_911963b6_42974cuda3std3__45__cpo6cbeginE,(_ZN39_INTERNAL_16fe75fa_4_k_cu_911963b6_42974cuda3std3__48in_placeE - _ZN39_INTERNAL_16fe75fa_4_k_cu_911963b6_42974cuda3std3__45__cpo6cbeginE)
_ZN39_INTERNAL_16fe75fa_4_k_cu_911963b6_42974cuda3std3__45__cpo6cbeginE:
	.zero		1
	.type		_ZN39_INTERNAL_16fe75fa_4_k_cu_911963b6_42974cuda3std3__48in_placeE,@object
	.size		_ZN39_INTERNAL_16fe75fa_4_k_cu_911963b6_42974cuda3std3__48in_placeE,(_ZN39_INTERNAL_16fe75fa_4_k_cu_911963b6_42974cuda3std6ranges3__45__cpo9iter_moveE - _ZN39_INTERNAL_16fe75fa_4_k_cu_911963b6_42974cuda3std3__48in_placeE)
_ZN39_INTERNAL_16fe75fa_4_k_cu_911963b6_42974cuda3std3__48in_placeE:
	.zero		1
	.type		_ZN39_INTERNAL_16fe75fa_4_k_cu_911963b6_42974cuda3std6ranges3__45__cpo9iter_moveE,@object
	.size		_ZN39_INTERNAL_16fe75fa_4_k_cu_911963b6_42974cuda3std6ranges3__45__cpo9iter_moveE,(_ZN39_INTERNAL_16fe75fa_4_k_cu_911963b6_42974cuda3std3__45__cpo5beginE - _ZN39_INTERNAL_16fe75fa_4_k_cu_911963b6_42974cuda3std6ranges3__45__cpo9iter_moveE)
_ZN39_INTERNAL_16fe75fa_4_k_cu_911963b6_42974cuda3std6ranges3__45__cpo9iter_moveE:
	.zero		1
	.type		_ZN39_INTERNAL_16fe75fa_4_k_cu_911963b6_42974cuda3std3__45__cpo5beginE,@object
	.size		_ZN39_INTERNAL_16fe75fa_4_k_cu_911963b6_42974cuda3std3__45__cpo5beginE,(_ZN39_INTERNAL_16fe75fa_4_k_cu_911963b6_42974cuda3std3__441_GLOBAL__N__16fe75fa_4_k_cu_911963b6_42976ignoreE - _ZN39_INTERNAL_16fe75fa_4_k_cu_911963b6_42974cuda3std3__45__cpo5beginE)
_ZN39_INTERNAL_16fe75fa_4_k_cu_911963b6_42974cuda3std3__45__cpo5beginE:
	.zero		1
	.type		_ZN39_INTERNAL_16fe75fa_4_k_cu_911963b6_42974cuda3std3__441_GLOBAL__N__16fe75fa_4_k_cu_911963b6_42976ignoreE,@object
	.size		_ZN39_INTERNAL_16fe75fa_4_k_cu_911963b6_42974cuda3std3__441_GLOBAL__N__16fe75fa_4_k_cu_911963b6_42976ignoreE,(_ZN39_INTERNAL_16fe75fa_4_k_cu_911963b6_42974cute7productE - _ZN39_INTERNAL_16fe75fa_4_k_cu_911963b6_42974cuda3std3__441_GLOBAL__N__16fe75fa_4_k_cu_911963b6_42976ignoreE)
_ZN39_INTERNAL_16fe75fa_4_k_cu_911963b6_42974cuda3std3__441_GLOBAL__N__16fe75fa_4_k_cu_911963b6_42976ignoreE:
	.zero		1
	.type		_ZN39_INTERNAL_16fe75fa_4_k_cu_911963b6_42974cute7productE,@object
	.size		_ZN39_INTERNAL_16fe75fa_4_k_cu_911963b6_42974cute7productE,(_ZN39_INTERNAL_16fe75fa_4_k_cu_911963b6_42974cuda3std3__45__cpo3endE - _ZN39_INTERNAL_16fe75fa_4_k_cu_911963b6_42974cute7productE)
_ZN39_INTERNAL_16fe75fa_4_k_cu_911963b6_42974cute7productE:
	.zero		1
	.type		_ZN39_INTERNAL_16fe75fa_4_k_cu_911963b6_42974cuda3std3__45__cpo3endE,@object
	.size		_ZN39_INTERNAL_16fe75fa_4_k_cu_911963b6_42974cuda3std3__45__cpo3endE,(_ZN39_INTERNAL_16fe75fa_4_k_cu_911963b6_42974cuda3std3__419piecewise_constructE - _ZN39_INTERNAL_16fe75fa_4_k_cu_911963b6_42974cuda3std3__45__cpo3endE)
_ZN39_INTERNAL_16fe75fa_4_k_cu_911963b6_42974cuda3std3__45__cpo3endE:
	.zero		1
	.type		_ZN39_INTERNAL_16fe75fa_4_k_cu_911963b6_42974cuda3std3__419piecewise_constructE,@object
	.size		_ZN39_INTERNAL_16fe75fa_4_k_cu_911963b6_42974cuda3std3__419piecewise_constructE,(_ZN39_INTERNAL_16fe75fa_4_k_cu_911963b6_42974cuda3std3__45__cpo4cendE - _ZN39_INTERNAL_16fe75fa_4_k_cu_911963b6_42974cuda3std3__419piecewise_constructE)
_ZN39_INTERNAL_16fe75fa_4_k_cu_911963b6_42974cuda3std3__419piecewise_constructE:
	.zero		1
	.type		_ZN39_INTERNAL_16fe75fa_4_k_cu_911963b6_42974cuda3std3__45__cpo4cendE,@object
	.size		_ZN39_INTERNAL_16fe75fa_4_k_cu_911963b6_42974cuda3std3__45__cpo4cendE,(_ZN39_INTERNAL_16fe75fa_4_k_cu_911963b6_42974cuda3std6ranges3__45__cpo4swapE - _ZN39_INTERNAL_16fe75fa_4_k_cu_911963b6_42974cuda3std3__45__cpo4cendE)
_ZN39_INTERNAL_16fe75fa_4_k_cu_911963b6_42974cuda3std3__45__cpo4cendE:
	.zero		1
	.type		_ZN39_INTERNAL_16fe75fa_4_k_cu_911963b6_42974cuda3std6ranges3__45__cpo4swapE,@object
	.size		_ZN39_INTERNAL_16fe75fa_4_k_cu_911963b6_42974cuda3std6ranges3__45__cpo4swapE,(.L_8 - _ZN39_INTERNAL_16fe75fa_4_k_cu_911963b6_42974cuda3std6ranges3__45__cpo4swapE)
_ZN39_INTERNAL_16fe75fa_4_k_cu_911963b6_42974cuda3std6ranges3__45__cpo4swapE:
	.zero		1
.L_8:


//--------------------- .nv.constant0._ZN7cutlass13device_kernelINS_4gemm6kernel13GemmUniversalIN4cute5tupleIJiiiiEEENS1_10collective13CollectiveMmaINS1_34MainloopSm90TmaGmmaWarpSpecializedILi4ENS5_IJNS4_1CILi2EEENSA_ILi1EEESC_EEENS1_35KernelTmaWarpSpecializedCooperativeEEENS5_IJNSA_ILi512EEENSA_ILi240EEENSA_ILi64EEEEEEaNS5_IJlSC_lEEEaSK_NS4_8TiledMMAINS4_8MMA_AtomIJNS4_4SM904GMMA26MMA_64x16x32_S32S8S8_SS_TNEEEENS4_6LayoutISD_NS5_IJSC_NSA_ILi0EEESS_EEEEENS5_IJNS4_10UnderscoreESV_SV_EEEEENS4_13SM90_TMA_LOADENS4_14ComposedLayoutINS4_7SwizzleILi2ELi4ELi3EEENS4_18smem_ptr_flag_bitsILi8EEENSR_INS5_IJNSA_ILi8EEESI_EEENS5_IJSI_SC_EEEEEEEvNS4_8identityENS4_23SM90_TMA_LOAD_MULTICASTES18_vS19_EENS_8epilogue10collective6detail29Sm90TmaWarpSpecializedAdapterINS1D_15DefaultEpilogueIaSK_SK_NS1C_6thread17LinearCombinationIaLi1EiiLNS1H_9ScaleType4KindE0ELNS_15FloatRoundStyleE2EaEENS1_15EpilogueDefaultEEEEEvvEEEEvNT_6ParamsE --------------------------
	.section	.nv.constant0._ZN7cutlass13device_kernelINS_4gemm6kernel13GemmUniversalIN4cute5tupleIJiiiiEEENS1_10collective13CollectiveMmaINS1_34MainloopSm90TmaGmmaWarpSpecializedILi4ENS5_IJNS4_1CILi2EEENSA_ILi1EEESC_EEENS1_35KernelTmaWarpSpecializedCooperativeEEENS5_IJNSA_ILi512EEENSA_ILi240EEENSA_ILi64EEEEEEaNS5_IJlSC_lEEEaSK_NS4_8TiledMMAINS4_8MMA_AtomIJNS4_4SM904GMMA26MMA_64x16x32_S32S8S8_SS_TNEEEENS4_6LayoutISD_NS5_IJSC_NSA_ILi0EEESS_EEEEENS5_IJNS4_10UnderscoreESV_SV_EEEEENS4_13SM90_TMA_LOADENS4_14ComposedLayoutINS4_7SwizzleILi2ELi4ELi3EEENS4_18smem_ptr_flag_bitsILi8EEENSR_INS5_IJNSA_ILi8EEESI_EEENS5_IJSI_SC_EEEEEEEvNS4_8identityENS4_23SM90_TMA_LOAD_MULTICASTES18_vS19_EENS_8epilogue10collective6detail29Sm90TmaWarpSpecializedAdapterINS1D_15DefaultEpilogueIaSK_SK_NS1C_6thread17LinearCombinationIaLi1EiiLNS1H_9ScaleType4KindE0ELNS_15FloatRoundStyleE2EaEENS1_15EpilogueDefaultEEEEEvvEEEEvNT_6ParamsE,"a",@progbits
	.sectionflags	@""
	.align	4
.nv.constant0._ZN7cutlass13device_kernelINS_4gemm6kernel13GemmUniversalIN4cute5tupleIJiiiiEEENS1_10collective13CollectiveMmaINS1_34MainloopSm90TmaGmmaWarpSpecializedILi4ENS5_IJNS4_1CILi2EEENSA_ILi1EEESC_EEENS1_35KernelTmaWarpSpecializedCooperativeEEENS5_IJNSA_ILi512EEENSA_ILi240EEENSA_ILi64EEEEEEaNS5_IJlSC_lEEEaSK_NS4_8TiledMMAINS4_8MMA_AtomIJNS4_4SM904GMMA26MMA_64x16x32_S32S8S8_SS_TNEEEENS4_6LayoutISD_NS5_IJSC_NSA_ILi0EEESS_EEEEENS5_IJNS4_10UnderscoreESV_SV_EEEEENS4_13SM90_TMA_LOADENS4_14ComposedLayoutINS4_7SwizzleILi2ELi4ELi3EEENS4_18smem_ptr_flag_bitsILi8EEENSR_INS5_IJNSA_ILi8EEESI_EEENS5_IJSI_SC_EEEEEEEvNS4_8identityENS4_23SM90_TMA_LOAD_MULTICASTES18_vS19_EENS_8epilogue10collective6detail29Sm90TmaWarpSpecializedAdapterINS1D_15DefaultEpilogueIaSK_SK_NS1C_6thread17LinearCombinationIaLi1EiiLNS1H_9ScaleType4KindE0ELNS_15FloatRoundStyleE2EaEENS1_15EpilogueDefaultEEEEEvvEEEEvNT_6ParamsE:
	.zero		1664


//--------------------- SYMBOLS --------------------------

	.type		.nv.reservedSmem.offset0,@object
	.size		.nv.reservedSmem.offset0,0x4
	.type		__assertfail,@function
